//
// Generated by NVIDIA NVVM Compiler
//
// Compiler Build ID: CL-36424714
// Cuda compilation tools, release 13.0, V13.0.88
// Based on NVVM 20.0.0
//

.version 9.0
.target sm_100
.address_size 64

	// .globl	_Z14rmsnorm_kernelPfS_S_iif
.extern .shared .align 16 .b8 shared[];
.global .align 4 .b8 __cudart_i2opi_f[24] = {65, 144, 67, 60, 153, 149, 98, 219, 192, 221, 52, 245, 209, 87, 39, 252, 41, 21, 68, 78, 110, 131, 249, 162};

.visible .entry _Z14rmsnorm_kernelPfS_S_iif(
	.param .u64 .ptr .align 1 _Z14rmsnorm_kernelPfS_S_iif_param_0,
	.param .u64 .ptr .align 1 _Z14rmsnorm_kernelPfS_S_iif_param_1,
	.param .u64 .ptr .align 1 _Z14rmsnorm_kernelPfS_S_iif_param_2,
	.param .u32 _Z14rmsnorm_kernelPfS_S_iif_param_3,
	.param .u32 _Z14rmsnorm_kernelPfS_S_iif_param_4,
	.param .f32 _Z14rmsnorm_kernelPfS_S_iif_param_5
)
{
	.reg .pred 	%p<20>;
	.reg .b32 	%r<58>;
	.reg .b32 	%f<149>;
	.reg .b64 	%rd<35>;

	ld.param.u64 	%rd5, [_Z14rmsnorm_kernelPfS_S_iif_param_0];
	ld.param.u64 	%rd6, [_Z14rmsnorm_kernelPfS_S_iif_param_1];
	ld.param.u64 	%rd7, [_Z14rmsnorm_kernelPfS_S_iif_param_2];
	ld.param.u32 	%r30, [_Z14rmsnorm_kernelPfS_S_iif_param_3];
	ld.param.u32 	%r31, [_Z14rmsnorm_kernelPfS_S_iif_param_4];
	ld.param.f32 	%f17, [_Z14rmsnorm_kernelPfS_S_iif_param_5];
	cvta.to.global.u64 	%rd1, %rd7;
	cvta.to.global.u64 	%rd2, %rd6;
	cvta.to.global.u64 	%rd3, %rd5;
	mov.u32 	%r32, %ctaid.x;
	mov.u32 	%r1, %ntid.x;
	mov.u32 	%r33, %tid.x;
	mad.lo.s32 	%r48, %r32, %r1, %r33;
	setp.ge.s32 	%p1, %r48, %r30;
	@%p1 bra 	$L__BB0_15;
	setp.lt.s32 	%p2, %r31, 1;
	@%p2 bra 	$L__BB0_15;
	and.b32  	%r3, %r31, 15;
	and.b32  	%r4, %r31, 7;
	and.b32  	%r5, %r31, 3;
	and.b32  	%r6, %r31, 2147483632;
	and.b32  	%r7, %r31, 2147483640;
	and.b32  	%r8, %r31, 1;
	neg.s32 	%r9, %r6;
	mov.u32 	%r34, %nctaid.x;
	mul.lo.s32 	%r10, %r34, %r1;
	cvt.rn.f32.s32 	%f1, %r31;
$L__BB0_3:
	setp.lt.u32 	%p3, %r31, 16;
	mul.lo.s32 	%r12, %r48, %r31;
	mov.f32 	%f148, 0f00000000;
	mov.b32 	%r56, 0;
	@%p3 bra 	$L__BB0_17;
	mov.f32 	%f148, 0f00000000;
	mov.u32 	%r49, %r12;
	mov.u32 	%r50, %r9;
	bra.uni 	$L__BB0_16;
$L__BB0_5:
	.pragma "nounroll";
	add.s32 	%r43, %r51, %r12;
	mul.wide.s32 	%rd15, %r43, 4;
	add.s64 	%rd16, %rd3, %rd15;
	ld.global.f32 	%f81, [%rd16];
	div.rn.f32 	%f82, %f81, %f16;
	mul.wide.u32 	%rd17, %r51, 4;
	add.s64 	%rd18, %rd2, %rd17;
	ld.global.f32 	%f83, [%rd18];
	mul.f32 	%f84, %f82, %f83;
	add.s64 	%rd19, %rd1, %rd15;
	st.global.f32 	[%rd19], %f84;
	ld.global.f32 	%f85, [%rd16+4];
	div.rn.f32 	%f86, %f85, %f16;
	ld.global.f32 	%f87, [%rd18+4];
	mul.f32 	%f88, %f86, %f87;
	st.global.f32 	[%rd19+4], %f88;
	ld.global.f32 	%f89, [%rd16+8];
	div.rn.f32 	%f90, %f89, %f16;
	ld.global.f32 	%f91, [%rd18+8];
	mul.f32 	%f92, %f90, %f91;
	st.global.f32 	[%rd19+8], %f92;
	ld.global.f32 	%f93, [%rd16+12];
	div.rn.f32 	%f94, %f93, %f16;
	ld.global.f32 	%f95, [%rd18+12];
	mul.f32 	%f96, %f94, %f95;
	st.global.f32 	[%rd19+12], %f96;
	ld.global.f32 	%f97, [%rd16+16];
	div.rn.f32 	%f98, %f97, %f16;
	ld.global.f32 	%f99, [%rd18+16];
	mul.f32 	%f100, %f98, %f99;
	st.global.f32 	[%rd19+16], %f100;
	ld.global.f32 	%f101, [%rd16+20];
	div.rn.f32 	%f102, %f101, %f16;
	ld.global.f32 	%f103, [%rd18+20];
	mul.f32 	%f104, %f102, %f103;
	st.global.f32 	[%rd19+20], %f104;
	ld.global.f32 	%f105, [%rd16+24];
	div.rn.f32 	%f106, %f105, %f16;
	ld.global.f32 	%f107, [%rd18+24];
	mul.f32 	%f108, %f106, %f107;
	st.global.f32 	[%rd19+24], %f108;
	ld.global.f32 	%f109, [%rd16+28];
	div.rn.f32 	%f110, %f109, %f16;
	ld.global.f32 	%f111, [%rd18+28];
	mul.f32 	%f112, %f110, %f111;
	st.global.f32 	[%rd19+28], %f112;
	add.s32 	%r51, %r51, 8;
	setp.ne.s32 	%p13, %r51, %r7;
	mov.u32 	%r53, %r7;
	@%p13 bra 	$L__BB0_5;
$L__BB0_6:
	setp.eq.s32 	%p14, %r4, 0;
	@%p14 bra 	$L__BB0_14;
	add.s32 	%r44, %r4, -1;
	setp.lt.u32 	%p15, %r44, 3;
	@%p15 bra 	$L__BB0_9;
	add.s32 	%r45, %r53, %r12;
	mul.wide.s32 	%rd20, %r45, 4;
	add.s64 	%rd21, %rd3, %rd20;
	ld.global.f32 	%f113, [%rd21];
	div.rn.f32 	%f114, %f113, %f16;
	mul.wide.u32 	%rd22, %r53, 4;
	add.s64 	%rd23, %rd2, %rd22;
	ld.global.f32 	%f115, [%rd23];
	mul.f32 	%f116, %f114, %f115;
	add.s64 	%rd24, %rd1, %rd20;
	st.global.f32 	[%rd24], %f116;
	ld.global.f32 	%f117, [%rd21+4];
	div.rn.f32 	%f118, %f117, %f16;
	ld.global.f32 	%f119, [%rd23+4];
	mul.f32 	%f120, %f118, %f119;
	st.global.f32 	[%rd24+4], %f120;
	ld.global.f32 	%f121, [%rd21+8];
	div.rn.f32 	%f122, %f121, %f16;
	ld.global.f32 	%f123, [%rd23+8];
	mul.f32 	%f124, %f122, %f123;
	st.global.f32 	[%rd24+8], %f124;
	ld.global.f32 	%f125, [%rd21+12];
	div.rn.f32 	%f126, %f125, %f16;
	ld.global.f32 	%f127, [%rd23+12];
	mul.f32 	%f128, %f126, %f127;
	st.global.f32 	[%rd24+12], %f128;
	add.s32 	%r53, %r53, 4;
$L__BB0_9:
	setp.eq.s32 	%p16, %r5, 0;
	@%p16 bra 	$L__BB0_14;
	setp.eq.s32 	%p17, %r5, 1;
	@%p17 bra 	$L__BB0_12;
	add.s32 	%r46, %r53, %r12;
	mul.wide.s32 	%rd25, %r46, 4;
	add.s64 	%rd26, %rd3, %rd25;
	ld.global.f32 	%f129, [%rd26];
	div.rn.f32 	%f130, %f129, %f16;
	mul.wide.u32 	%rd27, %r53, 4;
	add.s64 	%rd28, %rd2, %rd27;
	ld.global.f32 	%f131, [%rd28];
	mul.f32 	%f132, %f130, %f131;
	add.s64 	%rd29, %rd1, %rd25;
	st.global.f32 	[%rd29], %f132;
	ld.global.f32 	%f133, [%rd26+4];
	div.rn.f32 	%f134, %f133, %f16;
	ld.global.f32 	%f135, [%rd28+4];
	mul.f32 	%f136, %f134, %f135;
	st.global.f32 	[%rd29+4], %f136;
	add.s32 	%r53, %r53, 2;
$L__BB0_12:
	setp.eq.s32 	%p18, %r8, 0;
	@%p18 bra 	$L__BB0_14;
	add.s32 	%r47, %r53, %r12;
	mul.wide.s32 	%rd30, %r47, 4;
	add.s64 	%rd31, %rd3, %rd30;
	ld.global.f32 	%f137, [%rd31];
	div.rn.f32 	%f138, %f137, %f16;
	mul.wide.u32 	%rd32, %r53, 4;
	add.s64 	%rd33, %rd2, %rd32;
	ld.global.f32 	%f139, [%rd33];
	mul.f32 	%f140, %f138, %f139;
	add.s64 	%rd34, %rd1, %rd30;
	st.global.f32 	[%rd34], %f140;
$L__BB0_14:
	add.s32 	%r48, %r48, %r10;
	setp.lt.s32 	%p19, %r48, %r30;
	@%p19 bra 	$L__BB0_3;
$L__BB0_15:
	ret;
$L__BB0_16:
	.pragma "nounroll";
	mul.wide.s32 	%rd8, %r49, 4;
	add.s64 	%rd9, %rd3, %rd8;
	ld.global.f32 	%f21, [%rd9];
	fma.rn.f32 	%f22, %f21, %f21, %f148;
	ld.global.f32 	%f23, [%rd9+4];
	fma.rn.f32 	%f24, %f23, %f23, %f22;
	ld.global.f32 	%f25, [%rd9+8];
	fma.rn.f32 	%f26, %f25, %f25, %f24;
	ld.global.f32 	%f27, [%rd9+12];
	fma.rn.f32 	%f28, %f27, %f27, %f26;
	ld.global.f32 	%f29, [%rd9+16];
	fma.rn.f32 	%f30, %f29, %f29, %f28;
	ld.global.f32 	%f31, [%rd9+20];
	fma.rn.f32 	%f32, %f31, %f31, %f30;
	ld.global.f32 	%f33, [%rd9+24];
	fma.rn.f32 	%f34, %f33, %f33, %f32;
	ld.global.f32 	%f35, [%rd9+28];
	fma.rn.f32 	%f36, %f35, %f35, %f34;
	ld.global.f32 	%f37, [%rd9+32];
	fma.rn.f32 	%f38, %f37, %f37, %f36;
	ld.global.f32 	%f39, [%rd9+36];
	fma.rn.f32 	%f40, %f39, %f39, %f38;
	ld.global.f32 	%f41, [%rd9+40];
	fma.rn.f32 	%f42, %f41, %f41, %f40;
	ld.global.f32 	%f43, [%rd9+44];
	fma.rn.f32 	%f44, %f43, %f43, %f42;
	ld.global.f32 	%f45, [%rd9+48];
	fma.rn.f32 	%f46, %f45, %f45, %f44;
	ld.global.f32 	%f47, [%rd9+52];
	fma.rn.f32 	%f48, %f47, %f47, %f46;
	ld.global.f32 	%f49, [%rd9+56];
	fma.rn.f32 	%f50, %f49, %f49, %f48;
	ld.global.f32 	%f51, [%rd9+60];
	fma.rn.f32 	%f148, %f51, %f51, %f50;
	add.s32 	%r50, %r50, 16;
	add.s32 	%r49, %r49, 16;
	setp.eq.s32 	%p4, %r50, 0;
	mov.u32 	%r56, %r6;
	@%p4 bra 	$L__BB0_17;
	bra.uni 	$L__BB0_16;
$L__BB0_17:
	setp.eq.s32 	%p5, %r3, 0;
	@%p5 bra 	$L__BB0_27;
	add.s32 	%r36, %r3, -1;
	setp.lt.u32 	%p6, %r36, 7;
	@%p6 bra 	$L__BB0_20;
	add.s32 	%r37, %r56, %r12;
	mul.wide.s32 	%rd10, %r37, 4;
	add.s64 	%rd11, %rd3, %rd10;
	ld.global.f32 	%f53, [%rd11];
	fma.rn.f32 	%f54, %f53, %f53, %f148;
	ld.global.f32 	%f55, [%rd11+4];
	fma.rn.f32 	%f56, %f55, %f55, %f54;
	ld.global.f32 	%f57, [%rd11+8];
	fma.rn.f32 	%f58, %f57, %f57, %f56;
	ld.global.f32 	%f59, [%rd11+12];
	fma.rn.f32 	%f60, %f59, %f59, %f58;
	ld.global.f32 	%f61, [%rd11+16];
	fma.rn.f32 	%f62, %f61, %f61, %f60;
	ld.global.f32 	%f63, [%rd11+20];
	fma.rn.f32 	%f64, %f63, %f63, %f62;
	ld.global.f32 	%f65, [%rd11+24];
	fma.rn.f32 	%f66, %f65, %f65, %f64;
	ld.global.f32 	%f67, [%rd11+28];
	fma.rn.f32 	%f148, %f67, %f67, %f66;
	add.s32 	%r56, %r56, 8;
$L__BB0_20:
	setp.eq.s32 	%p7, %r4, 0;
	@%p7 bra 	$L__BB0_27;
	add.s32 	%r38, %r4, -1;
	setp.lt.u32 	%p8, %r38, 3;
	@%p8 bra 	$L__BB0_23;
	add.s32 	%r39, %r56, %r12;
	mul.wide.s32 	%rd12, %r39, 4;
	add.s64 	%rd13, %rd3, %rd12;
	ld.global.f32 	%f69, [%rd13];
	fma.rn.f32 	%f70, %f69, %f69, %f148;
	ld.global.f32 	%f71, [%rd13+4];
	fma.rn.f32 	%f72, %f71, %f71, %f70;
	ld.global.f32 	%f73, [%rd13+8];
	fma.rn.f32 	%f74, %f73, %f73, %f72;
	ld.global.f32 	%f75, [%rd13+12];
	fma.rn.f32 	%f148, %f75, %f75, %f74;
	add.s32 	%r56, %r56, 4;
$L__BB0_23:
	setp.eq.s32 	%p9, %r5, 0;
	@%p9 bra 	$L__BB0_27;
	setp.eq.s32 	%p10, %r5, 1;
	add.s32 	%r40, %r56, %r12;
	mul.wide.s32 	%rd14, %r40, 4;
	add.s64 	%rd4, %rd3, %rd14;
	ld.global.f32 	%f76, [%rd4];
	fma.rn.f32 	%f148, %f76, %f76, %f148;
	@%p10 bra 	$L__BB0_27;
	setp.eq.s32 	%p11, %r5, 2;
	ld.global.f32 	%f77, [%rd4+4];
	fma.rn.f32 	%f148, %f77, %f77, %f148;
	@%p11 bra 	$L__BB0_27;
	ld.global.f32 	%f78, [%rd4+8];
	fma.rn.f32 	%f148, %f78, %f78, %f148;
$L__BB0_27:
	setp.lt.u32 	%p12, %r31, 8;
	div.rn.f32 	%f79, %f148, %f1;
	add.f32 	%f80, %f17, %f79;
	sqrt.rn.f32 	%f16, %f80;
	mov.b32 	%r53, 0;
	@%p12 bra 	$L__BB0_6;
	mov.b32 	%r51, 0;
	bra.uni 	$L__BB0_5;

}
	// .globl	_Z13swiglu_kernelPfS_S_i
.visible .entry _Z13swiglu_kernelPfS_S_i(
	.param .u64 .ptr .align 1 _Z13swiglu_kernelPfS_S_i_param_0,
	.param .u64 .ptr .align 1 _Z13swiglu_kernelPfS_S_i_param_1,
	.param .u64 .ptr .align 1 _Z13swiglu_kernelPfS_S_i_param_2,
	.param .u32 _Z13swiglu_kernelPfS_S_i_param_3
)
{
	.reg .pred 	%p<3>;
	.reg .b32 	%r<13>;
	.reg .b32 	%f<17>;
	.reg .b64 	%rd<11>;

	ld.param.u64 	%rd4, [_Z13swiglu_kernelPfS_S_i_param_0];
	ld.param.u64 	%rd5, [_Z13swiglu_kernelPfS_S_i_param_1];
	ld.param.u64 	%rd6, [_Z13swiglu_kernelPfS_S_i_param_2];
	ld.param.u32 	%r6, [_Z13swiglu_kernelPfS_S_i_param_3];
	mov.u32 	%r7, %ctaid.x;
	mov.u32 	%r1, %ntid.x;
	mov.u32 	%r8, %tid.x;
	mad.lo.s32 	%r12, %r7, %r1, %r8;
	setp.ge.s32 	%p1, %r12, %r6;
	@%p1 bra 	$L__BB1_3;
	mov.u32 	%r9, %nctaid.x;
	mul.lo.s32 	%r3, %r9, %r1;
	cvta.to.global.u64 	%rd1, %rd4;
	cvta.to.global.u64 	%rd2, %rd5;
	cvta.to.global.u64 	%rd3, %rd6;
$L__BB1_2:
	mul.wide.s32 	%rd7, %r12, 4;
	add.s64 	%rd8, %rd1, %rd7;
	ld.global.f32 	%f1, [%rd8];
	add.s64 	%rd9, %rd2, %rd7;
	ld.global.f32 	%f2, [%rd9];
	fma.rn.f32 	%f3, %f1, 0fBBBB989D, 0f3F000000;
	cvt.sat.f32.f32 	%f4, %f3;
	mov.f32 	%f5, 0f4B400001;
	mov.f32 	%f6, 0f437C0000;
	fma.rm.f32 	%f7, %f4, %f6, %f5;
	add.f32 	%f8, %f7, 0fCB40007F;
	neg.f32 	%f9, %f8;
	fma.rn.f32 	%f10, %f1, 0fBFB8AA3B, %f9;
	fma.rn.f32 	%f11, %f1, 0fB2A57060, %f10;
	mov.b32 	%r10, %f7;
	shl.b32 	%r11, %r10, 23;
	mov.b32 	%f12, %r11;
	ex2.approx.ftz.f32 	%f13, %f11;
	fma.rn.f32 	%f14, %f13, %f12, 0f3F800000;
	div.rn.f32 	%f15, %f1, %f14;
	mul.f32 	%f16, %f2, %f15;
	add.s64 	%rd10, %rd3, %rd7;
	st.global.f32 	[%rd10], %f16;
	add.s32 	%r12, %r12, %r3;
	setp.lt.s32 	%p2, %r12, %r6;
	@%p2 bra 	$L__BB1_2;
$L__BB1_3:
	ret;

}
	// .globl	_Z14softmax_kernelPfS_ii
.visible .entry _Z14softmax_kernelPfS_ii(
	.param .u64 .ptr .align 1 _Z14softmax_kernelPfS_ii_param_0,
	.param .u64 .ptr .align 1 _Z14softmax_kernelPfS_ii_param_1,
	.param .u32 _Z14softmax_kernelPfS_ii_param_2,
	.param .u32 _Z14softmax_kernelPfS_ii_param_3
)
{
	.reg .pred 	%p<29>;
	.reg .b32 	%r<131>;
	.reg .b32 	%f<496>;
	.reg .b64 	%rd<83>;

	ld.param.u64 	%rd18, [_Z14softmax_kernelPfS_ii_param_0];
	ld.param.u64 	%rd19, [_Z14softmax_kernelPfS_ii_param_1];
	ld.param.u32 	%r43, [_Z14softmax_kernelPfS_ii_param_2];
	ld.param.u32 	%r42, [_Z14softmax_kernelPfS_ii_param_3];
	cvta.to.global.u64 	%rd1, %rd19;
	cvta.to.global.u64 	%rd2, %rd18;
	mov.u32 	%r1, %ctaid.x;
	setp.ge.s32 	%p1, %r1, %r43;
	@%p1 bra 	$L__BB2_38;
	setp.lt.s32 	%p2, %r42, 1;
	mov.f32 	%f486, 0fFF800000;
	@%p2 bra 	$L__BB2_14;
	mul.lo.s32 	%r2, %r42, %r1;
	and.b32  	%r3, %r42, 15;
	setp.lt.u32 	%p3, %r42, 16;
	mov.f32 	%f486, 0fFF800000;
	mov.b32 	%r118, 0;
	@%p3 bra 	$L__BB2_5;
	and.b32  	%r118, %r42, 2147483632;
	neg.s32 	%r122, %r118;
	mul.wide.u32 	%rd20, %r2, 4;
	add.s64 	%rd21, %rd20, %rd2;
	add.s64 	%rd79, %rd21, 32;
	mov.f32 	%f486, 0fFF800000;
$L__BB2_4:
	.pragma "nounroll";
	ld.global.f32 	%f30, [%rd79+-32];
	max.f32 	%f31, %f486, %f30;
	ld.global.f32 	%f32, [%rd79+-28];
	max.f32 	%f33, %f31, %f32;
	ld.global.f32 	%f34, [%rd79+-24];
	max.f32 	%f35, %f33, %f34;
	ld.global.f32 	%f36, [%rd79+-20];
	max.f32 	%f37, %f35, %f36;
	ld.global.f32 	%f38, [%rd79+-16];
	max.f32 	%f39, %f37, %f38;
	ld.global.f32 	%f40, [%rd79+-12];
	max.f32 	%f41, %f39, %f40;
	ld.global.f32 	%f42, [%rd79+-8];
	max.f32 	%f43, %f41, %f42;
	ld.global.f32 	%f44, [%rd79+-4];
	max.f32 	%f45, %f43, %f44;
	ld.global.f32 	%f46, [%rd79];
	max.f32 	%f47, %f45, %f46;
	ld.global.f32 	%f48, [%rd79+4];
	max.f32 	%f49, %f47, %f48;
	ld.global.f32 	%f50, [%rd79+8];
	max.f32 	%f51, %f49, %f50;
	ld.global.f32 	%f52, [%rd79+12];
	max.f32 	%f53, %f51, %f52;
	ld.global.f32 	%f54, [%rd79+16];
	max.f32 	%f55, %f53, %f54;
	ld.global.f32 	%f56, [%rd79+20];
	max.f32 	%f57, %f55, %f56;
	ld.global.f32 	%f58, [%rd79+24];
	max.f32 	%f59, %f57, %f58;
	ld.global.f32 	%f60, [%rd79+28];
	max.f32 	%f486, %f59, %f60;
	add.s32 	%r122, %r122, 16;
	add.s64 	%rd79, %rd79, 64;
	setp.eq.s32 	%p4, %r122, 0;
	@%p4 bra 	$L__BB2_5;
	bra.uni 	$L__BB2_4;
$L__BB2_5:
	setp.eq.s32 	%p5, %r3, 0;
	@%p5 bra 	$L__BB2_14;
	and.b32  	%r7, %r42, 7;
	setp.lt.u32 	%p6, %r3, 8;
	@%p6 bra 	$L__BB2_8;
	add.s32 	%r45, %r118, %r2;
	mul.wide.u32 	%rd22, %r45, 4;
	add.s64 	%rd23, %rd2, %rd22;
	ld.global.f32 	%f62, [%rd23];
	max.f32 	%f63, %f486, %f62;
	cvt.u64.u32 	%rd24, %r2;
	cvt.u64.u32 	%rd25, %r118;
	add.s64 	%rd26, %rd25, %rd24;
	shl.b64 	%rd27, %rd26, 2;
	add.s64 	%rd28, %rd2, %rd27;
	ld.global.f32 	%f64, [%rd28+4];
	max.f32 	%f65, %f63, %f64;
	ld.global.f32 	%f66, [%rd28+8];
	max.f32 	%f67, %f65, %f66;
	ld.global.f32 	%f68, [%rd28+12];
	max.f32 	%f69, %f67, %f68;
	ld.global.f32 	%f70, [%rd28+16];
	max.f32 	%f71, %f69, %f70;
	ld.global.f32 	%f72, [%rd28+20];
	max.f32 	%f73, %f71, %f72;
	ld.global.f32 	%f74, [%rd28+24];
	max.f32 	%f75, %f73, %f74;
	ld.global.f32 	%f76, [%rd28+28];
	max.f32 	%f486, %f75, %f76;
	add.s32 	%r118, %r118, 8;
$L__BB2_8:
	setp.eq.s32 	%p7, %r7, 0;
	@%p7 bra 	$L__BB2_14;
	and.b32  	%r10, %r42, 3;
	setp.lt.u32 	%p8, %r7, 4;
	@%p8 bra 	$L__BB2_11;
	add.s32 	%r46, %r118, %r2;
	mul.wide.u32 	%rd29, %r46, 4;
	add.s64 	%rd30, %rd2, %rd29;
	ld.global.f32 	%f78, [%rd30];
	max.f32 	%f79, %f486, %f78;
	cvt.u64.u32 	%rd31, %r2;
	cvt.u64.u32 	%rd32, %r118;
	add.s64 	%rd33, %rd32, %rd31;
	shl.b64 	%rd34, %rd33, 2;
	add.s64 	%rd35, %rd2, %rd34;
	ld.global.f32 	%f80, [%rd35+4];
	max.f32 	%f81, %f79, %f80;
	ld.global.f32 	%f82, [%rd35+8];
	max.f32 	%f83, %f81, %f82;
	ld.global.f32 	%f84, [%rd35+12];
	max.f32 	%f486, %f83, %f84;
	add.s32 	%r118, %r118, 4;
$L__BB2_11:
	setp.eq.s32 	%p9, %r10, 0;
	@%p9 bra 	$L__BB2_14;
	add.s32 	%r47, %r118, %r2;
	mul.wide.u32 	%rd36, %r47, 4;
	add.s64 	%rd78, %rd2, %rd36;
	neg.s32 	%r121, %r10;
$L__BB2_13:
	.pragma "nounroll";
	ld.global.f32 	%f85, [%rd78];
	max.f32 	%f486, %f486, %f85;
	add.s64 	%rd78, %rd78, 4;
	add.s32 	%r121, %r121, 1;
	setp.ne.s32 	%p10, %r121, 0;
	@%p10 bra 	$L__BB2_13;
$L__BB2_14:
	setp.lt.s32 	%p11, %r42, 1;
	mov.f32 	%f494, 0f00000000;
	@%p11 bra 	$L__BB2_26;
	mul.lo.s32 	%r16, %r42, %r1;
	and.b32  	%r17, %r42, 7;
	setp.lt.u32 	%p12, %r42, 8;
	mov.f32 	%f494, 0f00000000;
	mov.b32 	%r123, 0;
	@%p12 bra 	$L__BB2_18;
	and.b32  	%r123, %r42, 2147483640;
	neg.s32 	%r126, %r123;
	mul.wide.u32 	%rd37, %r16, 4;
	add.s64 	%rd38, %rd37, %rd2;
	add.s64 	%rd80, %rd38, 16;
	mov.f32 	%f494, 0f00000000;
$L__BB2_17:
	.pragma "nounroll";
	ld.global.f32 	%f90, [%rd80+-16];
	sub.f32 	%f91, %f90, %f486;
	fma.rn.f32 	%f92, %f91, 0f3BBB989D, 0f3F000000;
	cvt.sat.f32.f32 	%f93, %f92;
	mov.f32 	%f94, 0f4B400001;
	mov.f32 	%f95, 0f437C0000;
	fma.rm.f32 	%f96, %f93, %f95, %f94;
	add.f32 	%f97, %f96, 0fCB40007F;
	neg.f32 	%f98, %f97;
	fma.rn.f32 	%f99, %f91, 0f3FB8AA3B, %f98;
	fma.rn.f32 	%f100, %f91, 0f32A57060, %f99;
	mov.b32 	%r49, %f96;
	shl.b32 	%r50, %r49, 23;
	mov.b32 	%f101, %r50;
	ex2.approx.ftz.f32 	%f102, %f100;
	fma.rn.f32 	%f103, %f102, %f101, %f494;
	ld.global.f32 	%f104, [%rd80+-12];
	sub.f32 	%f105, %f104, %f486;
	fma.rn.f32 	%f106, %f105, 0f3BBB989D, 0f3F000000;
	cvt.sat.f32.f32 	%f107, %f106;
	fma.rm.f32 	%f108, %f107, %f95, %f94;
	add.f32 	%f109, %f108, 0fCB40007F;
	neg.f32 	%f110, %f109;
	fma.rn.f32 	%f111, %f105, 0f3FB8AA3B, %f110;
	fma.rn.f32 	%f112, %f105, 0f32A57060, %f111;
	mov.b32 	%r51, %f108;
	shl.b32 	%r52, %r51, 23;
	mov.b32 	%f113, %r52;
	ex2.approx.ftz.f32 	%f114, %f112;
	fma.rn.f32 	%f115, %f114, %f113, %f103;
	ld.global.f32 	%f116, [%rd80+-8];
	sub.f32 	%f117, %f116, %f486;
	fma.rn.f32 	%f118, %f117, 0f3BBB989D, 0f3F000000;
	cvt.sat.f32.f32 	%f119, %f118;
	fma.rm.f32 	%f120, %f119, %f95, %f94;
	add.f32 	%f121, %f120, 0fCB40007F;
	neg.f32 	%f122, %f121;
	fma.rn.f32 	%f123, %f117, 0f3FB8AA3B, %f122;
	fma.rn.f32 	%f124, %f117, 0f32A57060, %f123;
	mov.b32 	%r53, %f120;
	shl.b32 	%r54, %r53, 23;
	mov.b32 	%f125, %r54;
	ex2.approx.ftz.f32 	%f126, %f124;
	fma.rn.f32 	%f127, %f126, %f125, %f115;
	ld.global.f32 	%f128, [%rd80+-4];
	sub.f32 	%f129, %f128, %f486;
	fma.rn.f32 	%f130, %f129, 0f3BBB989D, 0f3F000000;
	cvt.sat.f32.f32 	%f131, %f130;
	fma.rm.f32 	%f132, %f131, %f95, %f94;
	add.f32 	%f133, %f132, 0fCB40007F;
	neg.f32 	%f134, %f133;
	fma.rn.f32 	%f135, %f129, 0f3FB8AA3B, %f134;
	fma.rn.f32 	%f136, %f129, 0f32A57060, %f135;
	mov.b32 	%r55, %f132;
	shl.b32 	%r56, %r55, 23;
	mov.b32 	%f137, %r56;
	ex2.approx.ftz.f32 	%f138, %f136;
	fma.rn.f32 	%f139, %f138, %f137, %f127;
	ld.global.f32 	%f140, [%rd80];
	sub.f32 	%f141, %f140, %f486;
	fma.rn.f32 	%f142, %f141, 0f3BBB989D, 0f3F000000;
	cvt.sat.f32.f32 	%f143, %f142;
	fma.rm.f32 	%f144, %f143, %f95, %f94;
	add.f32 	%f145, %f144, 0fCB40007F;
	neg.f32 	%f146, %f145;
	fma.rn.f32 	%f147, %f141, 0f3FB8AA3B, %f146;
	fma.rn.f32 	%f148, %f141, 0f32A57060, %f147;
	mov.b32 	%r57, %f144;
	shl.b32 	%r58, %r57, 23;
	mov.b32 	%f149, %r58;
	ex2.approx.ftz.f32 	%f150, %f148;
	fma.rn.f32 	%f151, %f150, %f149, %f139;
	ld.global.f32 	%f152, [%rd80+4];
	sub.f32 	%f153, %f152, %f486;
	fma.rn.f32 	%f154, %f153, 0f3BBB989D, 0f3F000000;
	cvt.sat.f32.f32 	%f155, %f154;
	fma.rm.f32 	%f156, %f155, %f95, %f94;
	add.f32 	%f157, %f156, 0fCB40007F;
	neg.f32 	%f158, %f157;
	fma.rn.f32 	%f159, %f153, 0f3FB8AA3B, %f158;
	fma.rn.f32 	%f160, %f153, 0f32A57060, %f159;
	mov.b32 	%r59, %f156;
	shl.b32 	%r60, %r59, 23;
	mov.b32 	%f161, %r60;
	ex2.approx.ftz.f32 	%f162, %f160;
	fma.rn.f32 	%f163, %f162, %f161, %f151;
	ld.global.f32 	%f164, [%rd80+8];
	sub.f32 	%f165, %f164, %f486;
	fma.rn.f32 	%f166, %f165, 0f3BBB989D, 0f3F000000;
	cvt.sat.f32.f32 	%f167, %f166;
	fma.rm.f32 	%f168, %f167, %f95, %f94;
	add.f32 	%f169, %f168, 0fCB40007F;
	neg.f32 	%f170, %f169;
	fma.rn.f32 	%f171, %f165, 0f3FB8AA3B, %f170;
	fma.rn.f32 	%f172, %f165, 0f32A57060, %f171;
	mov.b32 	%r61, %f168;
	shl.b32 	%r62, %r61, 23;
	mov.b32 	%f173, %r62;
	ex2.approx.ftz.f32 	%f174, %f172;
	fma.rn.f32 	%f175, %f174, %f173, %f163;
	ld.global.f32 	%f176, [%rd80+12];
	sub.f32 	%f177, %f176, %f486;
	fma.rn.f32 	%f178, %f177, 0f3BBB989D, 0f3F000000;
	cvt.sat.f32.f32 	%f179, %f178;
	fma.rm.f32 	%f180, %f179, %f95, %f94;
	add.f32 	%f181, %f180, 0fCB40007F;
	neg.f32 	%f182, %f181;
	fma.rn.f32 	%f183, %f177, 0f3FB8AA3B, %f182;
	fma.rn.f32 	%f184, %f177, 0f32A57060, %f183;
	mov.b32 	%r63, %f180;
	shl.b32 	%r64, %r63, 23;
	mov.b32 	%f185, %r64;
	ex2.approx.ftz.f32 	%f186, %f184;
	fma.rn.f32 	%f494, %f186, %f185, %f175;
	add.s32 	%r126, %r126, 8;
	add.s64 	%rd80, %rd80, 32;
	setp.eq.s32 	%p13, %r126, 0;
	@%p13 bra 	$L__BB2_18;
	bra.uni 	$L__BB2_17;
$L__BB2_18:
	setp.eq.s32 	%p14, %r17, 0;
	@%p14 bra 	$L__BB2_26;
	and.b32  	%r23, %r42, 3;
	setp.lt.u32 	%p15, %r17, 4;
	@%p15 bra 	$L__BB2_21;
	add.s32 	%r65, %r123, %r16;
	mul.wide.u32 	%rd39, %r65, 4;
	add.s64 	%rd40, %rd2, %rd39;
	ld.global.f32 	%f188, [%rd40];
	sub.f32 	%f189, %f188, %f486;
	fma.rn.f32 	%f190, %f189, 0f3BBB989D, 0f3F000000;
	cvt.sat.f32.f32 	%f191, %f190;
	mov.f32 	%f192, 0f4B400001;
	mov.f32 	%f193, 0f437C0000;
	fma.rm.f32 	%f194, %f191, %f193, %f192;
	add.f32 	%f195, %f194, 0fCB40007F;
	neg.f32 	%f196, %f195;
	fma.rn.f32 	%f197, %f189, 0f3FB8AA3B, %f196;
	fma.rn.f32 	%f198, %f189, 0f32A57060, %f197;
	mov.b32 	%r66, %f194;
	shl.b32 	%r67, %r66, 23;
	mov.b32 	%f199, %r67;
	ex2.approx.ftz.f32 	%f200, %f198;
	fma.rn.f32 	%f201, %f200, %f199, %f494;
	cvt.u64.u32 	%rd41, %r16;
	cvt.u64.u32 	%rd42, %r123;
	add.s64 	%rd43, %rd42, %rd41;
	shl.b64 	%rd44, %rd43, 2;
	add.s64 	%rd45, %rd2, %rd44;
	ld.global.f32 	%f202, [%rd45+4];
	sub.f32 	%f203, %f202, %f486;
	fma.rn.f32 	%f204, %f203, 0f3BBB989D, 0f3F000000;
	cvt.sat.f32.f32 	%f205, %f204;
	fma.rm.f32 	%f206, %f205, %f193, %f192;
	add.f32 	%f207, %f206, 0fCB40007F;
	neg.f32 	%f208, %f207;
	fma.rn.f32 	%f209, %f203, 0f3FB8AA3B, %f208;
	fma.rn.f32 	%f210, %f203, 0f32A57060, %f209;
	mov.b32 	%r68, %f206;
	shl.b32 	%r69, %r68, 23;
	mov.b32 	%f211, %r69;
	ex2.approx.ftz.f32 	%f212, %f210;
	fma.rn.f32 	%f213, %f212, %f211, %f201;
	ld.global.f32 	%f214, [%rd45+8];
	sub.f32 	%f215, %f214, %f486;
	fma.rn.f32 	%f216, %f215, 0f3BBB989D, 0f3F000000;
	cvt.sat.f32.f32 	%f217, %f216;
	fma.rm.f32 	%f218, %f217, %f193, %f192;
	add.f32 	%f219, %f218, 0fCB40007F;
	neg.f32 	%f220, %f219;
	fma.rn.f32 	%f221, %f215, 0f3FB8AA3B, %f220;
	fma.rn.f32 	%f222, %f215, 0f32A57060, %f221;
	mov.b32 	%r70, %f218;
	shl.b32 	%r71, %r70, 23;
	mov.b32 	%f223, %r71;
	ex2.approx.ftz.f32 	%f224, %f222;
	fma.rn.f32 	%f225, %f224, %f223, %f213;
	ld.global.f32 	%f226, [%rd45+12];
	sub.f32 	%f227, %f226, %f486;
	fma.rn.f32 	%f228, %f227, 0f3BBB989D, 0f3F000000;
	cvt.sat.f32.f32 	%f229, %f228;
	fma.rm.f32 	%f230, %f229, %f193, %f192;
	add.f32 	%f231, %f230, 0fCB40007F;
	neg.f32 	%f232, %f231;
	fma.rn.f32 	%f233, %f227, 0f3FB8AA3B, %f232;
	fma.rn.f32 	%f234, %f227, 0f32A57060, %f233;
	mov.b32 	%r72, %f230;
	shl.b32 	%r73, %r72, 23;
	mov.b32 	%f235, %r73;
	ex2.approx.ftz.f32 	%f236, %f234;
	fma.rn.f32 	%f494, %f236, %f235, %f225;
	add.s32 	%r123, %r123, 4;
$L__BB2_21:
	setp.eq.s32 	%p16, %r23, 0;
	@%p16 bra 	$L__BB2_26;
	setp.eq.s32 	%p17, %r23, 1;
	@%p17 bra 	$L__BB2_24;
	add.s32 	%r74, %r123, %r16;
	mul.wide.u32 	%rd46, %r74, 4;
	add.s64 	%rd47, %rd2, %rd46;
	ld.global.f32 	%f238, [%rd47];
	sub.f32 	%f239, %f238, %f486;
	fma.rn.f32 	%f240, %f239, 0f3BBB989D, 0f3F000000;
	cvt.sat.f32.f32 	%f241, %f240;
	mov.f32 	%f242, 0f4B400001;
	mov.f32 	%f243, 0f437C0000;
	fma.rm.f32 	%f244, %f241, %f243, %f242;
	add.f32 	%f245, %f244, 0fCB40007F;
	neg.f32 	%f246, %f245;
	fma.rn.f32 	%f247, %f239, 0f3FB8AA3B, %f246;
	fma.rn.f32 	%f248, %f239, 0f32A57060, %f247;
	mov.b32 	%r75, %f244;
	shl.b32 	%r76, %r75, 23;
	mov.b32 	%f249, %r76;
	ex2.approx.ftz.f32 	%f250, %f248;
	fma.rn.f32 	%f251, %f250, %f249, %f494;
	cvt.u64.u32 	%rd48, %r16;
	cvt.u64.u32 	%rd49, %r123;
	add.s64 	%rd50, %rd49, %rd48;
	shl.b64 	%rd51, %rd50, 2;
	add.s64 	%rd52, %rd2, %rd51;
	ld.global.f32 	%f252, [%rd52+4];
	sub.f32 	%f253, %f252, %f486;
	fma.rn.f32 	%f254, %f253, 0f3BBB989D, 0f3F000000;
	cvt.sat.f32.f32 	%f255, %f254;
	fma.rm.f32 	%f256, %f255, %f243, %f242;
	add.f32 	%f257, %f256, 0fCB40007F;
	neg.f32 	%f258, %f257;
	fma.rn.f32 	%f259, %f253, 0f3FB8AA3B, %f258;
	fma.rn.f32 	%f260, %f253, 0f32A57060, %f259;
	mov.b32 	%r77, %f256;
	shl.b32 	%r78, %r77, 23;
	mov.b32 	%f261, %r78;
	ex2.approx.ftz.f32 	%f262, %f260;
	fma.rn.f32 	%f494, %f262, %f261, %f251;
	add.s32 	%r123, %r123, 2;
$L__BB2_24:
	and.b32  	%r79, %r42, 1;
	setp.eq.b32 	%p18, %r79, 1;
	not.pred 	%p19, %p18;
	@%p19 bra 	$L__BB2_26;
	add.s32 	%r80, %r123, %r16;
	mul.wide.u32 	%rd53, %r80, 4;
	add.s64 	%rd54, %rd2, %rd53;
	ld.global.f32 	%f263, [%rd54];
	sub.f32 	%f264, %f263, %f486;
	fma.rn.f32 	%f265, %f264, 0f3BBB989D, 0f3F000000;
	cvt.sat.f32.f32 	%f266, %f265;
	mov.f32 	%f267, 0f4B400001;
	mov.f32 	%f268, 0f437C0000;
	fma.rm.f32 	%f269, %f266, %f268, %f267;
	add.f32 	%f270, %f269, 0fCB40007F;
	neg.f32 	%f271, %f270;
	fma.rn.f32 	%f272, %f264, 0f3FB8AA3B, %f271;
	fma.rn.f32 	%f273, %f264, 0f32A57060, %f272;
	mov.b32 	%r81, %f269;
	shl.b32 	%r82, %r81, 23;
	mov.b32 	%f274, %r82;
	ex2.approx.ftz.f32 	%f275, %f273;
	fma.rn.f32 	%f494, %f275, %f274, %f494;
$L__BB2_26:
	setp.lt.s32 	%p20, %r42, 1;
	@%p20 bra 	$L__BB2_38;
	mul.lo.s32 	%r28, %r42, %r1;
	and.b32  	%r29, %r42, 7;
	setp.lt.u32 	%p21, %r42, 8;
	mov.b32 	%r128, 0;
	@%p21 bra 	$L__BB2_30;
	and.b32  	%r128, %r42, 2147483640;
	neg.s32 	%r127, %r128;
	mul.wide.u32 	%rd55, %r28, 4;
	add.s64 	%rd56, %rd55, 16;
	add.s64 	%rd82, %rd1, %rd56;
	add.s64 	%rd81, %rd2, %rd56;
$L__BB2_29:
	.pragma "nounroll";
	ld.global.f32 	%f276, [%rd81+-16];
	sub.f32 	%f277, %f276, %f486;
	fma.rn.f32 	%f278, %f277, 0f3BBB989D, 0f3F000000;
	cvt.sat.f32.f32 	%f279, %f278;
	mov.f32 	%f280, 0f4B400001;
	mov.f32 	%f281, 0f437C0000;
	fma.rm.f32 	%f282, %f279, %f281, %f280;
	add.f32 	%f283, %f282, 0fCB40007F;
	neg.f32 	%f284, %f283;
	fma.rn.f32 	%f285, %f277, 0f3FB8AA3B, %f284;
	fma.rn.f32 	%f286, %f277, 0f32A57060, %f285;
	mov.b32 	%r84, %f282;
	shl.b32 	%r85, %r84, 23;
	mov.b32 	%f287, %r85;
	ex2.approx.ftz.f32 	%f288, %f286;
	mul.f32 	%f289, %f288, %f287;
	div.rn.f32 	%f290, %f289, %f494;
	st.global.f32 	[%rd82+-16], %f290;
	ld.global.f32 	%f291, [%rd81+-12];
	sub.f32 	%f292, %f291, %f486;
	fma.rn.f32 	%f293, %f292, 0f3BBB989D, 0f3F000000;
	cvt.sat.f32.f32 	%f294, %f293;
	fma.rm.f32 	%f295, %f294, %f281, %f280;
	add.f32 	%f296, %f295, 0fCB40007F;
	neg.f32 	%f297, %f296;
	fma.rn.f32 	%f298, %f292, 0f3FB8AA3B, %f297;
	fma.rn.f32 	%f299, %f292, 0f32A57060, %f298;
	mov.b32 	%r86, %f295;
	shl.b32 	%r87, %r86, 23;
	mov.b32 	%f300, %r87;
	ex2.approx.ftz.f32 	%f301, %f299;
	mul.f32 	%f302, %f301, %f300;
	div.rn.f32 	%f303, %f302, %f494;
	st.global.f32 	[%rd82+-12], %f303;
	ld.global.f32 	%f304, [%rd81+-8];
	sub.f32 	%f305, %f304, %f486;
	fma.rn.f32 	%f306, %f305, 0f3BBB989D, 0f3F000000;
	cvt.sat.f32.f32 	%f307, %f306;
	fma.rm.f32 	%f308, %f307, %f281, %f280;
	add.f32 	%f309, %f308, 0fCB40007F;
	neg.f32 	%f310, %f309;
	fma.rn.f32 	%f311, %f305, 0f3FB8AA3B, %f310;
	fma.rn.f32 	%f312, %f305, 0f32A57060, %f311;
	mov.b32 	%r88, %f308;
	shl.b32 	%r89, %r88, 23;
	mov.b32 	%f313, %r89;
	ex2.approx.ftz.f32 	%f314, %f312;
	mul.f32 	%f315, %f314, %f313;
	div.rn.f32 	%f316, %f315, %f494;
	st.global.f32 	[%rd82+-8], %f316;
	ld.global.f32 	%f317, [%rd81+-4];
	sub.f32 	%f318, %f317, %f486;
	fma.rn.f32 	%f319, %f318, 0f3BBB989D, 0f3F000000;
	cvt.sat.f32.f32 	%f320, %f319;
	fma.rm.f32 	%f321, %f320, %f281, %f280;
	add.f32 	%f322, %f321, 0fCB40007F;
	neg.f32 	%f323, %f322;
	fma.rn.f32 	%f324, %f318, 0f3FB8AA3B, %f323;
	fma.rn.f32 	%f325, %f318, 0f32A57060, %f324;
	mov.b32 	%r90, %f321;
	shl.b32 	%r91, %r90, 23;
	mov.b32 	%f326, %r91;
	ex2.approx.ftz.f32 	%f327, %f325;
	mul.f32 	%f328, %f327, %f326;
	div.rn.f32 	%f329, %f328, %f494;
	st.global.f32 	[%rd82+-4], %f329;
	ld.global.f32 	%f330, [%rd81];
	sub.f32 	%f331, %f330, %f486;
	fma.rn.f32 	%f332, %f331, 0f3BBB989D, 0f3F000000;
	cvt.sat.f32.f32 	%f333, %f332;
	fma.rm.f32 	%f334, %f333, %f281, %f280;
	add.f32 	%f335, %f334, 0fCB40007F;
	neg.f32 	%f336, %f335;
	fma.rn.f32 	%f337, %f331, 0f3FB8AA3B, %f336;
	fma.rn.f32 	%f338, %f331, 0f32A57060, %f337;
	mov.b32 	%r92, %f334;
	shl.b32 	%r93, %r92, 23;
	mov.b32 	%f339, %r93;
	ex2.approx.ftz.f32 	%f340, %f338;
	mul.f32 	%f341, %f340, %f339;
	div.rn.f32 	%f342, %f341, %f494;
	st.global.f32 	[%rd82], %f342;
	ld.global.f32 	%f343, [%rd81+4];
	sub.f32 	%f344, %f343, %f486;
	fma.rn.f32 	%f345, %f344, 0f3BBB989D, 0f3F000000;
	cvt.sat.f32.f32 	%f346, %f345;
	fma.rm.f32 	%f347, %f346, %f281, %f280;
	add.f32 	%f348, %f347, 0fCB40007F;
	neg.f32 	%f349, %f348;
	fma.rn.f32 	%f350, %f344, 0f3FB8AA3B, %f349;
	fma.rn.f32 	%f351, %f344, 0f32A57060, %f350;
	mov.b32 	%r94, %f347;
	shl.b32 	%r95, %r94, 23;
	mov.b32 	%f352, %r95;
	ex2.approx.ftz.f32 	%f353, %f351;
	mul.f32 	%f354, %f353, %f352;
	div.rn.f32 	%f355, %f354, %f494;
	st.global.f32 	[%rd82+4], %f355;
	ld.global.f32 	%f356, [%rd81+8];
	sub.f32 	%f357, %f356, %f486;
	fma.rn.f32 	%f358, %f357, 0f3BBB989D, 0f3F000000;
	cvt.sat.f32.f32 	%f359, %f358;
	fma.rm.f32 	%f360, %f359, %f281, %f280;
	add.f32 	%f361, %f360, 0fCB40007F;
	neg.f32 	%f362, %f361;
	fma.rn.f32 	%f363, %f357, 0f3FB8AA3B, %f362;
	fma.rn.f32 	%f364, %f357, 0f32A57060, %f363;
	mov.b32 	%r96, %f360;
	shl.b32 	%r97, %r96, 23;
	mov.b32 	%f365, %r97;
	ex2.approx.ftz.f32 	%f366, %f364;
	mul.f32 	%f367, %f366, %f365;
	div.rn.f32 	%f368, %f367, %f494;
	st.global.f32 	[%rd82+8], %f368;
	ld.global.f32 	%f369, [%rd81+12];
	sub.f32 	%f370, %f369, %f486;
	fma.rn.f32 	%f371, %f370, 0f3BBB989D, 0f3F000000;
	cvt.sat.f32.f32 	%f372, %f371;
	fma.rm.f32 	%f373, %f372, %f281, %f280;
	add.f32 	%f374, %f373, 0fCB40007F;
	neg.f32 	%f375, %f374;
	fma.rn.f32 	%f376, %f370, 0f3FB8AA3B, %f375;
	fma.rn.f32 	%f377, %f370, 0f32A57060, %f376;
	mov.b32 	%r98, %f373;
	shl.b32 	%r99, %r98, 23;
	mov.b32 	%f378, %r99;
	ex2.approx.ftz.f32 	%f379, %f377;
	mul.f32 	%f380, %f379, %f378;
	div.rn.f32 	%f381, %f380, %f494;
	st.global.f32 	[%rd82+12], %f381;
	add.s32 	%r127, %r127, 8;
	add.s64 	%rd82, %rd82, 32;
	add.s64 	%rd81, %rd81, 32;
	setp.ne.s32 	%p22, %r127, 0;
	@%p22 bra 	$L__BB2_29;
$L__BB2_30:
	setp.eq.s32 	%p23, %r29, 0;
	@%p23 bra 	$L__BB2_38;
	and.b32  	%r37, %r42, 3;
	setp.lt.u32 	%p24, %r29, 4;
	@%p24 bra 	$L__BB2_33;
	add.s32 	%r100, %r128, %r28;
	mul.wide.u32 	%rd57, %r100, 4;
	add.s64 	%rd58, %rd2, %rd57;
	ld.global.f32 	%f382, [%rd58];
	sub.f32 	%f383, %f382, %f486;
	fma.rn.f32 	%f384, %f383, 0f3BBB989D, 0f3F000000;
	cvt.sat.f32.f32 	%f385, %f384;
	mov.f32 	%f386, 0f4B400001;
	mov.f32 	%f387, 0f437C0000;
	fma.rm.f32 	%f388, %f385, %f387, %f386;
	add.f32 	%f389, %f388, 0fCB40007F;
	neg.f32 	%f390, %f389;
	fma.rn.f32 	%f391, %f383, 0f3FB8AA3B, %f390;
	fma.rn.f32 	%f392, %f383, 0f32A57060, %f391;
	mov.b32 	%r101, %f388;
	shl.b32 	%r102, %r101, 23;
	mov.b32 	%f393, %r102;
	ex2.approx.ftz.f32 	%f394, %f392;
	mul.f32 	%f395, %f394, %f393;
	div.rn.f32 	%f396, %f395, %f494;
	add.s64 	%rd59, %rd1, %rd57;
	st.global.f32 	[%rd59], %f396;
	cvt.u64.u32 	%rd60, %r28;
	cvt.u64.u32 	%rd61, %r128;
	add.s64 	%rd62, %rd61, %rd60;
	shl.b64 	%rd63, %rd62, 2;
	add.s64 	%rd64, %rd2, %rd63;
	ld.global.f32 	%f397, [%rd64+4];
	sub.f32 	%f398, %f397, %f486;
	fma.rn.f32 	%f399, %f398, 0f3BBB989D, 0f3F000000;
	cvt.sat.f32.f32 	%f400, %f399;
	fma.rm.f32 	%f401, %f400, %f387, %f386;
	add.f32 	%f402, %f401, 0fCB40007F;
	neg.f32 	%f403, %f402;
	fma.rn.f32 	%f404, %f398, 0f3FB8AA3B, %f403;
	fma.rn.f32 	%f405, %f398, 0f32A57060, %f404;
	mov.b32 	%r103, %f401;
	shl.b32 	%r104, %r103, 23;
	mov.b32 	%f406, %r104;
	ex2.approx.ftz.f32 	%f407, %f405;
	mul.f32 	%f408, %f407, %f406;
	div.rn.f32 	%f409, %f408, %f494;
	add.s64 	%rd65, %rd1, %rd63;
	st.global.f32 	[%rd65+4], %f409;
	ld.global.f32 	%f410, [%rd64+8];
	sub.f32 	%f411, %f410, %f486;
	fma.rn.f32 	%f412, %f411, 0f3BBB989D, 0f3F000000;
	cvt.sat.f32.f32 	%f413, %f412;
	fma.rm.f32 	%f414, %f413, %f387, %f386;
	add.f32 	%f415, %f414, 0fCB40007F;
	neg.f32 	%f416, %f415;
	fma.rn.f32 	%f417, %f411, 0f3FB8AA3B, %f416;
	fma.rn.f32 	%f418, %f411, 0f32A57060, %f417;
	mov.b32 	%r105, %f414;
	shl.b32 	%r106, %r105, 23;
	mov.b32 	%f419, %r106;
	ex2.approx.ftz.f32 	%f420, %f418;
	mul.f32 	%f421, %f420, %f419;
	div.rn.f32 	%f422, %f421, %f494;
	st.global.f32 	[%rd65+8], %f422;
	ld.global.f32 	%f423, [%rd64+12];
	sub.f32 	%f424, %f423, %f486;
	fma.rn.f32 	%f425, %f424, 0f3BBB989D, 0f3F000000;
	cvt.sat.f32.f32 	%f426, %f425;
	fma.rm.f32 	%f427, %f426, %f387, %f386;
	add.f32 	%f428, %f427, 0fCB40007F;
	neg.f32 	%f429, %f428;
	fma.rn.f32 	%f430, %f424, 0f3FB8AA3B, %f429;
	fma.rn.f32 	%f431, %f424, 0f32A57060, %f430;
	mov.b32 	%r107, %f427;
	shl.b32 	%r108, %r107, 23;
	mov.b32 	%f432, %r108;
	ex2.approx.ftz.f32 	%f433, %f431;
	mul.f32 	%f434, %f433, %f432;
	div.rn.f32 	%f435, %f434, %f494;
	st.global.f32 	[%rd65+12], %f435;
	add.s32 	%r128, %r128, 4;
$L__BB2_33:
	setp.eq.s32 	%p25, %r37, 0;
	@%p25 bra 	$L__BB2_38;
	setp.eq.s32 	%p26, %r37, 1;
	@%p26 bra 	$L__BB2_36;
	add.s32 	%r109, %r128, %r28;
	mul.wide.u32 	%rd66, %r109, 4;
	add.s64 	%rd67, %rd2, %rd66;
	ld.global.f32 	%f436, [%rd67];
	sub.f32 	%f437, %f436, %f486;
	fma.rn.f32 	%f438, %f437, 0f3BBB989D, 0f3F000000;
	cvt.sat.f32.f32 	%f439, %f438;
	mov.f32 	%f440, 0f4B400001;
	mov.f32 	%f441, 0f437C0000;
	fma.rm.f32 	%f442, %f439, %f441, %f440;
	add.f32 	%f443, %f442, 0fCB40007F;
	neg.f32 	%f444, %f443;
	fma.rn.f32 	%f445, %f437, 0f3FB8AA3B, %f444;
	fma.rn.f32 	%f446, %f437, 0f32A57060, %f445;
	mov.b32 	%r110, %f442;
	shl.b32 	%r111, %r110, 23;
	mov.b32 	%f447, %r111;
	ex2.approx.ftz.f32 	%f448, %f446;
	mul.f32 	%f449, %f448, %f447;
	div.rn.f32 	%f450, %f449, %f494;
	add.s64 	%rd68, %rd1, %rd66;
	st.global.f32 	[%rd68], %f450;
	cvt.u64.u32 	%rd69, %r28;
	cvt.u64.u32 	%rd70, %r128;
	add.s64 	%rd71, %rd70, %rd69;
	shl.b64 	%rd72, %rd71, 2;
	add.s64 	%rd73, %rd2, %rd72;
	ld.global.f32 	%f451, [%rd73+4];
	sub.f32 	%f452, %f451, %f486;
	fma.rn.f32 	%f453, %f452, 0f3BBB989D, 0f3F000000;
	cvt.sat.f32.f32 	%f454, %f453;
	fma.rm.f32 	%f455, %f454, %f441, %f440;
	add.f32 	%f456, %f455, 0fCB40007F;
	neg.f32 	%f457, %f456;
	fma.rn.f32 	%f458, %f452, 0f3FB8AA3B, %f457;
	fma.rn.f32 	%f459, %f452, 0f32A57060, %f458;
	mov.b32 	%r112, %f455;
	shl.b32 	%r113, %r112, 23;
	mov.b32 	%f460, %r113;
	ex2.approx.ftz.f32 	%f461, %f459;
	mul.f32 	%f462, %f461, %f460;
	div.rn.f32 	%f463, %f462, %f494;
	add.s64 	%rd74, %rd1, %rd72;
	st.global.f32 	[%rd74+4], %f463;
	add.s32 	%r128, %r128, 2;
$L__BB2_36:
	and.b32  	%r114, %r42, 1;
	setp.eq.b32 	%p27, %r114, 1;
	not.pred 	%p28, %p27;
	@%p28 bra 	$L__BB2_38;
	add.s32 	%r115, %r128, %r28;
	mul.wide.u32 	%rd75, %r115, 4;
	add.s64 	%rd76, %rd2, %rd75;
	ld.global.f32 	%f464, [%rd76];
	sub.f32 	%f465, %f464, %f486;
	fma.rn.f32 	%f466, %f465, 0f3BBB989D, 0f3F000000;
	cvt.sat.f32.f32 	%f467, %f466;
	mov.f32 	%f468, 0f4B400001;
	mov.f32 	%f469, 0f437C0000;
	fma.rm.f32 	%f470, %f467, %f469, %f468;
	add.f32 	%f471, %f470, 0fCB40007F;
	neg.f32 	%f472, %f471;
	fma.rn.f32 	%f473, %f465, 0f3FB8AA3B, %f472;
	fma.rn.f32 	%f474, %f465, 0f32A57060, %f473;
	mov.b32 	%r116, %f470;
	shl.b32 	%r117, %r116, 23;
	mov.b32 	%f475, %r117;
	ex2.approx.ftz.f32 	%f476, %f474;
	mul.f32 	%f477, %f476, %f475;
	div.rn.f32 	%f478, %f477, %f494;
	add.s64 	%rd77, %rd1, %rd75;
	st.global.f32 	[%rd77], %f478;
$L__BB2_38:
	ret;

}
	// .globl	_Z11rope_kernelPfiiif
.visible .entry _Z11rope_kernelPfiiif(
	.param .u64 .ptr .align 1 _Z11rope_kernelPfiiif_param_0,
	.param .u32 _Z11rope_kernelPfiiif_param_1,
	.param .u32 _Z11rope_kernelPfiiif_param_2,
	.param .u32 _Z11rope_kernelPfiiif_param_3,
	.param .f32 _Z11rope_kernelPfiiif_param_4
)
{
	.local .align 4 .b8 	__local_depot3[28];
	.reg .b64 	%SP;
	.reg .b64 	%SPL;
	.reg .pred 	%p<42>;
	.reg .b32 	%r<112>;
	.reg .b32 	%f<135>;
	.reg .b64 	%rd<45>;
	.reg .b64 	%fd<5>;

	mov.u64 	%SPL, __local_depot3;
	ld.param.u32 	%r36, [_Z11rope_kernelPfiiif_param_1];
	ld.param.u32 	%r38, [_Z11rope_kernelPfiiif_param_2];
	ld.param.u32 	%r37, [_Z11rope_kernelPfiiif_param_3];
	ld.param.f32 	%f25, [_Z11rope_kernelPfiiif_param_4];
	add.u64 	%rd1, %SPL, 0;
	add.u64 	%rd2, %SPL, 0;
	mov.u32 	%r39, %ctaid.x;
	mov.u32 	%r1, %ntid.x;
	mov.u32 	%r40, %tid.x;
	mad.lo.s32 	%r103, %r39, %r1, %r40;
	shr.u32 	%r41, %r37, 31;
	add.s32 	%r42, %r37, %r41;
	shr.s32 	%r3, %r42, 1;
	mul.lo.s32 	%r4, %r3, %r38;
	setp.ge.s32 	%p2, %r103, %r4;
	@%p2 bra 	$L__BB3_26;
	cvt.rn.f32.s32 	%f1, %r36;
	cvt.rn.f32.s32 	%f2, %r37;
	abs.f32 	%f26, %f25;
	setp.lt.f32 	%p3, %f26, 0f00800000;
	mul.f32 	%f27, %f26, 0f4B800000;
	selp.f32 	%f28, %f27, %f26, %p3;
	selp.f32 	%f29, 0fC1C00000, 0f00000000, %p3;
	mov.b32 	%r43, %f28;
	add.s32 	%r44, %r43, -1060439283;
	and.b32  	%r45, %r44, -8388608;
	sub.s32 	%r46, %r43, %r45;
	mov.b32 	%f30, %r46;
	cvt.rn.f32.s32 	%f31, %r45;
	fma.rn.f32 	%f32, %f31, 0f34000000, %f29;
	add.f32 	%f33, %f30, 0fBF800000;
	add.f32 	%f34, %f30, 0f3F800000;
	rcp.approx.ftz.f32 	%f35, %f34;
	add.f32 	%f36, %f33, %f33;
	mul.f32 	%f37, %f36, %f35;
	mul.f32 	%f38, %f37, %f37;
	sub.f32 	%f39, %f33, %f37;
	add.f32 	%f40, %f39, %f39;
	neg.f32 	%f41, %f37;
	fma.rn.f32 	%f42, %f41, %f33, %f40;
	mul.rn.f32 	%f43, %f35, %f42;
	fma.rn.f32 	%f44, %f38, 0f3A2C32E4, 0f3B52E7DB;
	fma.rn.f32 	%f45, %f44, %f38, 0f3C93BB73;
	fma.rn.f32 	%f46, %f45, %f38, 0f3DF6384F;
	mul.rn.f32 	%f47, %f46, %f38;
	fma.rn.f32 	%f48, %f37, 0f3FB8AA3B, %f32;
	sub.f32 	%f49, %f32, %f48;
	fma.rn.f32 	%f50, %f37, 0f3FB8AA3B, %f49;
	fma.rn.f32 	%f51, %f43, 0f3FB8AA3B, %f50;
	fma.rn.f32 	%f52, %f37, 0f32A55E34, %f51;
	mul.f32 	%f53, %f47, 0f40400000;
	fma.rn.f32 	%f54, %f53, %f43, %f52;
	fma.rn.f32 	%f55, %f47, %f37, %f54;
	add.rn.f32 	%f4, %f48, %f55;
	neg.f32 	%f56, %f48;
	add.rn.f32 	%f57, %f4, %f56;
	neg.f32 	%f58, %f57;
	add.rn.f32 	%f5, %f55, %f58;
	setp.eq.f32 	%p4, %f25, 0f00000000;
	setp.eq.f32 	%p5, %f26, 0f7F800000;
	or.pred  	%p1, %p4, %p5;
	add.f32 	%f59, %f25, %f25;
	mov.b32 	%r5, %f59;
	mov.u32 	%r47, %nctaid.x;
	mul.lo.s32 	%r6, %r47, %r1;
	mul.wide.s32 	%rd38, %r3, 4;
	mov.u64 	%rd26, __cudart_i2opi_f;
	not.pred 	%p15, %p1;
$L__BB3_2:
	setp.eq.f32 	%p6, %f25, 0f3F800000;
	rem.s32 	%r8, %r103, %r3;
	cvt.rn.f32.s32 	%f61, %r8;
	mul.f32 	%f62, %f61, 0fC0000000;
	div.rn.f32 	%f6, %f62, %f2;
	mul.f32 	%f63, %f6, 0f3F000000;
	cvt.rzi.f32.f32 	%f64, %f63;
	add.f32 	%f65, %f64, %f64;
	sub.f32 	%f66, %f6, %f65;
	abs.f32 	%f7, %f66;
	mul.rn.f32 	%f67, %f4, %f6;
	neg.f32 	%f68, %f67;
	fma.rn.f32 	%f69, %f4, %f6, %f68;
	fma.rn.f32 	%f70, %f5, %f6, %f69;
	cvt.rni.f32.f32 	%f71, %f67;
	sub.f32 	%f72, %f67, %f71;
	add.f32 	%f73, %f72, %f70;
	fma.rn.f32 	%f74, %f73, 0f391FCB8E, 0f3AAF85ED;
	fma.rn.f32 	%f75, %f74, %f73, 0f3C1D9856;
	fma.rn.f32 	%f76, %f75, %f73, 0f3D6357BB;
	fma.rn.f32 	%f77, %f76, %f73, 0f3E75FDEC;
	fma.rn.f32 	%f78, %f77, %f73, 0f3F317218;
	fma.rn.f32 	%f79, %f78, %f73, 0f3F800000;
	cvt.rzi.s32.f32 	%r48, %f71;
	setp.gt.f32 	%p7, %f71, 0f00000000;
	selp.b32 	%r49, 0, -2097152000, %p7;
	add.s32 	%r50, %r49, 2130706432;
	mov.b32 	%f80, %r50;
	mul.f32 	%f81, %f79, %f80;
	shl.b32 	%r51, %r48, 23;
	sub.s32 	%r52, %r51, %r49;
	mov.b32 	%f82, %r52;
	mul.f32 	%f83, %f81, %f82;
	abs.f32 	%f84, %f67;
	setp.gt.f32 	%p8, %f84, 0f43180000;
	setp.lt.f32 	%p9, %f67, 0f00000000;
	selp.f32 	%f85, 0f00000000, 0f7F800000, %p9;
	selp.f32 	%f8, %f85, %f83, %p8;
	setp.eq.f32 	%p10, %f6, 0f00000000;
	or.pred  	%p11, %p6, %p10;
	mov.f32 	%f132, 0f3F800000;
	@%p11 bra 	$L__BB3_9;
	setp.num.f32 	%p12, %f26, %f26;
	abs.f32 	%f86, %f6;
	setp.num.f32 	%p13, %f86, %f86;
	and.pred  	%p14, %p12, %p13;
	@%p14 bra 	$L__BB3_5;
	add.rn.f32 	%f132, %f25, %f6;
	bra.uni 	$L__BB3_9;
$L__BB3_5:
	@%p15 bra 	$L__BB3_7;
	setp.neu.f32 	%p23, %f7, 0f3F800000;
	setp.lt.f32 	%p24, %f6, 0f00000000;
	xor.b32  	%r53, %r5, 2139095040;
	selp.b32 	%r54, %r53, %r5, %p24;
	and.b32  	%r55, %r54, 2147483647;
	selp.b32 	%r56, %r55, %r54, %p23;
	mov.b32 	%f132, %r56;
	bra.uni 	$L__BB3_9;
$L__BB3_7:
	setp.geu.f32 	%p16, %f25, 0f00000000;
	setp.eq.f32 	%p17, %f25, 0fBF800000;
	setp.eq.f32 	%p18, %f86, 0f7F800000;
	and.pred  	%p19, %p17, %p18;
	or.pred  	%p20, %p19, %p16;
	selp.f32 	%f132, 0f3F800000, %f8, %p19;
	@%p20 bra 	$L__BB3_9;
	setp.neu.f32 	%p21, %f7, 0f3F800000;
	neg.f32 	%f87, %f8;
	selp.f32 	%f88, %f8, %f87, %p21;
	cvt.rmi.f32.f32 	%f89, %f6;
	setp.neu.f32 	%p22, %f6, %f89;
	selp.f32 	%f132, 0f7FFFFFFF, %f88, %p22;
$L__BB3_9:
	mul.f32 	%f15, %f132, %f1;
	mul.f32 	%f90, %f15, 0f3F22F983;
	cvt.rni.s32.f32 	%r111, %f90;
	cvt.rn.f32.s32 	%f91, %r111;
	fma.rn.f32 	%f92, %f91, 0fBFC90FDA, %f15;
	fma.rn.f32 	%f93, %f91, 0fB3A22168, %f92;
	fma.rn.f32 	%f134, %f91, 0fA7C234C5, %f93;
	abs.f32 	%f17, %f15;
	setp.ltu.f32 	%p25, %f17, 0f47CE4780;
	mov.u32 	%r107, %r111;
	mov.f32 	%f133, %f134;
	@%p25 bra 	$L__BB3_17;
	setp.neu.f32 	%p26, %f17, 0f7F800000;
	@%p26 bra 	$L__BB3_12;
	mov.f32 	%f96, 0f00000000;
	mul.rn.f32 	%f133, %f15, %f96;
	mov.b32 	%r107, 0;
	bra.uni 	$L__BB3_17;
$L__BB3_12:
	mov.b32 	%r10, %f15;
	mov.b64 	%rd43, 0;
	mov.b32 	%r104, 0;
	mov.u64 	%rd41, __cudart_i2opi_f;
	mov.u64 	%rd42, %rd2;
$L__BB3_13:
	.pragma "nounroll";
	ld.global.nc.u32 	%r58, [%rd41];
	shl.b32 	%r59, %r10, 8;
	or.b32  	%r60, %r59, -2147483648;
	mad.wide.u32 	%rd18, %r58, %r60, %rd43;
	shr.u64 	%rd43, %rd18, 32;
	st.local.u32 	[%rd42], %rd18;
	add.s32 	%r104, %r104, 1;
	add.s64 	%rd42, %rd42, 4;
	add.s64 	%rd41, %rd41, 4;
	setp.ne.s32 	%p27, %r104, 6;
	@%p27 bra 	$L__BB3_13;
	shr.u32 	%r61, %r10, 23;
	st.local.u32 	[%rd2+24], %rd43;
	and.b32  	%r13, %r61, 31;
	and.b32  	%r62, %r61, 224;
	add.s32 	%r63, %r62, -128;
	shr.u32 	%r64, %r63, 5;
	mul.wide.u32 	%rd19, %r64, 4;
	sub.s64 	%rd9, %rd2, %rd19;
	ld.local.u32 	%r105, [%rd9+24];
	ld.local.u32 	%r106, [%rd9+20];
	setp.eq.s32 	%p28, %r13, 0;
	@%p28 bra 	$L__BB3_16;
	shf.l.wrap.b32 	%r105, %r106, %r105, %r13;
	ld.local.u32 	%r65, [%rd9+16];
	shf.l.wrap.b32 	%r106, %r65, %r106, %r13;
$L__BB3_16:
	shr.u32 	%r66, %r105, 30;
	shf.l.wrap.b32 	%r67, %r106, %r105, 2;
	shl.b32 	%r68, %r106, 2;
	shr.u32 	%r69, %r67, 31;
	add.s32 	%r70, %r69, %r66;
	neg.s32 	%r71, %r70;
	setp.lt.s32 	%p29, %r10, 0;
	selp.b32 	%r107, %r71, %r70, %p29;
	xor.b32  	%r72, %r67, %r10;
	shr.s32 	%r73, %r67, 31;
	xor.b32  	%r74, %r73, %r67;
	xor.b32  	%r75, %r73, %r68;
	cvt.u64.u32 	%rd20, %r74;
	shl.b64 	%rd21, %rd20, 32;
	cvt.u64.u32 	%rd22, %r75;
	or.b64  	%rd23, %rd21, %rd22;
	cvt.rn.f64.s64 	%fd1, %rd23;
	mul.f64 	%fd2, %fd1, 0d3BF921FB54442D19;
	cvt.rn.f32.f64 	%f94, %fd2;
	neg.f32 	%f95, %f94;
	setp.lt.s32 	%p30, %r72, 0;
	selp.f32 	%f133, %f95, %f94, %p30;
$L__BB3_17:
	setp.ltu.f32 	%p31, %f17, 0f47CE4780;
	add.s32 	%r77, %r107, 1;
	mul.rn.f32 	%f97, %f133, %f133;
	and.b32  	%r78, %r107, 1;
	setp.eq.b32 	%p32, %r78, 1;
	selp.f32 	%f98, %f133, 0f3F800000, %p32;
	fma.rn.f32 	%f99, %f97, %f98, 0f00000000;
	fma.rn.f32 	%f100, %f97, 0f37CBAC00, 0fBAB607ED;
	selp.f32 	%f101, 0fB94D4153, %f100, %p32;
	selp.f32 	%f102, 0f3C0885E4, 0f3D2AAABB, %p32;
	fma.rn.f32 	%f103, %f101, %f97, %f102;
	selp.f32 	%f104, 0fBE2AAAA8, 0fBEFFFFFF, %p32;
	fma.rn.f32 	%f105, %f103, %f97, %f104;
	fma.rn.f32 	%f106, %f105, %f99, %f98;
	and.b32  	%r79, %r77, 2;
	setp.eq.s32 	%p33, %r79, 0;
	mov.f32 	%f107, 0f00000000;
	sub.f32 	%f108, %f107, %f106;
	selp.f32 	%f21, %f106, %f108, %p33;
	@%p31 bra 	$L__BB3_25;
	setp.neu.f32 	%p34, %f17, 0f7F800000;
	@%p34 bra 	$L__BB3_20;
	mov.f32 	%f111, 0f00000000;
	mul.rn.f32 	%f134, %f15, %f111;
	mov.b32 	%r111, 0;
	bra.uni 	$L__BB3_25;
$L__BB3_20:
	mov.b32 	%r22, %f15;
	shl.b32 	%r81, %r22, 8;
	or.b32  	%r23, %r81, -2147483648;
	mov.b64 	%rd44, 0;
	mov.b32 	%r108, 0;
$L__BB3_21:
	.pragma "nounroll";
	mul.wide.u32 	%rd25, %r108, 4;
	add.s64 	%rd27, %rd26, %rd25;
	ld.global.nc.u32 	%r82, [%rd27];
	mad.wide.u32 	%rd28, %r82, %r23, %rd44;
	shr.u64 	%rd44, %rd28, 32;
	add.s64 	%rd29, %rd1, %rd25;
	st.local.u32 	[%rd29], %rd28;
	add.s32 	%r108, %r108, 1;
	setp.ne.s32 	%p35, %r108, 6;
	@%p35 bra 	$L__BB3_21;
	shr.u32 	%r83, %r22, 23;
	st.local.u32 	[%rd1+24], %rd44;
	and.b32  	%r26, %r83, 31;
	and.b32  	%r84, %r83, 224;
	add.s32 	%r85, %r84, -128;
	shr.u32 	%r86, %r85, 5;
	mul.wide.u32 	%rd30, %r86, 4;
	sub.s64 	%rd12, %rd1, %rd30;
	ld.local.u32 	%r109, [%rd12+24];
	ld.local.u32 	%r110, [%rd12+20];
	setp.eq.s32 	%p36, %r26, 0;
	@%p36 bra 	$L__BB3_24;
	shf.l.wrap.b32 	%r109, %r110, %r109, %r26;
	ld.local.u32 	%r87, [%rd12+16];
	shf.l.wrap.b32 	%r110, %r87, %r110, %r26;
$L__BB3_24:
	shr.u32 	%r88, %r109, 30;
	shf.l.wrap.b32 	%r89, %r110, %r109, 2;
	shl.b32 	%r90, %r110, 2;
	shr.u32 	%r91, %r89, 31;
	add.s32 	%r92, %r91, %r88;
	neg.s32 	%r93, %r92;
	setp.lt.s32 	%p37, %r22, 0;
	selp.b32 	%r111, %r93, %r92, %p37;
	xor.b32  	%r94, %r89, %r22;
	shr.s32 	%r95, %r89, 31;
	xor.b32  	%r96, %r95, %r89;
	xor.b32  	%r97, %r95, %r90;
	cvt.u64.u32 	%rd31, %r96;
	shl.b64 	%rd32, %rd31, 32;
	cvt.u64.u32 	%rd33, %r97;
	or.b64  	%rd34, %rd32, %rd33;
	cvt.rn.f64.s64 	%fd3, %rd34;
	mul.f64 	%fd4, %fd3, 0d3BF921FB54442D19;
	cvt.rn.f32.f64 	%f109, %fd4;
	neg.f32 	%f110, %f109;
	setp.lt.s32 	%p38, %r94, 0;
	selp.f32 	%f134, %f110, %f109, %p38;
$L__BB3_25:
	ld.param.u64 	%rd40, [_Z11rope_kernelPfiiif_param_0];
	mul.rn.f32 	%f112, %f134, %f134;
	and.b32  	%r99, %r111, 1;
	setp.eq.b32 	%p39, %r99, 1;
	selp.f32 	%f113, 0f3F800000, %f134, %p39;
	fma.rn.f32 	%f114, %f112, %f113, 0f00000000;
	fma.rn.f32 	%f115, %f112, 0f37CBAC00, 0fBAB607ED;
	selp.f32 	%f116, %f115, 0fB94D4153, %p39;
	selp.f32 	%f117, 0f3D2AAABB, 0f3C0885E4, %p39;
	fma.rn.f32 	%f118, %f116, %f112, %f117;
	selp.f32 	%f119, 0fBEFFFFFF, 0fBE2AAAA8, %p39;
	fma.rn.f32 	%f120, %f118, %f112, %f119;
	fma.rn.f32 	%f121, %f120, %f114, %f113;
	and.b32  	%r100, %r111, 2;
	setp.eq.s32 	%p40, %r100, 0;
	mov.f32 	%f122, 0f00000000;
	sub.f32 	%f123, %f122, %f121;
	selp.f32 	%f124, %f121, %f123, %p40;
	div.s32 	%r101, %r103, %r3;
	mad.lo.s32 	%r102, %r101, %r37, %r8;
	cvta.to.global.u64 	%rd35, %rd40;
	mul.wide.s32 	%rd36, %r102, 4;
	add.s64 	%rd37, %rd35, %rd36;
	ld.global.f32 	%f125, [%rd37];
	add.s64 	%rd39, %rd37, %rd38;
	ld.global.f32 	%f126, [%rd39];
	mul.f32 	%f127, %f21, %f125;
	mul.f32 	%f128, %f126, %f124;
	sub.f32 	%f129, %f127, %f128;
	st.global.f32 	[%rd37], %f129;
	mul.f32 	%f130, %f125, %f124;
	fma.rn.f32 	%f131, %f21, %f126, %f130;
	st.global.f32 	[%rd39], %f131;
	add.s32 	%r103, %r103, %r6;
	setp.lt.s32 	%p41, %r103, %r4;
	@%p41 bra 	$L__BB3_2;
$L__BB3_26:
	ret;

}
	// .globl	_Z10add_kernelPfS_S_i
.visible .entry _Z10add_kernelPfS_S_i(
	.param .u64 .ptr .align 1 _Z10add_kernelPfS_S_i_param_0,
	.param .u64 .ptr .align 1 _Z10add_kernelPfS_S_i_param_1,
	.param .u64 .ptr .align 1 _Z10add_kernelPfS_S_i_param_2,
	.param .u32 _Z10add_kernelPfS_S_i_param_3
)
{
	.reg .pred 	%p<3>;
	.reg .b32 	%r<11>;
	.reg .b32 	%f<4>;
	.reg .b64 	%rd<11>;

	ld.param.u64 	%rd4, [_Z10add_kernelPfS_S_i_param_0];
	ld.param.u64 	%rd5, [_Z10add_kernelPfS_S_i_param_1];
	ld.param.u64 	%rd6, [_Z10add_kernelPfS_S_i_param_2];
	ld.param.u32 	%r6, [_Z10add_kernelPfS_S_i_param_3];
	mov.u32 	%r7, %ctaid.x;
	mov.u32 	%r1, %ntid.x;
	mov.u32 	%r8, %tid.x;
	mad.lo.s32 	%r10, %r7, %r1, %r8;
	setp.ge.s32 	%p1, %r10, %r6;
	@%p1 bra 	$L__BB4_3;
	mov.u32 	%r9, %nctaid.x;
	mul.lo.s32 	%r3, %r9, %r1;
	cvta.to.global.u64 	%rd1, %rd4;
	cvta.to.global.u64 	%rd2, %rd5;
	cvta.to.global.u64 	%rd3, %rd6;
$L__BB4_2:
	mul.wide.s32 	%rd7, %r10, 4;
	add.s64 	%rd8, %rd1, %rd7;
	ld.global.f32 	%f1, [%rd8];
	add.s64 	%rd9, %rd2, %rd7;
	ld.global.f32 	%f2, [%rd9];
	add.f32 	%f3, %f1, %f2;
	add.s64 	%rd10, %rd3, %rd7;
	st.global.f32 	[%rd10], %f3;
	add.s32 	%r10, %r10, %r3;
	setp.lt.s32 	%p2, %r10, %r6;
	@%p2 bra 	$L__BB4_2;
$L__BB4_3:
	ret;

}
	// .globl	_Z11silu_kernelPfS_i
.visible .entry _Z11silu_kernelPfS_i(
	.param .u64 .ptr .align 1 _Z11silu_kernelPfS_i_param_0,
	.param .u64 .ptr .align 1 _Z11silu_kernelPfS_i_param_1,
	.param .u32 _Z11silu_kernelPfS_i_param_2
)
{
	.reg .pred 	%p<3>;
	.reg .b32 	%r<13>;
	.reg .b32 	%f<15>;
	.reg .b64 	%rd<8>;

	ld.param.u64 	%rd3, [_Z11silu_kernelPfS_i_param_0];
	ld.param.u64 	%rd4, [_Z11silu_kernelPfS_i_param_1];
	ld.param.u32 	%r6, [_Z11silu_kernelPfS_i_param_2];
	mov.u32 	%r7, %ctaid.x;
	mov.u32 	%r1, %ntid.x;
	mov.u32 	%r8, %tid.x;
	mad.lo.s32 	%r12, %r7, %r1, %r8;
	setp.ge.s32 	%p1, %r12, %r6;
	@%p1 bra 	$L__BB5_3;
	mov.u32 	%r9, %nctaid.x;
	mul.lo.s32 	%r3, %r9, %r1;
	cvta.to.global.u64 	%rd1, %rd3;
	cvta.to.global.u64 	%rd2, %rd4;
$L__BB5_2:
	mul.wide.s32 	%rd5, %r12, 4;
	add.s64 	%rd6, %rd1, %rd5;
	ld.global.f32 	%f1, [%rd6];
	fma.rn.f32 	%f2, %f1, 0fBBBB989D, 0f3F000000;
	cvt.sat.f32.f32 	%f3, %f2;
	mov.f32 	%f4, 0f4B400001;
	mov.f32 	%f5, 0f437C0000;
	fma.rm.f32 	%f6, %f3, %f5, %f4;
	add.f32 	%f7, %f6, 0fCB40007F;
	neg.f32 	%f8, %f7;
	fma.rn.f32 	%f9, %f1, 0fBFB8AA3B, %f8;
	fma.rn.f32 	%f10, %f1, 0fB2A57060, %f9;
	mov.b32 	%r10, %f6;
	shl.b32 	%r11, %r10, 23;
	mov.b32 	%f11, %r11;
	ex2.approx.ftz.f32 	%f12, %f10;
	fma.rn.f32 	%f13, %f12, %f11, 0f3F800000;
	div.rn.f32 	%f14, %f1, %f13;
	add.s64 	%rd7, %rd2, %rd5;
	st.global.f32 	[%rd7], %f14;
	add.s32 	%r12, %r12, %r3;
	setp.lt.s32 	%p2, %r12, %r6;
	@%p2 bra 	$L__BB5_2;
$L__BB5_3:
	ret;

}
	// .globl	_Z15moe_topk_kernelPfPiS_iii
.visible .entry _Z15moe_topk_kernelPfPiS_iii(
	.param .u64 .ptr .align 1 _Z15moe_topk_kernelPfPiS_iii_param_0,
	.param .u64 .ptr .align 1 _Z15moe_topk_kernelPfPiS_iii_param_1,
	.param .u64 .ptr .align 1 _Z15moe_topk_kernelPfPiS_iii_param_2,
	.param .u32 _Z15moe_topk_kernelPfPiS_iii_param_3,
	.param .u32 _Z15moe_topk_kernelPfPiS_iii_param_4,
	.param .u32 _Z15moe_topk_kernelPfPiS_iii_param_5
)
{
	.reg .pred 	%p<59>;
	.reg .b32 	%r<150>;
	.reg .b32 	%f<142>;
	.reg .b64 	%rd<53>;

	ld.param.u64 	%rd10, [_Z15moe_topk_kernelPfPiS_iii_param_0];
	ld.param.u64 	%rd11, [_Z15moe_topk_kernelPfPiS_iii_param_1];
	ld.param.u64 	%rd12, [_Z15moe_topk_kernelPfPiS_iii_param_2];
	ld.param.u32 	%r51, [_Z15moe_topk_kernelPfPiS_iii_param_3];
	ld.param.u32 	%r49, [_Z15moe_topk_kernelPfPiS_iii_param_4];
	ld.param.u32 	%r50, [_Z15moe_topk_kernelPfPiS_iii_param_5];
	cvta.to.global.u64 	%rd1, %rd12;
	mov.u32 	%r1, %ctaid.x;
	setp.ge.s32 	%p1, %r1, %r51;
	@%p1 bra 	$L__BB6_41;
	cvta.to.global.u64 	%rd2, %rd11;
	cvta.to.global.u64 	%rd13, %rd10;
	mul.lo.s32 	%r52, %r49, %r1;
	mul.wide.s32 	%rd14, %r52, 4;
	add.s64 	%rd3, %rd13, %rd14;
	mul.lo.s32 	%r53, %r50, %r1;
	cvt.s64.s32 	%rd4, %r53;
	setp.lt.s32 	%p2, %r50, 1;
	@%p2 bra 	$L__BB6_41;
	shl.b64 	%rd15, %rd4, 2;
	add.s64 	%rd5, %rd2, %rd15;
	setp.lt.s32 	%p3, %r49, 1;
	@%p3 bra 	$L__BB6_33;
	and.b32  	%r2, %r49, 15;
	add.s32 	%r3, %r2, -1;
	and.b32  	%r4, %r49, 7;
	add.s32 	%r5, %r4, -1;
	and.b32  	%r6, %r49, 2147483632;
	and.b32  	%r7, %r49, 3;
	mov.b32 	%r128, 0;
$L__BB6_4:
	setp.eq.s32 	%p10, %r128, 0;
	@%p10 bra 	$L__BB6_19;
	neg.s32 	%r9, %r128;
	mov.f32 	%f134, 0fFF7FFFFF;
	mov.b32 	%r129, 0;
	mov.u32 	%r135, %r129;
$L__BB6_6:
	mov.u64 	%rd52, %rd5;
	mov.u32 	%r131, %r9;
$L__BB6_7:
	ld.global.u32 	%r64, [%rd52];
	setp.eq.s32 	%p11, %r64, %r129;
	@%p11 bra 	$L__BB6_11;
	add.s32 	%r131, %r131, 1;
	setp.eq.s32 	%p12, %r131, 0;
	add.s64 	%rd52, %rd52, 4;
	@%p12 bra 	$L__BB6_9;
	bra.uni 	$L__BB6_7;
$L__BB6_9:
	mul.wide.u32 	%rd34, %r129, 4;
	add.s64 	%rd35, %rd3, %rd34;
	ld.global.f32 	%f6, [%rd35];
	setp.gt.f32 	%p13, %f6, %f134;
	@%p13 bra 	$L__BB6_10;
	bra.uni 	$L__BB6_11;
$L__BB6_10:
	mov.f32 	%f134, %f6;
	mov.u32 	%r135, %r129;
$L__BB6_11:
	add.s32 	%r129, %r129, 1;
	setp.eq.s32 	%p14, %r129, %r49;
	@%p14 bra 	$L__BB6_12;
	bra.uni 	$L__BB6_6;
$L__BB6_12:
	cvt.u64.u32 	%rd8, %r128;
	mul.wide.u32 	%rd43, %r128, 4;
	add.s64 	%rd44, %rd5, %rd43;
	st.global.u32 	[%rd44], %r135;
	mov.f32 	%f132, 0f00000000;
	mov.b32 	%r133, 0;
$L__BB6_13:
	mov.b32 	%r134, 0;
$L__BB6_14:
	mul.wide.u32 	%rd45, %r134, 4;
	add.s64 	%rd46, %rd5, %rd45;
	ld.global.u32 	%r123, [%rd46];
	setp.eq.s32 	%p55, %r123, %r133;
	@%p55 bra 	$L__BB6_16;
	add.s32 	%r18, %r134, 1;
	setp.eq.s32 	%p56, %r134, %r128;
	mov.u32 	%r134, %r18;
	@%p56 bra 	$L__BB6_17;
	bra.uni 	$L__BB6_14;
$L__BB6_16:
	mul.wide.u32 	%rd47, %r133, 4;
	add.s64 	%rd48, %rd3, %rd47;
	ld.global.f32 	%f102, [%rd48];
	sub.f32 	%f103, %f102, %f134;
	fma.rn.f32 	%f104, %f103, 0f3BBB989D, 0f3F000000;
	cvt.sat.f32.f32 	%f105, %f104;
	mov.f32 	%f106, 0f4B400001;
	mov.f32 	%f107, 0f437C0000;
	fma.rm.f32 	%f108, %f105, %f107, %f106;
	add.f32 	%f109, %f108, 0fCB40007F;
	neg.f32 	%f110, %f109;
	fma.rn.f32 	%f111, %f103, 0f3FB8AA3B, %f110;
	fma.rn.f32 	%f112, %f103, 0f32A57060, %f111;
	mov.b32 	%r124, %f108;
	shl.b32 	%r125, %r124, 23;
	mov.b32 	%f113, %r125;
	ex2.approx.ftz.f32 	%f114, %f112;
	fma.rn.f32 	%f132, %f114, %f113, %f132;
$L__BB6_17:
	add.s32 	%r133, %r133, 1;
	setp.ne.s32 	%p57, %r133, %r49;
	@%p57 bra 	$L__BB6_13;
	add.f32 	%f115, %f132, 0f3089705F;
	sub.f32 	%f116, %f134, %f134;
	fma.rn.f32 	%f117, %f116, 0f3BBB989D, 0f3F000000;
	cvt.sat.f32.f32 	%f118, %f117;
	mov.f32 	%f119, 0f4B400001;
	mov.f32 	%f120, 0f437C0000;
	fma.rm.f32 	%f121, %f118, %f120, %f119;
	add.f32 	%f122, %f121, 0fCB40007F;
	neg.f32 	%f123, %f122;
	fma.rn.f32 	%f124, %f116, 0f3FB8AA3B, %f123;
	fma.rn.f32 	%f125, %f116, 0f32A57060, %f124;
	mov.b32 	%r126, %f121;
	shl.b32 	%r127, %r126, 23;
	mov.b32 	%f126, %r127;
	ex2.approx.ftz.f32 	%f127, %f125;
	mul.f32 	%f128, %f127, %f126;
	div.rn.f32 	%f129, %f128, %f115;
	add.s64 	%rd49, %rd8, %rd4;
	shl.b64 	%rd50, %rd49, 2;
	add.s64 	%rd51, %rd1, %rd50;
	st.global.f32 	[%rd51], %f129;
	add.s32 	%r128, %r128, 1;
	setp.eq.s32 	%p58, %r128, %r50;
	@%p58 bra 	$L__BB6_41;
	bra.uni 	$L__BB6_4;
$L__BB6_19:
	setp.lt.u32 	%p15, %r49, 16;
	mov.f32 	%f134, 0fFF7FFFFF;
	mov.b32 	%r142, 0;
	mov.u32 	%r135, %r142;
	@%p15 bra 	$L__BB6_22;
	mov.f32 	%f134, 0fFF7FFFFF;
	mov.b32 	%r136, 0;
	mov.u32 	%r135, %r136;
$L__BB6_21:
	.pragma "nounroll";
	mul.wide.u32 	%rd36, %r136, 4;
	add.s64 	%rd37, %rd3, %rd36;
	ld.global.f32 	%f44, [%rd37];
	setp.gt.f32 	%p16, %f44, %f134;
	selp.f32 	%f45, %f44, %f134, %p16;
	selp.b32 	%r68, %r136, %r135, %p16;
	add.s32 	%r69, %r136, 1;
	ld.global.f32 	%f46, [%rd37+4];
	setp.gt.f32 	%p17, %f46, %f45;
	selp.f32 	%f47, %f46, %f45, %p17;
	selp.b32 	%r70, %r69, %r68, %p17;
	add.s32 	%r71, %r136, 2;
	ld.global.f32 	%f48, [%rd37+8];
	setp.gt.f32 	%p18, %f48, %f47;
	selp.f32 	%f49, %f48, %f47, %p18;
	selp.b32 	%r72, %r71, %r70, %p18;
	add.s32 	%r73, %r136, 3;
	ld.global.f32 	%f50, [%rd37+12];
	setp.gt.f32 	%p19, %f50, %f49;
	selp.f32 	%f51, %f50, %f49, %p19;
	selp.b32 	%r74, %r73, %r72, %p19;
	add.s32 	%r75, %r136, 4;
	ld.global.f32 	%f52, [%rd37+16];
	setp.gt.f32 	%p20, %f52, %f51;
	selp.f32 	%f53, %f52, %f51, %p20;
	selp.b32 	%r76, %r75, %r74, %p20;
	add.s32 	%r77, %r136, 5;
	ld.global.f32 	%f54, [%rd37+20];
	setp.gt.f32 	%p21, %f54, %f53;
	selp.f32 	%f55, %f54, %f53, %p21;
	selp.b32 	%r78, %r77, %r76, %p21;
	add.s32 	%r79, %r136, 6;
	ld.global.f32 	%f56, [%rd37+24];
	setp.gt.f32 	%p22, %f56, %f55;
	selp.f32 	%f57, %f56, %f55, %p22;
	selp.b32 	%r80, %r79, %r78, %p22;
	add.s32 	%r81, %r136, 7;
	ld.global.f32 	%f58, [%rd37+28];
	setp.gt.f32 	%p23, %f58, %f57;
	selp.f32 	%f59, %f58, %f57, %p23;
	selp.b32 	%r82, %r81, %r80, %p23;
	add.s32 	%r83, %r136, 8;
	ld.global.f32 	%f60, [%rd37+32];
	setp.gt.f32 	%p24, %f60, %f59;
	selp.f32 	%f61, %f60, %f59, %p24;
	selp.b32 	%r84, %r83, %r82, %p24;
	add.s32 	%r85, %r136, 9;
	ld.global.f32 	%f62, [%rd37+36];
	setp.gt.f32 	%p25, %f62, %f61;
	selp.f32 	%f63, %f62, %f61, %p25;
	selp.b32 	%r86, %r85, %r84, %p25;
	add.s32 	%r87, %r136, 10;
	ld.global.f32 	%f64, [%rd37+40];
	setp.gt.f32 	%p26, %f64, %f63;
	selp.f32 	%f65, %f64, %f63, %p26;
	selp.b32 	%r88, %r87, %r86, %p26;
	add.s32 	%r89, %r136, 11;
	ld.global.f32 	%f66, [%rd37+44];
	setp.gt.f32 	%p27, %f66, %f65;
	selp.f32 	%f67, %f66, %f65, %p27;
	selp.b32 	%r90, %r89, %r88, %p27;
	add.s32 	%r91, %r136, 12;
	ld.global.f32 	%f68, [%rd37+48];
	setp.gt.f32 	%p28, %f68, %f67;
	selp.f32 	%f69, %f68, %f67, %p28;
	selp.b32 	%r92, %r91, %r90, %p28;
	add.s32 	%r93, %r136, 13;
	ld.global.f32 	%f70, [%rd37+52];
	setp.gt.f32 	%p29, %f70, %f69;
	selp.f32 	%f71, %f70, %f69, %p29;
	selp.b32 	%r94, %r93, %r92, %p29;
	add.s32 	%r95, %r136, 14;
	ld.global.f32 	%f72, [%rd37+56];
	setp.gt.f32 	%p30, %f72, %f71;
	selp.f32 	%f73, %f72, %f71, %p30;
	selp.b32 	%r96, %r95, %r94, %p30;
	add.s32 	%r97, %r136, 15;
	ld.global.f32 	%f74, [%rd37+60];
	setp.gt.f32 	%p31, %f74, %f73;
	selp.f32 	%f134, %f74, %f73, %p31;
	selp.b32 	%r135, %r97, %r96, %p31;
	add.s32 	%r136, %r136, 16;
	setp.ne.s32 	%p32, %r136, %r6;
	mov.u32 	%r142, %r6;
	@%p32 bra 	$L__BB6_21;
$L__BB6_22:
	setp.eq.s32 	%p33, %r2, 0;
	@%p33 bra 	$L__BB6_12;
	setp.lt.u32 	%p34, %r3, 7;
	@%p34 bra 	$L__BB6_25;
	mul.wide.u32 	%rd38, %r142, 4;
	add.s64 	%rd39, %rd3, %rd38;
	ld.global.f32 	%f76, [%rd39];
	setp.gt.f32 	%p35, %f76, %f134;
	selp.f32 	%f77, %f76, %f134, %p35;
	selp.b32 	%r99, %r142, %r135, %p35;
	add.s32 	%r100, %r142, 1;
	ld.global.f32 	%f78, [%rd39+4];
	setp.gt.f32 	%p36, %f78, %f77;
	selp.f32 	%f79, %f78, %f77, %p36;
	selp.b32 	%r101, %r100, %r99, %p36;
	add.s32 	%r102, %r142, 2;
	ld.global.f32 	%f80, [%rd39+8];
	setp.gt.f32 	%p37, %f80, %f79;
	selp.f32 	%f81, %f80, %f79, %p37;
	selp.b32 	%r103, %r102, %r101, %p37;
	add.s32 	%r104, %r142, 3;
	ld.global.f32 	%f82, [%rd39+12];
	setp.gt.f32 	%p38, %f82, %f81;
	selp.f32 	%f83, %f82, %f81, %p38;
	selp.b32 	%r105, %r104, %r103, %p38;
	add.s32 	%r106, %r142, 4;
	ld.global.f32 	%f84, [%rd39+16];
	setp.gt.f32 	%p39, %f84, %f83;
	selp.f32 	%f85, %f84, %f83, %p39;
	selp.b32 	%r107, %r106, %r105, %p39;
	add.s32 	%r108, %r142, 5;
	ld.global.f32 	%f86, [%rd39+20];
	setp.gt.f32 	%p40, %f86, %f85;
	selp.f32 	%f87, %f86, %f85, %p40;
	selp.b32 	%r109, %r108, %r107, %p40;
	add.s32 	%r110, %r142, 6;
	ld.global.f32 	%f88, [%rd39+24];
	setp.gt.f32 	%p41, %f88, %f87;
	selp.f32 	%f89, %f88, %f87, %p41;
	selp.b32 	%r111, %r110, %r109, %p41;
	add.s32 	%r112, %r142, 7;
	ld.global.f32 	%f90, [%rd39+28];
	setp.gt.f32 	%p42, %f90, %f89;
	selp.f32 	%f134, %f90, %f89, %p42;
	selp.b32 	%r135, %r112, %r111, %p42;
	add.s32 	%r142, %r142, 8;
$L__BB6_25:
	setp.eq.s32 	%p43, %r4, 0;
	@%p43 bra 	$L__BB6_12;
	setp.lt.u32 	%p44, %r5, 3;
	@%p44 bra 	$L__BB6_28;
	mul.wide.u32 	%rd40, %r142, 4;
	add.s64 	%rd41, %rd3, %rd40;
	ld.global.f32 	%f92, [%rd41];
	setp.gt.f32 	%p45, %f92, %f134;
	selp.f32 	%f93, %f92, %f134, %p45;
	selp.b32 	%r114, %r142, %r135, %p45;
	add.s32 	%r115, %r142, 1;
	ld.global.f32 	%f94, [%rd41+4];
	setp.gt.f32 	%p46, %f94, %f93;
	selp.f32 	%f95, %f94, %f93, %p46;
	selp.b32 	%r116, %r115, %r114, %p46;
	add.s32 	%r117, %r142, 2;
	ld.global.f32 	%f96, [%rd41+8];
	setp.gt.f32 	%p47, %f96, %f95;
	selp.f32 	%f97, %f96, %f95, %p47;
	selp.b32 	%r118, %r117, %r116, %p47;
	add.s32 	%r119, %r142, 3;
	ld.global.f32 	%f98, [%rd41+12];
	setp.gt.f32 	%p48, %f98, %f97;
	selp.f32 	%f134, %f98, %f97, %p48;
	selp.b32 	%r135, %r119, %r118, %p48;
	add.s32 	%r142, %r142, 4;
$L__BB6_28:
	setp.eq.s32 	%p49, %r7, 0;
	@%p49 bra 	$L__BB6_12;
	setp.eq.s32 	%p50, %r7, 1;
	mul.wide.u32 	%rd42, %r142, 4;
	add.s64 	%rd9, %rd3, %rd42;
	ld.global.f32 	%f99, [%rd9];
	setp.gt.f32 	%p51, %f99, %f134;
	selp.f32 	%f134, %f99, %f134, %p51;
	selp.b32 	%r135, %r142, %r135, %p51;
	@%p50 bra 	$L__BB6_12;
	setp.eq.s32 	%p52, %r7, 2;
	add.s32 	%r120, %r142, 1;
	ld.global.f32 	%f100, [%rd9+4];
	setp.gt.f32 	%p53, %f100, %f134;
	selp.f32 	%f134, %f100, %f134, %p53;
	selp.b32 	%r135, %r120, %r135, %p53;
	@%p52 bra 	$L__BB6_12;
	ld.global.f32 	%f20, [%rd9+8];
	setp.leu.f32 	%p54, %f20, %f134;
	@%p54 bra 	$L__BB6_12;
	add.s32 	%r135, %r142, 2;
	mov.f32 	%f134, %f20;
	bra.uni 	$L__BB6_12;
$L__BB6_33:
	mov.f32 	%f24, 0f3F000000;
	cvt.sat.f32.f32 	%f25, %f24;
	mov.f32 	%f26, 0f4B400001;
	mov.f32 	%f27, 0f437C0000;
	fma.rm.f32 	%f28, %f25, %f27, %f26;
	add.f32 	%f29, %f28, 0fCB40007F;
	mov.f32 	%f30, 0f00000000;
	sub.f32 	%f31, %f30, %f29;
	add.f32 	%f21, %f31, 0f00000000;
	mov.b32 	%r55, %f28;
	shl.b32 	%r56, %r55, 23;
	mov.b32 	%f22, %r56;
	and.b32  	%r42, %r50, 3;
	setp.lt.u32 	%p4, %r50, 4;
	mov.b32 	%r149, 0;
	@%p4 bra 	$L__BB6_36;
	and.b32  	%r149, %r50, 2147483644;
	ex2.approx.ftz.f32 	%f32, %f21;
	mul.f32 	%f33, %f32, %f22;
	div.rn.f32 	%f23, %f33, 0f3089705F;
	mov.b32 	%r147, 0;
$L__BB6_35:
	.pragma "nounroll";
	cvt.u64.u32 	%rd16, %r147;
	mul.wide.u32 	%rd17, %r147, 4;
	add.s64 	%rd18, %rd5, %rd17;
	mov.b32 	%r58, 0;
	st.global.u32 	[%rd18], %r58;
	add.s64 	%rd19, %rd16, %rd4;
	shl.b64 	%rd20, %rd19, 2;
	add.s64 	%rd21, %rd1, %rd20;
	st.global.f32 	[%rd21], %f23;
	st.global.u32 	[%rd18+4], %r58;
	st.global.f32 	[%rd21+4], %f23;
	st.global.u32 	[%rd18+8], %r58;
	st.global.f32 	[%rd21+8], %f23;
	st.global.u32 	[%rd18+12], %r58;
	st.global.f32 	[%rd21+12], %f23;
	add.s32 	%r147, %r147, 4;
	setp.ne.s32 	%p5, %r147, %r149;
	@%p5 bra 	$L__BB6_35;
$L__BB6_36:
	setp.eq.s32 	%p6, %r42, 0;
	@%p6 bra 	$L__BB6_41;
	setp.eq.s32 	%p7, %r42, 1;
	@%p7 bra 	$L__BB6_39;
	cvt.u64.u32 	%rd22, %r149;
	mul.wide.u32 	%rd23, %r149, 4;
	add.s64 	%rd24, %rd5, %rd23;
	mov.b32 	%r59, 0;
	st.global.u32 	[%rd24], %r59;
	ex2.approx.ftz.f32 	%f34, %f21;
	mul.f32 	%f35, %f34, %f22;
	div.rn.f32 	%f36, %f35, 0f3089705F;
	add.s64 	%rd25, %rd22, %rd4;
	shl.b64 	%rd26, %rd25, 2;
	add.s64 	%rd27, %rd1, %rd26;
	st.global.f32 	[%rd27], %f36;
	st.global.u32 	[%rd24+4], %r59;
	st.global.f32 	[%rd27+4], %f36;
	add.s32 	%r149, %r149, 2;
$L__BB6_39:
	and.b32  	%r60, %r50, 1;
	setp.eq.b32 	%p8, %r60, 1;
	not.pred 	%p9, %p8;
	@%p9 bra 	$L__BB6_41;
	cvt.u64.u32 	%rd28, %r149;
	mul.wide.u32 	%rd29, %r149, 4;
	add.s64 	%rd30, %rd5, %rd29;
	mov.b32 	%r61, 0;
	st.global.u32 	[%rd30], %r61;
	ex2.approx.ftz.f32 	%f37, %f21;
	mul.f32 	%f38, %f37, %f22;
	div.rn.f32 	%f39, %f38, 0f3089705F;
	add.s64 	%rd31, %rd28, %rd4;
	shl.b64 	%rd32, %rd31, 2;
	add.s64 	%rd33, %rd1, %rd32;
	st.global.f32 	[%rd33], %f39;
$L__BB6_41:
	ret;

}
	// .globl	_Z24moe_router_logits_kernelPfS_S_iii
.visible .entry _Z24moe_router_logits_kernelPfS_S_iii(
	.param .u64 .ptr .align 1 _Z24moe_router_logits_kernelPfS_S_iii_param_0,
	.param .u64 .ptr .align 1 _Z24moe_router_logits_kernelPfS_S_iii_param_1,
	.param .u64 .ptr .align 1 _Z24moe_router_logits_kernelPfS_S_iii_param_2,
	.param .u32 _Z24moe_router_logits_kernelPfS_S_iii_param_3,
	.param .u32 _Z24moe_router_logits_kernelPfS_S_iii_param_4,
	.param .u32 _Z24moe_router_logits_kernelPfS_S_iii_param_5
)
{
	.reg .pred 	%p<13>;
	.reg .b32 	%r<36>;
	.reg .b32 	%f<112>;
	.reg .b64 	%rd<57>;

	ld.param.u64 	%rd16, [_Z24moe_router_logits_kernelPfS_S_iii_param_0];
	ld.param.u64 	%rd17, [_Z24moe_router_logits_kernelPfS_S_iii_param_1];
	ld.param.u64 	%rd15, [_Z24moe_router_logits_kernelPfS_S_iii_param_2];
	ld.param.u32 	%r22, [_Z24moe_router_logits_kernelPfS_S_iii_param_3];
	ld.param.u32 	%r20, [_Z24moe_router_logits_kernelPfS_S_iii_param_4];
	ld.param.u32 	%r21, [_Z24moe_router_logits_kernelPfS_S_iii_param_5];
	cvta.to.global.u64 	%rd1, %rd17;
	cvta.to.global.u64 	%rd2, %rd16;
	mov.u32 	%r1, %ctaid.x;
	mov.u32 	%r2, %tid.x;
	setp.ge.s32 	%p1, %r1, %r22;
	setp.ge.s32 	%p2, %r2, %r21;
	or.pred  	%p3, %p1, %p2;
	@%p3 bra 	$L__BB7_15;
	setp.lt.s32 	%p4, %r20, 1;
	mov.f32 	%f111, 0f00000000;
	@%p4 bra 	$L__BB7_14;
	mul.lo.s32 	%r3, %r20, %r1;
	mul.lo.s32 	%r4, %r20, %r2;
	and.b32  	%r5, %r20, 15;
	setp.lt.u32 	%p5, %r20, 16;
	mov.f32 	%f111, 0f00000000;
	mov.b32 	%r33, 0;
	@%p5 bra 	$L__BB7_5;
	and.b32  	%r33, %r20, 2147483632;
	neg.s32 	%r31, %r33;
	mul.wide.u32 	%rd18, %r3, 4;
	add.s64 	%rd19, %rd18, %rd2;
	add.s64 	%rd54, %rd19, 32;
	mul.wide.u32 	%rd20, %r4, 4;
	add.s64 	%rd21, %rd20, %rd1;
	add.s64 	%rd53, %rd21, 32;
	mov.f32 	%f111, 0f00000000;
$L__BB7_4:
	.pragma "nounroll";
	ld.global.f32 	%f18, [%rd54+-32];
	ld.global.f32 	%f19, [%rd53+-32];
	fma.rn.f32 	%f20, %f18, %f19, %f111;
	ld.global.f32 	%f21, [%rd54+-28];
	ld.global.f32 	%f22, [%rd53+-28];
	fma.rn.f32 	%f23, %f21, %f22, %f20;
	ld.global.f32 	%f24, [%rd54+-24];
	ld.global.f32 	%f25, [%rd53+-24];
	fma.rn.f32 	%f26, %f24, %f25, %f23;
	ld.global.f32 	%f27, [%rd54+-20];
	ld.global.f32 	%f28, [%rd53+-20];
	fma.rn.f32 	%f29, %f27, %f28, %f26;
	ld.global.f32 	%f30, [%rd54+-16];
	ld.global.f32 	%f31, [%rd53+-16];
	fma.rn.f32 	%f32, %f30, %f31, %f29;
	ld.global.f32 	%f33, [%rd54+-12];
	ld.global.f32 	%f34, [%rd53+-12];
	fma.rn.f32 	%f35, %f33, %f34, %f32;
	ld.global.f32 	%f36, [%rd54+-8];
	ld.global.f32 	%f37, [%rd53+-8];
	fma.rn.f32 	%f38, %f36, %f37, %f35;
	ld.global.f32 	%f39, [%rd54+-4];
	ld.global.f32 	%f40, [%rd53+-4];
	fma.rn.f32 	%f41, %f39, %f40, %f38;
	ld.global.f32 	%f42, [%rd54];
	ld.global.f32 	%f43, [%rd53];
	fma.rn.f32 	%f44, %f42, %f43, %f41;
	ld.global.f32 	%f45, [%rd54+4];
	ld.global.f32 	%f46, [%rd53+4];
	fma.rn.f32 	%f47, %f45, %f46, %f44;
	ld.global.f32 	%f48, [%rd54+8];
	ld.global.f32 	%f49, [%rd53+8];
	fma.rn.f32 	%f50, %f48, %f49, %f47;
	ld.global.f32 	%f51, [%rd54+12];
	ld.global.f32 	%f52, [%rd53+12];
	fma.rn.f32 	%f53, %f51, %f52, %f50;
	ld.global.f32 	%f54, [%rd54+16];
	ld.global.f32 	%f55, [%rd53+16];
	fma.rn.f32 	%f56, %f54, %f55, %f53;
	ld.global.f32 	%f57, [%rd54+20];
	ld.global.f32 	%f58, [%rd53+20];
	fma.rn.f32 	%f59, %f57, %f58, %f56;
	ld.global.f32 	%f60, [%rd54+24];
	ld.global.f32 	%f61, [%rd53+24];
	fma.rn.f32 	%f62, %f60, %f61, %f59;
	ld.global.f32 	%f63, [%rd54+28];
	ld.global.f32 	%f64, [%rd53+28];
	fma.rn.f32 	%f111, %f63, %f64, %f62;
	add.s32 	%r31, %r31, 16;
	add.s64 	%rd54, %rd54, 64;
	add.s64 	%rd53, %rd53, 64;
	setp.ne.s32 	%p6, %r31, 0;
	@%p6 bra 	$L__BB7_4;
$L__BB7_5:
	setp.eq.s32 	%p7, %r5, 0;
	@%p7 bra 	$L__BB7_14;
	and.b32  	%r11, %r20, 7;
	setp.lt.u32 	%p8, %r5, 8;
	@%p8 bra 	$L__BB7_8;
	add.s32 	%r24, %r33, %r3;
	mul.wide.u32 	%rd22, %r24, 4;
	add.s64 	%rd23, %rd2, %rd22;
	ld.global.f32 	%f66, [%rd23];
	add.s32 	%r25, %r33, %r4;
	mul.wide.u32 	%rd24, %r25, 4;
	add.s64 	%rd25, %rd1, %rd24;
	ld.global.f32 	%f67, [%rd25];
	fma.rn.f32 	%f68, %f66, %f67, %f111;
	cvt.u64.u32 	%rd26, %r3;
	cvt.u64.u32 	%rd27, %r33;
	add.s64 	%rd28, %rd27, %rd26;
	shl.b64 	%rd29, %rd28, 2;
	add.s64 	%rd30, %rd2, %rd29;
	ld.global.f32 	%f69, [%rd30+4];
	cvt.u64.u32 	%rd31, %r4;
	add.s64 	%rd32, %rd27, %rd31;
	shl.b64 	%rd33, %rd32, 2;
	add.s64 	%rd34, %rd1, %rd33;
	ld.global.f32 	%f70, [%rd34+4];
	fma.rn.f32 	%f71, %f69, %f70, %f68;
	ld.global.f32 	%f72, [%rd30+8];
	ld.global.f32 	%f73, [%rd34+8];
	fma.rn.f32 	%f74, %f72, %f73, %f71;
	ld.global.f32 	%f75, [%rd30+12];
	ld.global.f32 	%f76, [%rd34+12];
	fma.rn.f32 	%f77, %f75, %f76, %f74;
	ld.global.f32 	%f78, [%rd30+16];
	ld.global.f32 	%f79, [%rd34+16];
	fma.rn.f32 	%f80, %f78, %f79, %f77;
	ld.global.f32 	%f81, [%rd30+20];
	ld.global.f32 	%f82, [%rd34+20];
	fma.rn.f32 	%f83, %f81, %f82, %f80;
	ld.global.f32 	%f84, [%rd30+24];
	ld.global.f32 	%f85, [%rd34+24];
	fma.rn.f32 	%f86, %f84, %f85, %f83;
	ld.global.f32 	%f87, [%rd30+28];
	ld.global.f32 	%f88, [%rd34+28];
	fma.rn.f32 	%f111, %f87, %f88, %f86;
	add.s32 	%r33, %r33, 8;
$L__BB7_8:
	setp.eq.s32 	%p9, %r11, 0;
	@%p9 bra 	$L__BB7_14;
	and.b32  	%r14, %r20, 3;
	setp.lt.u32 	%p10, %r11, 4;
	@%p10 bra 	$L__BB7_11;
	add.s32 	%r26, %r33, %r3;
	mul.wide.u32 	%rd35, %r26, 4;
	add.s64 	%rd36, %rd2, %rd35;
	ld.global.f32 	%f90, [%rd36];
	add.s32 	%r27, %r33, %r4;
	mul.wide.u32 	%rd37, %r27, 4;
	add.s64 	%rd38, %rd1, %rd37;
	ld.global.f32 	%f91, [%rd38];
	fma.rn.f32 	%f92, %f90, %f91, %f111;
	cvt.u64.u32 	%rd39, %r3;
	cvt.u64.u32 	%rd40, %r33;
	add.s64 	%rd41, %rd40, %rd39;
	shl.b64 	%rd42, %rd41, 2;
	add.s64 	%rd43, %rd2, %rd42;
	ld.global.f32 	%f93, [%rd43+4];
	cvt.u64.u32 	%rd44, %r4;
	add.s64 	%rd45, %rd40, %rd44;
	shl.b64 	%rd46, %rd45, 2;
	add.s64 	%rd47, %rd1, %rd46;
	ld.global.f32 	%f94, [%rd47+4];
	fma.rn.f32 	%f95, %f93, %f94, %f92;
	ld.global.f32 	%f96, [%rd43+8];
	ld.global.f32 	%f97, [%rd47+8];
	fma.rn.f32 	%f98, %f96, %f97, %f95;
	ld.global.f32 	%f99, [%rd43+12];
	ld.global.f32 	%f100, [%rd47+12];
	fma.rn.f32 	%f111, %f99, %f100, %f98;
	add.s32 	%r33, %r33, 4;
$L__BB7_11:
	setp.eq.s32 	%p11, %r14, 0;
	@%p11 bra 	$L__BB7_14;
	add.s32 	%r28, %r33, %r4;
	mul.wide.u32 	%rd48, %r28, 4;
	add.s64 	%rd56, %rd1, %rd48;
	add.s32 	%r29, %r33, %r3;
	mul.wide.u32 	%rd49, %r29, 4;
	add.s64 	%rd55, %rd2, %rd49;
	neg.s32 	%r35, %r14;
$L__BB7_13:
	.pragma "nounroll";
	ld.global.f32 	%f101, [%rd55];
	ld.global.f32 	%f102, [%rd56];
	fma.rn.f32 	%f111, %f101, %f102, %f111;
	add.s64 	%rd56, %rd56, 4;
	add.s64 	%rd55, %rd55, 4;
	add.s32 	%r35, %r35, 1;
	setp.ne.s32 	%p12, %r35, 0;
	@%p12 bra 	$L__BB7_13;
$L__BB7_14:
	mad.lo.s32 	%r30, %r21, %r1, %r2;
	cvta.to.global.u64 	%rd50, %rd15;
	mul.wide.u32 	%rd51, %r30, 4;
	add.s64 	%rd52, %rd50, %rd51;
	st.global.f32 	[%rd52], %f111;
$L__BB7_15:
	ret;

}
	// .globl	_Z25moe_gate_up_swiglu_kernelPfS_S_PiS_S_iiiii
.visible .entry _Z25moe_gate_up_swiglu_kernelPfS_S_PiS_S_iiiii(
	.param .u64 .ptr .align 1 _Z25moe_gate_up_swiglu_kernelPfS_S_PiS_S_iiiii_param_0,
	.param .u64 .ptr .align 1 _Z25moe_gate_up_swiglu_kernelPfS_S_PiS_S_iiiii_param_1,
	.param .u64 .ptr .align 1 _Z25moe_gate_up_swiglu_kernelPfS_S_PiS_S_iiiii_param_2,
	.param .u64 .ptr .align 1 _Z25moe_gate_up_swiglu_kernelPfS_S_PiS_S_iiiii_param_3,
	.param .u64 .ptr .align 1 _Z25moe_gate_up_swiglu_kernelPfS_S_PiS_S_iiiii_param_4,
	.param .u64 .ptr .align 1 _Z25moe_gate_up_swiglu_kernelPfS_S_PiS_S_iiiii_param_5,
	.param .u32 _Z25moe_gate_up_swiglu_kernelPfS_S_PiS_S_iiiii_param_6,
	.param .u32 _Z25moe_gate_up_swiglu_kernelPfS_S_PiS_S_iiiii_param_7,
	.param .u32 _Z25moe_gate_up_swiglu_kernelPfS_S_PiS_S_iiiii_param_8,
	.param .u32 _Z25moe_gate_up_swiglu_kernelPfS_S_PiS_S_iiiii_param_9,
	.param .u32 _Z25moe_gate_up_swiglu_kernelPfS_S_PiS_S_iiiii_param_10
)
{
	.reg .pred 	%p<29>;
	.reg .b32 	%r<85>;
	.reg .b32 	%f<266>;
	.reg .b64 	%rd<110>;

	ld.param.u64 	%rd19, [_Z25moe_gate_up_swiglu_kernelPfS_S_PiS_S_iiiii_param_0];
	ld.param.u64 	%rd20, [_Z25moe_gate_up_swiglu_kernelPfS_S_PiS_S_iiiii_param_1];
	ld.param.u64 	%rd21, [_Z25moe_gate_up_swiglu_kernelPfS_S_PiS_S_iiiii_param_2];
	ld.param.u64 	%rd17, [_Z25moe_gate_up_swiglu_kernelPfS_S_PiS_S_iiiii_param_3];
	ld.param.u64 	%rd22, [_Z25moe_gate_up_swiglu_kernelPfS_S_PiS_S_iiiii_param_4];
	ld.param.u64 	%rd18, [_Z25moe_gate_up_swiglu_kernelPfS_S_PiS_S_iiiii_param_5];
	ld.param.u32 	%r41, [_Z25moe_gate_up_swiglu_kernelPfS_S_PiS_S_iiiii_param_6];
	ld.param.u32 	%r38, [_Z25moe_gate_up_swiglu_kernelPfS_S_PiS_S_iiiii_param_7];
	ld.param.u32 	%r39, [_Z25moe_gate_up_swiglu_kernelPfS_S_PiS_S_iiiii_param_8];
	ld.param.u32 	%r40, [_Z25moe_gate_up_swiglu_kernelPfS_S_PiS_S_iiiii_param_10];
	cvta.to.global.u64 	%rd1, %rd20;
	cvta.to.global.u64 	%rd2, %rd21;
	cvta.to.global.u64 	%rd3, %rd19;
	cvta.to.global.u64 	%rd4, %rd22;
	mov.u32 	%r1, %ctaid.x;
	mov.u32 	%r2, %tid.x;
	setp.ge.s32 	%p1, %r1, %r41;
	setp.ge.s32 	%p2, %r2, %r39;
	or.pred  	%p3, %p1, %p2;
	@%p3 bra 	$L__BB8_39;
	setp.lt.s32 	%p4, %r40, 1;
	mov.f32 	%f265, 0f00000000;
	@%p4 bra 	$L__BB8_38;
	mul.lo.s32 	%r3, %r40, %r1;
	setp.lt.s32 	%p5, %r38, 1;
	mul.lo.s32 	%r4, %r38, %r1;
	cvt.u64.u32 	%rd5, %r38;
	@%p5 bra 	$L__BB8_27;
	and.b32  	%r5, %r38, 7;
	add.s32 	%r6, %r5, -1;
	and.b32  	%r7, %r38, 3;
	add.s32 	%r8, %r7, -1;
	and.b32  	%r9, %r38, 2147483640;
	and.b32  	%r10, %r38, 1;
	neg.s32 	%r11, %r9;
	cvt.u64.u32 	%rd6, %r4;
	cvta.to.global.u64 	%rd7, %rd17;
	cvt.u64.u32 	%rd8, %r39;
	mov.f32 	%f265, 0f00000000;
	mov.b32 	%r72, 0;
	cvt.u64.u32 	%rd45, %r2;
$L__BB8_4:
	setp.lt.u32 	%p14, %r38, 8;
	add.s32 	%r59, %r72, %r3;
	mul.wide.u32 	%rd41, %r59, 4;
	add.s64 	%rd42, %rd7, %rd41;
	ld.global.s32 	%rd43, [%rd42];
	add.s64 	%rd44, %rd4, %rd41;
	ld.global.f32 	%f2, [%rd44];
	mad.lo.s64 	%rd9, %rd43, %rd8, %rd45;
	mul.lo.s64 	%rd10, %rd9, %rd5;
	mov.f32 	%f257, 0f00000000;
	mov.b32 	%r79, 0;
	@%p14 bra 	$L__BB8_7;
	shl.b64 	%rd46, %rd6, 2;
	add.s64 	%rd47, %rd46, %rd3;
	add.s64 	%rd109, %rd47, 16;
	mul.lo.s64 	%rd48, %rd5, %rd9;
	shl.b64 	%rd49, %rd48, 2;
	add.s64 	%rd50, %rd1, %rd49;
	add.s64 	%rd108, %rd50, 16;
	mov.f32 	%f257, 0f00000000;
	mov.u32 	%r73, %r11;
$L__BB8_6:
	.pragma "nounroll";
	ld.global.f32 	%f139, [%rd109+-16];
	ld.global.f32 	%f140, [%rd108+-16];
	fma.rn.f32 	%f141, %f139, %f140, %f257;
	ld.global.f32 	%f142, [%rd109+-12];
	ld.global.f32 	%f143, [%rd108+-12];
	fma.rn.f32 	%f144, %f142, %f143, %f141;
	ld.global.f32 	%f145, [%rd109+-8];
	ld.global.f32 	%f146, [%rd108+-8];
	fma.rn.f32 	%f147, %f145, %f146, %f144;
	ld.global.f32 	%f148, [%rd109+-4];
	ld.global.f32 	%f149, [%rd108+-4];
	fma.rn.f32 	%f150, %f148, %f149, %f147;
	ld.global.f32 	%f151, [%rd109];
	ld.global.f32 	%f152, [%rd108];
	fma.rn.f32 	%f153, %f151, %f152, %f150;
	ld.global.f32 	%f154, [%rd109+4];
	ld.global.f32 	%f155, [%rd108+4];
	fma.rn.f32 	%f156, %f154, %f155, %f153;
	ld.global.f32 	%f157, [%rd109+8];
	ld.global.f32 	%f158, [%rd108+8];
	fma.rn.f32 	%f159, %f157, %f158, %f156;
	ld.global.f32 	%f160, [%rd109+12];
	ld.global.f32 	%f161, [%rd108+12];
	fma.rn.f32 	%f257, %f160, %f161, %f159;
	add.s32 	%r73, %r73, 8;
	add.s64 	%rd109, %rd109, 32;
	add.s64 	%rd108, %rd108, 32;
	setp.eq.s32 	%p15, %r73, 0;
	mov.u32 	%r79, %r9;
	@%p15 bra 	$L__BB8_7;
	bra.uni 	$L__BB8_6;
$L__BB8_7:
	setp.eq.s32 	%p16, %r5, 0;
	@%p16 bra 	$L__BB8_15;
	setp.lt.u32 	%p17, %r6, 3;
	@%p17 bra 	$L__BB8_10;
	add.s32 	%r60, %r79, %r4;
	mul.wide.u32 	%rd51, %r60, 4;
	add.s64 	%rd52, %rd3, %rd51;
	ld.global.f32 	%f163, [%rd52];
	cvt.u64.u32 	%rd53, %r79;
	add.s64 	%rd54, %rd10, %rd53;
	shl.b64 	%rd55, %rd54, 2;
	add.s64 	%rd56, %rd1, %rd55;
	ld.global.f32 	%f164, [%rd56];
	fma.rn.f32 	%f165, %f163, %f164, %f257;
	add.s64 	%rd57, %rd53, %rd6;
	shl.b64 	%rd58, %rd57, 2;
	add.s64 	%rd59, %rd3, %rd58;
	ld.global.f32 	%f166, [%rd59+4];
	ld.global.f32 	%f167, [%rd56+4];
	fma.rn.f32 	%f168, %f166, %f167, %f165;
	ld.global.f32 	%f169, [%rd59+8];
	ld.global.f32 	%f170, [%rd56+8];
	fma.rn.f32 	%f171, %f169, %f170, %f168;
	ld.global.f32 	%f172, [%rd59+12];
	ld.global.f32 	%f173, [%rd56+12];
	fma.rn.f32 	%f257, %f172, %f173, %f171;
	add.s32 	%r79, %r79, 4;
$L__BB8_10:
	setp.eq.s32 	%p18, %r7, 0;
	@%p18 bra 	$L__BB8_15;
	setp.eq.s32 	%p19, %r8, 0;
	@%p19 bra 	$L__BB8_13;
	add.s32 	%r61, %r79, %r4;
	mul.wide.u32 	%rd60, %r61, 4;
	add.s64 	%rd61, %rd3, %rd60;
	ld.global.f32 	%f175, [%rd61];
	cvt.u64.u32 	%rd62, %r79;
	add.s64 	%rd63, %rd10, %rd62;
	shl.b64 	%rd64, %rd63, 2;
	add.s64 	%rd65, %rd1, %rd64;
	ld.global.f32 	%f176, [%rd65];
	fma.rn.f32 	%f177, %f175, %f176, %f257;
	add.s64 	%rd66, %rd62, %rd6;
	shl.b64 	%rd67, %rd66, 2;
	add.s64 	%rd68, %rd3, %rd67;
	ld.global.f32 	%f178, [%rd68+4];
	ld.global.f32 	%f179, [%rd65+4];
	fma.rn.f32 	%f257, %f178, %f179, %f177;
	add.s32 	%r79, %r79, 2;
$L__BB8_13:
	setp.eq.s32 	%p20, %r10, 0;
	@%p20 bra 	$L__BB8_15;
	add.s32 	%r62, %r79, %r4;
	mul.wide.u32 	%rd69, %r62, 4;
	add.s64 	%rd70, %rd3, %rd69;
	ld.global.f32 	%f180, [%rd70];
	cvt.u64.u32 	%rd71, %r79;
	add.s64 	%rd72, %rd10, %rd71;
	shl.b64 	%rd73, %rd72, 2;
	add.s64 	%rd74, %rd1, %rd73;
	ld.global.f32 	%f181, [%rd74];
	fma.rn.f32 	%f257, %f180, %f181, %f257;
$L__BB8_15:
	fma.rn.f32 	%f184, %f257, 0fBBBB989D, 0f3F000000;
	cvt.sat.f32.f32 	%f185, %f184;
	mov.f32 	%f186, 0f4B400001;
	mov.f32 	%f187, 0f437C0000;
	fma.rm.f32 	%f188, %f185, %f187, %f186;
	add.f32 	%f189, %f188, 0fCB40007F;
	neg.f32 	%f190, %f189;
	fma.rn.f32 	%f191, %f257, 0fBFB8AA3B, %f190;
	fma.rn.f32 	%f192, %f257, 0fB2A57060, %f191;
	mov.b32 	%r64, %f188;
	shl.b32 	%r65, %r64, 23;
	mov.b32 	%f193, %r65;
	ex2.approx.ftz.f32 	%f194, %f192;
	fma.rn.f32 	%f195, %f194, %f193, 0f3F800000;
	div.rn.f32 	%f28, %f257, %f195;
	mov.f32 	%f250, 0f00000000;
	mov.b32 	%r76, 0;
	@%p14 bra 	$L__BB8_18;
	mov.f32 	%f250, 0f00000000;
	mov.b32 	%r74, 0;
$L__BB8_17:
	.pragma "nounroll";
	add.s32 	%r67, %r74, %r4;
	mul.wide.u32 	%rd75, %r67, 4;
	add.s64 	%rd76, %rd3, %rd75;
	ld.global.f32 	%f197, [%rd76];
	cvt.u64.u32 	%rd77, %r74;
	add.s64 	%rd78, %rd10, %rd77;
	shl.b64 	%rd79, %rd78, 2;
	add.s64 	%rd80, %rd2, %rd79;
	ld.global.f32 	%f198, [%rd80];
	fma.rn.f32 	%f199, %f197, %f198, %f250;
	ld.global.f32 	%f200, [%rd76+4];
	ld.global.f32 	%f201, [%rd80+4];
	fma.rn.f32 	%f202, %f200, %f201, %f199;
	ld.global.f32 	%f203, [%rd76+8];
	ld.global.f32 	%f204, [%rd80+8];
	fma.rn.f32 	%f205, %f203, %f204, %f202;
	ld.global.f32 	%f206, [%rd76+12];
	ld.global.f32 	%f207, [%rd80+12];
	fma.rn.f32 	%f208, %f206, %f207, %f205;
	ld.global.f32 	%f209, [%rd76+16];
	ld.global.f32 	%f210, [%rd80+16];
	fma.rn.f32 	%f211, %f209, %f210, %f208;
	ld.global.f32 	%f212, [%rd76+20];
	ld.global.f32 	%f213, [%rd80+20];
	fma.rn.f32 	%f214, %f212, %f213, %f211;
	ld.global.f32 	%f215, [%rd76+24];
	ld.global.f32 	%f216, [%rd80+24];
	fma.rn.f32 	%f217, %f215, %f216, %f214;
	ld.global.f32 	%f218, [%rd76+28];
	ld.global.f32 	%f219, [%rd80+28];
	fma.rn.f32 	%f250, %f218, %f219, %f217;
	add.s32 	%r74, %r74, 8;
	setp.ne.s32 	%p22, %r74, %r9;
	mov.u32 	%r76, %r9;
	@%p22 bra 	$L__BB8_17;
$L__BB8_18:
	@%p16 bra 	$L__BB8_26;
	setp.lt.u32 	%p24, %r6, 3;
	@%p24 bra 	$L__BB8_21;
	add.s32 	%r68, %r76, %r4;
	mul.wide.u32 	%rd81, %r68, 4;
	add.s64 	%rd82, %rd3, %rd81;
	ld.global.f32 	%f221, [%rd82];
	cvt.u64.u32 	%rd83, %r76;
	add.s64 	%rd84, %rd10, %rd83;
	shl.b64 	%rd85, %rd84, 2;
	add.s64 	%rd86, %rd2, %rd85;
	ld.global.f32 	%f222, [%rd86];
	fma.rn.f32 	%f223, %f221, %f222, %f250;
	add.s64 	%rd87, %rd83, %rd6;
	shl.b64 	%rd88, %rd87, 2;
	add.s64 	%rd89, %rd3, %rd88;
	ld.global.f32 	%f224, [%rd89+4];
	ld.global.f32 	%f225, [%rd86+4];
	fma.rn.f32 	%f226, %f224, %f225, %f223;
	ld.global.f32 	%f227, [%rd89+8];
	ld.global.f32 	%f228, [%rd86+8];
	fma.rn.f32 	%f229, %f227, %f228, %f226;
	ld.global.f32 	%f230, [%rd89+12];
	ld.global.f32 	%f231, [%rd86+12];
	fma.rn.f32 	%f250, %f230, %f231, %f229;
	add.s32 	%r76, %r76, 4;
$L__BB8_21:
	setp.eq.s32 	%p25, %r7, 0;
	@%p25 bra 	$L__BB8_26;
	setp.eq.s32 	%p26, %r8, 0;
	@%p26 bra 	$L__BB8_24;
	add.s32 	%r69, %r76, %r4;
	mul.wide.u32 	%rd90, %r69, 4;
	add.s64 	%rd91, %rd3, %rd90;
	ld.global.f32 	%f233, [%rd91];
	cvt.u64.u32 	%rd92, %r76;
	add.s64 	%rd93, %rd10, %rd92;
	shl.b64 	%rd94, %rd93, 2;
	add.s64 	%rd95, %rd2, %rd94;
	ld.global.f32 	%f234, [%rd95];
	fma.rn.f32 	%f235, %f233, %f234, %f250;
	add.s64 	%rd96, %rd92, %rd6;
	shl.b64 	%rd97, %rd96, 2;
	add.s64 	%rd98, %rd3, %rd97;
	ld.global.f32 	%f236, [%rd98+4];
	ld.global.f32 	%f237, [%rd95+4];
	fma.rn.f32 	%f250, %f236, %f237, %f235;
	add.s32 	%r76, %r76, 2;
$L__BB8_24:
	setp.eq.s32 	%p27, %r10, 0;
	@%p27 bra 	$L__BB8_26;
	add.s32 	%r70, %r76, %r4;
	mul.wide.u32 	%rd99, %r70, 4;
	add.s64 	%rd100, %rd3, %rd99;
	ld.global.f32 	%f238, [%rd100];
	cvt.u64.u32 	%rd101, %r76;
	add.s64 	%rd102, %rd10, %rd101;
	shl.b64 	%rd103, %rd102, 2;
	add.s64 	%rd104, %rd2, %rd103;
	ld.global.f32 	%f239, [%rd104];
	fma.rn.f32 	%f250, %f238, %f239, %f250;
$L__BB8_26:
	mul.f32 	%f240, %f2, %f28;
	fma.rn.f32 	%f265, %f240, %f250, %f265;
	add.s32 	%r72, %r72, 1;
	setp.eq.s32 	%p28, %r72, %r40;
	@%p28 bra 	$L__BB8_38;
	bra.uni 	$L__BB8_4;
$L__BB8_27:
	and.b32  	%r28, %r40, 7;
	setp.lt.u32 	%p6, %r40, 8;
	mov.f32 	%f265, 0f00000000;
	mov.b32 	%r83, 0;
	@%p6 bra 	$L__BB8_30;
	and.b32  	%r83, %r40, 2147483640;
	mov.f32 	%f46, 0f3F000000;
	cvt.sat.f32.f32 	%f47, %f46;
	mov.f32 	%f48, 0f4B400001;
	mov.f32 	%f49, 0f437C0000;
	fma.rm.f32 	%f50, %f47, %f49, %f48;
	add.f32 	%f51, %f50, 0fCB40007F;
	neg.f32 	%f52, %f51;
	mov.b32 	%r44, %f50;
	shl.b32 	%r45, %r44, 23;
	mov.b32 	%f53, %r45;
	ex2.approx.ftz.f32 	%f54, %f52;
	fma.rn.f32 	%f55, %f54, %f53, 0f3F800000;
	mov.f32 	%f265, 0f00000000;
	div.rn.f32 	%f29, %f265, %f55;
	mov.b32 	%r81, 0;
$L__BB8_29:
	.pragma "nounroll";
	add.s32 	%r46, %r81, %r3;
	mul.wide.u32 	%rd23, %r46, 4;
	add.s64 	%rd24, %rd4, %rd23;
	ld.global.f32 	%f56, [%rd24];
	mul.f32 	%f57, %f56, %f29;
	fma.rn.f32 	%f58, %f57, 0f00000000, %f265;
	ld.global.f32 	%f59, [%rd24+4];
	mul.f32 	%f60, %f59, %f29;
	fma.rn.f32 	%f61, %f60, 0f00000000, %f58;
	ld.global.f32 	%f62, [%rd24+8];
	mul.f32 	%f63, %f62, %f29;
	fma.rn.f32 	%f64, %f63, 0f00000000, %f61;
	ld.global.f32 	%f65, [%rd24+12];
	mul.f32 	%f66, %f65, %f29;
	fma.rn.f32 	%f67, %f66, 0f00000000, %f64;
	ld.global.f32 	%f68, [%rd24+16];
	mul.f32 	%f69, %f68, %f29;
	fma.rn.f32 	%f70, %f69, 0f00000000, %f67;
	ld.global.f32 	%f71, [%rd24+20];
	mul.f32 	%f72, %f71, %f29;
	fma.rn.f32 	%f73, %f72, 0f00000000, %f70;
	ld.global.f32 	%f74, [%rd24+24];
	mul.f32 	%f75, %f74, %f29;
	fma.rn.f32 	%f76, %f75, 0f00000000, %f73;
	ld.global.f32 	%f77, [%rd24+28];
	mul.f32 	%f78, %f77, %f29;
	fma.rn.f32 	%f265, %f78, 0f00000000, %f76;
	add.s32 	%r81, %r81, 8;
	setp.ne.s32 	%p7, %r81, %r83;
	@%p7 bra 	$L__BB8_29;
$L__BB8_30:
	setp.eq.s32 	%p8, %r28, 0;
	@%p8 bra 	$L__BB8_38;
	and.b32  	%r33, %r40, 3;
	setp.lt.u32 	%p9, %r28, 4;
	@%p9 bra 	$L__BB8_33;
	add.s32 	%r47, %r83, %r3;
	mul.wide.u32 	%rd25, %r47, 4;
	add.s64 	%rd26, %rd4, %rd25;
	ld.global.f32 	%f80, [%rd26];
	mov.f32 	%f81, 0f3F000000;
	cvt.sat.f32.f32 	%f82, %f81;
	mov.f32 	%f83, 0f4B400001;
	mov.f32 	%f84, 0f437C0000;
	fma.rm.f32 	%f85, %f82, %f84, %f83;
	add.f32 	%f86, %f85, 0fCB40007F;
	neg.f32 	%f87, %f86;
	mov.b32 	%r48, %f85;
	shl.b32 	%r49, %r48, 23;
	mov.b32 	%f88, %r49;
	ex2.approx.ftz.f32 	%f89, %f87;
	fma.rn.f32 	%f90, %f89, %f88, 0f3F800000;
	mov.f32 	%f91, 0f00000000;
	div.rn.f32 	%f92, %f91, %f90;
	mul.f32 	%f93, %f80, %f92;
	fma.rn.f32 	%f94, %f93, 0f00000000, %f265;
	cvt.u64.u32 	%rd27, %r3;
	cvt.u64.u32 	%rd28, %r83;
	add.s64 	%rd29, %rd28, %rd27;
	shl.b64 	%rd30, %rd29, 2;
	add.s64 	%rd31, %rd4, %rd30;
	ld.global.f32 	%f95, [%rd31+4];
	mul.f32 	%f96, %f95, %f92;
	fma.rn.f32 	%f97, %f96, 0f00000000, %f94;
	ld.global.f32 	%f98, [%rd31+8];
	mul.f32 	%f99, %f98, %f92;
	fma.rn.f32 	%f100, %f99, 0f00000000, %f97;
	ld.global.f32 	%f101, [%rd31+12];
	mul.f32 	%f102, %f101, %f92;
	fma.rn.f32 	%f265, %f102, 0f00000000, %f100;
	add.s32 	%r83, %r83, 4;
$L__BB8_33:
	setp.eq.s32 	%p10, %r33, 0;
	@%p10 bra 	$L__BB8_38;
	setp.eq.s32 	%p11, %r33, 1;
	@%p11 bra 	$L__BB8_36;
	add.s32 	%r50, %r83, %r3;
	mul.wide.u32 	%rd32, %r50, 4;
	add.s64 	%rd33, %rd4, %rd32;
	ld.global.f32 	%f104, [%rd33];
	mov.f32 	%f105, 0f3F000000;
	cvt.sat.f32.f32 	%f106, %f105;
	mov.f32 	%f107, 0f4B400001;
	mov.f32 	%f108, 0f437C0000;
	fma.rm.f32 	%f109, %f106, %f108, %f107;
	add.f32 	%f110, %f109, 0fCB40007F;
	neg.f32 	%f111, %f110;
	mov.b32 	%r51, %f109;
	shl.b32 	%r52, %r51, 23;
	mov.b32 	%f112, %r52;
	ex2.approx.ftz.f32 	%f113, %f111;
	fma.rn.f32 	%f114, %f113, %f112, 0f3F800000;
	mov.f32 	%f115, 0f00000000;
	div.rn.f32 	%f116, %f115, %f114;
	mul.f32 	%f117, %f104, %f116;
	fma.rn.f32 	%f118, %f117, 0f00000000, %f265;
	cvt.u64.u32 	%rd34, %r3;
	cvt.u64.u32 	%rd35, %r83;
	add.s64 	%rd36, %rd35, %rd34;
	shl.b64 	%rd37, %rd36, 2;
	add.s64 	%rd38, %rd4, %rd37;
	ld.global.f32 	%f119, [%rd38+4];
	mul.f32 	%f120, %f119, %f116;
	fma.rn.f32 	%f265, %f120, 0f00000000, %f118;
	add.s32 	%r83, %r83, 2;
$L__BB8_36:
	and.b32  	%r53, %r40, 1;
	setp.eq.b32 	%p12, %r53, 1;
	not.pred 	%p13, %p12;
	@%p13 bra 	$L__BB8_38;
	add.s32 	%r54, %r83, %r3;
	mul.wide.u32 	%rd39, %r54, 4;
	add.s64 	%rd40, %rd4, %rd39;
	ld.global.f32 	%f121, [%rd40];
	mov.f32 	%f122, 0f3F000000;
	cvt.sat.f32.f32 	%f123, %f122;
	mov.f32 	%f124, 0f4B400001;
	mov.f32 	%f125, 0f437C0000;
	fma.rm.f32 	%f126, %f123, %f125, %f124;
	add.f32 	%f127, %f126, 0fCB40007F;
	neg.f32 	%f128, %f127;
	mov.b32 	%r55, %f126;
	shl.b32 	%r56, %r55, 23;
	mov.b32 	%f129, %r56;
	ex2.approx.ftz.f32 	%f130, %f128;
	fma.rn.f32 	%f131, %f130, %f129, 0f3F800000;
	mov.f32 	%f132, 0f00000000;
	div.rn.f32 	%f133, %f132, %f131;
	mul.f32 	%f134, %f121, %f133;
	fma.rn.f32 	%f265, %f134, 0f00000000, %f265;
$L__BB8_38:
	mad.lo.s32 	%r71, %r39, %r1, %r2;
	cvta.to.global.u64 	%rd105, %rd18;
	mul.wide.s32 	%rd106, %r71, 4;
	add.s64 	%rd107, %rd105, %rd106;
	st.global.f32 	[%rd107], %f265;
$L__BB8_39:
	ret;

}
	// .globl	_Z25moe_expert_forward_kernelPfS_PiS_S_iiiii
.visible .entry _Z25moe_expert_forward_kernelPfS_PiS_S_iiiii(
	.param .u64 .ptr .align 1 _Z25moe_expert_forward_kernelPfS_PiS_S_iiiii_param_0,
	.param .u64 .ptr .align 1 _Z25moe_expert_forward_kernelPfS_PiS_S_iiiii_param_1,
	.param .u64 .ptr .align 1 _Z25moe_expert_forward_kernelPfS_PiS_S_iiiii_param_2,
	.param .u64 .ptr .align 1 _Z25moe_expert_forward_kernelPfS_PiS_S_iiiii_param_3,
	.param .u64 .ptr .align 1 _Z25moe_expert_forward_kernelPfS_PiS_S_iiiii_param_4,
	.param .u32 _Z25moe_expert_forward_kernelPfS_PiS_S_iiiii_param_5,
	.param .u32 _Z25moe_expert_forward_kernelPfS_PiS_S_iiiii_param_6,
	.param .u32 _Z25moe_expert_forward_kernelPfS_PiS_S_iiiii_param_7,
	.param .u32 _Z25moe_expert_forward_kernelPfS_PiS_S_iiiii_param_8,
	.param .u32 _Z25moe_expert_forward_kernelPfS_PiS_S_iiiii_param_9
)
{
	.reg .pred 	%p<14>;
	.reg .b32 	%r<45>;
	.reg .b32 	%f<85>;
	.reg .b64 	%rd<22>;

	ld.param.u64 	%rd6, [_Z25moe_expert_forward_kernelPfS_PiS_S_iiiii_param_0];
	ld.param.u64 	%rd7, [_Z25moe_expert_forward_kernelPfS_PiS_S_iiiii_param_3];
	ld.param.u64 	%rd8, [_Z25moe_expert_forward_kernelPfS_PiS_S_iiiii_param_4];
	ld.param.u32 	%r28, [_Z25moe_expert_forward_kernelPfS_PiS_S_iiiii_param_5];
	ld.param.u32 	%r26, [_Z25moe_expert_forward_kernelPfS_PiS_S_iiiii_param_6];
	ld.param.u32 	%r27, [_Z25moe_expert_forward_kernelPfS_PiS_S_iiiii_param_9];
	cvta.to.global.u64 	%rd1, %rd7;
	cvta.to.global.u64 	%rd2, %rd8;
	mov.u32 	%r29, %ctaid.x;
	mov.u32 	%r1, %ntid.x;
	mov.u32 	%r30, %tid.x;
	mad.lo.s32 	%r38, %r29, %r1, %r30;
	mul.lo.s32 	%r3, %r26, %r28;
	setp.ge.s32 	%p1, %r38, %r3;
	@%p1 bra 	$L__BB9_18;
	setp.gt.s32 	%p2, %r27, 0;
	mov.u32 	%r31, %nctaid.x;
	mul.lo.s32 	%r4, %r31, %r1;
	@%p2 bra 	$L__BB9_2;
	bra.uni 	$L__BB9_17;
$L__BB9_2:
	and.b32  	%r5, %r27, 15;
	add.s32 	%r6, %r5, -1;
	and.b32  	%r7, %r27, 7;
	add.s32 	%r8, %r7, -1;
	and.b32  	%r9, %r27, 2147483632;
	and.b32  	%r10, %r27, 3;
	neg.s32 	%r11, %r9;
	add.s64 	%rd3, %rd1, 32;
	cvta.to.global.u64 	%rd4, %rd6;
$L__BB9_3:
	setp.lt.u32 	%p4, %r27, 16;
	div.s32 	%r34, %r38, %r26;
	mul.lo.s32 	%r13, %r34, %r27;
	mul.wide.s32 	%rd11, %r38, 4;
	add.s64 	%rd12, %rd4, %rd11;
	ld.global.f32 	%f1, [%rd12];
	mov.f32 	%f84, 0f00000000;
	mov.b32 	%r42, 0;
	@%p4 bra 	$L__BB9_6;
	mov.f32 	%f84, 0f00000000;
	mov.u32 	%r39, %r13;
	mov.u32 	%r40, %r11;
$L__BB9_5:
	.pragma "nounroll";
	mul.wide.s32 	%rd13, %r39, 4;
	add.s64 	%rd14, %rd3, %rd13;
	ld.global.f32 	%f19, [%rd14+-32];
	fma.rn.f32 	%f20, %f19, %f1, %f84;
	ld.global.f32 	%f21, [%rd14+-28];
	fma.rn.f32 	%f22, %f21, %f1, %f20;
	ld.global.f32 	%f23, [%rd14+-24];
	fma.rn.f32 	%f24, %f23, %f1, %f22;
	ld.global.f32 	%f25, [%rd14+-20];
	fma.rn.f32 	%f26, %f25, %f1, %f24;
	ld.global.f32 	%f27, [%rd14+-16];
	fma.rn.f32 	%f28, %f27, %f1, %f26;
	ld.global.f32 	%f29, [%rd14+-12];
	fma.rn.f32 	%f30, %f29, %f1, %f28;
	ld.global.f32 	%f31, [%rd14+-8];
	fma.rn.f32 	%f32, %f31, %f1, %f30;
	ld.global.f32 	%f33, [%rd14+-4];
	fma.rn.f32 	%f34, %f33, %f1, %f32;
	ld.global.f32 	%f35, [%rd14];
	fma.rn.f32 	%f36, %f35, %f1, %f34;
	ld.global.f32 	%f37, [%rd14+4];
	fma.rn.f32 	%f38, %f37, %f1, %f36;
	ld.global.f32 	%f39, [%rd14+8];
	fma.rn.f32 	%f40, %f39, %f1, %f38;
	ld.global.f32 	%f41, [%rd14+12];
	fma.rn.f32 	%f42, %f41, %f1, %f40;
	ld.global.f32 	%f43, [%rd14+16];
	fma.rn.f32 	%f44, %f43, %f1, %f42;
	ld.global.f32 	%f45, [%rd14+20];
	fma.rn.f32 	%f46, %f45, %f1, %f44;
	ld.global.f32 	%f47, [%rd14+24];
	fma.rn.f32 	%f48, %f47, %f1, %f46;
	ld.global.f32 	%f49, [%rd14+28];
	fma.rn.f32 	%f84, %f49, %f1, %f48;
	add.s32 	%r40, %r40, 16;
	add.s32 	%r39, %r39, 16;
	setp.eq.s32 	%p5, %r40, 0;
	mov.u32 	%r42, %r9;
	@%p5 bra 	$L__BB9_6;
	bra.uni 	$L__BB9_5;
$L__BB9_6:
	setp.eq.s32 	%p6, %r5, 0;
	@%p6 bra 	$L__BB9_16;
	setp.lt.u32 	%p7, %r6, 7;
	@%p7 bra 	$L__BB9_9;
	add.s32 	%r35, %r42, %r13;
	mul.wide.s32 	%rd15, %r35, 4;
	add.s64 	%rd16, %rd1, %rd15;
	ld.global.f32 	%f51, [%rd16];
	fma.rn.f32 	%f52, %f51, %f1, %f84;
	ld.global.f32 	%f53, [%rd16+4];
	fma.rn.f32 	%f54, %f53, %f1, %f52;
	ld.global.f32 	%f55, [%rd16+8];
	fma.rn.f32 	%f56, %f55, %f1, %f54;
	ld.global.f32 	%f57, [%rd16+12];
	fma.rn.f32 	%f58, %f57, %f1, %f56;
	ld.global.f32 	%f59, [%rd16+16];
	fma.rn.f32 	%f60, %f59, %f1, %f58;
	ld.global.f32 	%f61, [%rd16+20];
	fma.rn.f32 	%f62, %f61, %f1, %f60;
	ld.global.f32 	%f63, [%rd16+24];
	fma.rn.f32 	%f64, %f63, %f1, %f62;
	ld.global.f32 	%f65, [%rd16+28];
	fma.rn.f32 	%f84, %f65, %f1, %f64;
	add.s32 	%r42, %r42, 8;
$L__BB9_9:
	setp.eq.s32 	%p8, %r7, 0;
	@%p8 bra 	$L__BB9_16;
	setp.lt.u32 	%p9, %r8, 3;
	@%p9 bra 	$L__BB9_12;
	add.s32 	%r36, %r42, %r13;
	mul.wide.s32 	%rd17, %r36, 4;
	add.s64 	%rd18, %rd1, %rd17;
	ld.global.f32 	%f67, [%rd18];
	fma.rn.f32 	%f68, %f67, %f1, %f84;
	ld.global.f32 	%f69, [%rd18+4];
	fma.rn.f32 	%f70, %f69, %f1, %f68;
	ld.global.f32 	%f71, [%rd18+8];
	fma.rn.f32 	%f72, %f71, %f1, %f70;
	ld.global.f32 	%f73, [%rd18+12];
	fma.rn.f32 	%f84, %f73, %f1, %f72;
	add.s32 	%r42, %r42, 4;
$L__BB9_12:
	setp.eq.s32 	%p10, %r10, 0;
	@%p10 bra 	$L__BB9_16;
	setp.eq.s32 	%p11, %r10, 1;
	add.s32 	%r37, %r42, %r13;
	mul.wide.s32 	%rd19, %r37, 4;
	add.s64 	%rd5, %rd1, %rd19;
	ld.global.f32 	%f74, [%rd5];
	fma.rn.f32 	%f84, %f74, %f1, %f84;
	@%p11 bra 	$L__BB9_16;
	setp.eq.s32 	%p12, %r10, 2;
	ld.global.f32 	%f75, [%rd5+4];
	fma.rn.f32 	%f84, %f75, %f1, %f84;
	@%p12 bra 	$L__BB9_16;
	ld.global.f32 	%f76, [%rd5+8];
	fma.rn.f32 	%f84, %f76, %f1, %f84;
$L__BB9_16:
	add.s64 	%rd21, %rd2, %rd11;
	st.global.f32 	[%rd21], %f84;
	add.s32 	%r38, %r38, %r4;
	setp.lt.s32 	%p13, %r38, %r3;
	@%p13 bra 	$L__BB9_3;
	bra.uni 	$L__BB9_18;
$L__BB9_17:
	mul.wide.s32 	%rd9, %r38, 4;
	add.s64 	%rd10, %rd2, %rd9;
	mov.b32 	%r32, 0;
	st.global.u32 	[%rd10], %r32;
	add.s32 	%r38, %r38, %r4;
	setp.lt.s32 	%p3, %r38, %r3;
	@%p3 bra 	$L__BB9_17;
$L__BB9_18:
	ret;

}
	// .globl	_Z19dequant_q8_0_kernelPKhPfi
.visible .entry _Z19dequant_q8_0_kernelPKhPfi(
	.param .u64 .ptr .align 1 _Z19dequant_q8_0_kernelPKhPfi_param_0,
	.param .u64 .ptr .align 1 _Z19dequant_q8_0_kernelPKhPfi_param_1,
	.param .u32 _Z19dequant_q8_0_kernelPKhPfi_param_2
)
{
	.reg .pred 	%p<7>;
	.reg .b16 	%rs<70>;
	.reg .b32 	%r<30>;
	.reg .b32 	%f<73>;
	.reg .b64 	%rd<9>;

	ld.param.u64 	%rd4, [_Z19dequant_q8_0_kernelPKhPfi_param_0];
	ld.param.u64 	%rd5, [_Z19dequant_q8_0_kernelPKhPfi_param_1];
	ld.param.u32 	%r9, [_Z19dequant_q8_0_kernelPKhPfi_param_2];
	mov.u32 	%r1, %ntid.x;
	mov.u32 	%r10, %ctaid.x;
	mov.u32 	%r11, %tid.x;
	mad.lo.s32 	%r29, %r10, %r1, %r11;
	shr.s32 	%r12, %r9, 31;
	shr.u32 	%r13, %r12, 27;
	add.s32 	%r14, %r9, %r13;
	shr.s32 	%r3, %r14, 5;
	setp.ge.s32 	%p1, %r29, %r3;
	@%p1 bra 	$L__BB10_12;
	mov.u32 	%r15, %nctaid.x;
	mul.lo.s32 	%r4, %r1, %r15;
	cvta.to.global.u64 	%rd1, %rd4;
	cvta.to.global.u64 	%rd2, %rd5;
$L__BB10_2:
	mul.lo.s32 	%r16, %r29, 34;
	cvt.s64.s32 	%rd6, %r16;
	add.s64 	%rd3, %rd1, %rd6;
	ld.global.nc.u16 	%rs3, [%rd3];
	cvt.u32.u16 	%r17, %rs3;
	shl.b32 	%r18, %r17, 16;
	and.b32  	%r6, %r18, -2147483648;
	shr.u16 	%rs4, %rs3, 10;
	and.b16  	%rs1, %rs4, 31;
	and.b16  	%rs2, %rs3, 1023;
	cvt.u32.u16 	%r7, %rs2;
	setp.eq.s16 	%p2, %rs1, 31;
	@%p2 bra 	$L__BB10_7;
	setp.ne.s16 	%p3, %rs1, 0;
	@%p3 bra 	$L__BB10_10;
	setp.ne.s16 	%p5, %rs2, 0;
	@%p5 bra 	$L__BB10_6;
	mov.b32 	%f72, %r6;
	bra.uni 	$L__BB10_11;
$L__BB10_6:
	add.s32 	%r21, %r7, %r6;
	add.s32 	%r22, %r21, 130048;
	mov.b32 	%f7, %r22;
	mul.f32 	%f72, %f7, 0f33800000;
	bra.uni 	$L__BB10_11;
$L__BB10_7:
	setp.ne.s16 	%p4, %rs2, 0;
	@%p4 bra 	$L__BB10_9;
	or.b32  	%r20, %r6, 2139095040;
	mov.b32 	%f72, %r20;
	bra.uni 	$L__BB10_11;
$L__BB10_9:
	or.b32  	%r19, %r6, 2143289344;
	mov.b32 	%f72, %r19;
	bra.uni 	$L__BB10_11;
$L__BB10_10:
	shl.b32 	%r23, %r7, 13;
	add.s16 	%rs5, %rs1, 112;
	cvt.u32.u16 	%r24, %rs5;
	shl.b32 	%r25, %r24, 23;
	or.b32  	%r26, %r25, %r23;
	add.s32 	%r27, %r26, %r6;
	mov.b32 	%f72, %r27;
$L__BB10_11:
	shl.b32 	%r28, %r29, 5;
	ld.global.nc.u8 	%rs6, [%rd3+2];
	cvt.s16.s8 	%rs7, %rs6;
	cvt.rn.f32.s16 	%f8, %rs7;
	mul.f32 	%f9, %f72, %f8;
	mul.wide.s32 	%rd7, %r28, 4;
	add.s64 	%rd8, %rd2, %rd7;
	st.global.f32 	[%rd8], %f9;
	ld.global.nc.u8 	%rs8, [%rd3+3];
	cvt.s16.s8 	%rs9, %rs8;
	cvt.rn.f32.s16 	%f10, %rs9;
	mul.f32 	%f11, %f72, %f10;
	st.global.f32 	[%rd8+4], %f11;
	ld.global.nc.u8 	%rs10, [%rd3+4];
	cvt.s16.s8 	%rs11, %rs10;
	cvt.rn.f32.s16 	%f12, %rs11;
	mul.f32 	%f13, %f72, %f12;
	st.global.f32 	[%rd8+8], %f13;
	ld.global.nc.u8 	%rs12, [%rd3+5];
	cvt.s16.s8 	%rs13, %rs12;
	cvt.rn.f32.s16 	%f14, %rs13;
	mul.f32 	%f15, %f72, %f14;
	st.global.f32 	[%rd8+12], %f15;
	ld.global.nc.u8 	%rs14, [%rd3+6];
	cvt.s16.s8 	%rs15, %rs14;
	cvt.rn.f32.s16 	%f16, %rs15;
	mul.f32 	%f17, %f72, %f16;
	st.global.f32 	[%rd8+16], %f17;
	ld.global.nc.u8 	%rs16, [%rd3+7];
	cvt.s16.s8 	%rs17, %rs16;
	cvt.rn.f32.s16 	%f18, %rs17;
	mul.f32 	%f19, %f72, %f18;
	st.global.f32 	[%rd8+20], %f19;
	ld.global.nc.u8 	%rs18, [%rd3+8];
	cvt.s16.s8 	%rs19, %rs18;
	cvt.rn.f32.s16 	%f20, %rs19;
	mul.f32 	%f21, %f72, %f20;
	st.global.f32 	[%rd8+24], %f21;
	ld.global.nc.u8 	%rs20, [%rd3+9];
	cvt.s16.s8 	%rs21, %rs20;
	cvt.rn.f32.s16 	%f22, %rs21;
	mul.f32 	%f23, %f72, %f22;
	st.global.f32 	[%rd8+28], %f23;
	ld.global.nc.u8 	%rs22, [%rd3+10];
	cvt.s16.s8 	%rs23, %rs22;
	cvt.rn.f32.s16 	%f24, %rs23;
	mul.f32 	%f25, %f72, %f24;
	st.global.f32 	[%rd8+32], %f25;
	ld.global.nc.u8 	%rs24, [%rd3+11];
	cvt.s16.s8 	%rs25, %rs24;
	cvt.rn.f32.s16 	%f26, %rs25;
	mul.f32 	%f27, %f72, %f26;
	st.global.f32 	[%rd8+36], %f27;
	ld.global.nc.u8 	%rs26, [%rd3+12];
	cvt.s16.s8 	%rs27, %rs26;
	cvt.rn.f32.s16 	%f28, %rs27;
	mul.f32 	%f29, %f72, %f28;
	st.global.f32 	[%rd8+40], %f29;
	ld.global.nc.u8 	%rs28, [%rd3+13];
	cvt.s16.s8 	%rs29, %rs28;
	cvt.rn.f32.s16 	%f30, %rs29;
	mul.f32 	%f31, %f72, %f30;
	st.global.f32 	[%rd8+44], %f31;
	ld.global.nc.u8 	%rs30, [%rd3+14];
	cvt.s16.s8 	%rs31, %rs30;
	cvt.rn.f32.s16 	%f32, %rs31;
	mul.f32 	%f33, %f72, %f32;
	st.global.f32 	[%rd8+48], %f33;
	ld.global.nc.u8 	%rs32, [%rd3+15];
	cvt.s16.s8 	%rs33, %rs32;
	cvt.rn.f32.s16 	%f34, %rs33;
	mul.f32 	%f35, %f72, %f34;
	st.global.f32 	[%rd8+52], %f35;
	ld.global.nc.u8 	%rs34, [%rd3+16];
	cvt.s16.s8 	%rs35, %rs34;
	cvt.rn.f32.s16 	%f36, %rs35;
	mul.f32 	%f37, %f72, %f36;
	st.global.f32 	[%rd8+56], %f37;
	ld.global.nc.u8 	%rs36, [%rd3+17];
	cvt.s16.s8 	%rs37, %rs36;
	cvt.rn.f32.s16 	%f38, %rs37;
	mul.f32 	%f39, %f72, %f38;
	st.global.f32 	[%rd8+60], %f39;
	ld.global.nc.u8 	%rs38, [%rd3+18];
	cvt.s16.s8 	%rs39, %rs38;
	cvt.rn.f32.s16 	%f40, %rs39;
	mul.f32 	%f41, %f72, %f40;
	st.global.f32 	[%rd8+64], %f41;
	ld.global.nc.u8 	%rs40, [%rd3+19];
	cvt.s16.s8 	%rs41, %rs40;
	cvt.rn.f32.s16 	%f42, %rs41;
	mul.f32 	%f43, %f72, %f42;
	st.global.f32 	[%rd8+68], %f43;
	ld.global.nc.u8 	%rs42, [%rd3+20];
	cvt.s16.s8 	%rs43, %rs42;
	cvt.rn.f32.s16 	%f44, %rs43;
	mul.f32 	%f45, %f72, %f44;
	st.global.f32 	[%rd8+72], %f45;
	ld.global.nc.u8 	%rs44, [%rd3+21];
	cvt.s16.s8 	%rs45, %rs44;
	cvt.rn.f32.s16 	%f46, %rs45;
	mul.f32 	%f47, %f72, %f46;
	st.global.f32 	[%rd8+76], %f47;
	ld.global.nc.u8 	%rs46, [%rd3+22];
	cvt.s16.s8 	%rs47, %rs46;
	cvt.rn.f32.s16 	%f48, %rs47;
	mul.f32 	%f49, %f72, %f48;
	st.global.f32 	[%rd8+80], %f49;
	ld.global.nc.u8 	%rs48, [%rd3+23];
	cvt.s16.s8 	%rs49, %rs48;
	cvt.rn.f32.s16 	%f50, %rs49;
	mul.f32 	%f51, %f72, %f50;
	st.global.f32 	[%rd8+84], %f51;
	ld.global.nc.u8 	%rs50, [%rd3+24];
	cvt.s16.s8 	%rs51, %rs50;
	cvt.rn.f32.s16 	%f52, %rs51;
	mul.f32 	%f53, %f72, %f52;
	st.global.f32 	[%rd8+88], %f53;
	ld.global.nc.u8 	%rs52, [%rd3+25];
	cvt.s16.s8 	%rs53, %rs52;
	cvt.rn.f32.s16 	%f54, %rs53;
	mul.f32 	%f55, %f72, %f54;
	st.global.f32 	[%rd8+92], %f55;
	ld.global.nc.u8 	%rs54, [%rd3+26];
	cvt.s16.s8 	%rs55, %rs54;
	cvt.rn.f32.s16 	%f56, %rs55;
	mul.f32 	%f57, %f72, %f56;
	st.global.f32 	[%rd8+96], %f57;
	ld.global.nc.u8 	%rs56, [%rd3+27];
	cvt.s16.s8 	%rs57, %rs56;
	cvt.rn.f32.s16 	%f58, %rs57;
	mul.f32 	%f59, %f72, %f58;
	st.global.f32 	[%rd8+100], %f59;
	ld.global.nc.u8 	%rs58, [%rd3+28];
	cvt.s16.s8 	%rs59, %rs58;
	cvt.rn.f32.s16 	%f60, %rs59;
	mul.f32 	%f61, %f72, %f60;
	st.global.f32 	[%rd8+104], %f61;
	ld.global.nc.u8 	%rs60, [%rd3+29];
	cvt.s16.s8 	%rs61, %rs60;
	cvt.rn.f32.s16 	%f62, %rs61;
	mul.f32 	%f63, %f72, %f62;
	st.global.f32 	[%rd8+108], %f63;
	ld.global.nc.u8 	%rs62, [%rd3+30];
	cvt.s16.s8 	%rs63, %rs62;
	cvt.rn.f32.s16 	%f64, %rs63;
	mul.f32 	%f65, %f72, %f64;
	st.global.f32 	[%rd8+112], %f65;
	ld.global.nc.u8 	%rs64, [%rd3+31];
	cvt.s16.s8 	%rs65, %rs64;
	cvt.rn.f32.s16 	%f66, %rs65;
	mul.f32 	%f67, %f72, %f66;
	st.global.f32 	[%rd8+116], %f67;
	ld.global.nc.u8 	%rs66, [%rd3+32];
	cvt.s16.s8 	%rs67, %rs66;
	cvt.rn.f32.s16 	%f68, %rs67;
	mul.f32 	%f69, %f72, %f68;
	st.global.f32 	[%rd8+120], %f69;
	ld.global.nc.u8 	%rs68, [%rd3+33];
	cvt.s16.s8 	%rs69, %rs68;
	cvt.rn.f32.s16 	%f70, %rs69;
	mul.f32 	%f71, %f72, %f70;
	st.global.f32 	[%rd8+124], %f71;
	add.s32 	%r29, %r29, %r4;
	setp.lt.s32 	%p6, %r29, %r3;
	@%p6 bra 	$L__BB10_2;
$L__BB10_12:
	ret;

}
	// .globl	_Z27dequant_q8_0_to_bf16_kernelPKhPti
.visible .entry _Z27dequant_q8_0_to_bf16_kernelPKhPti(
	.param .u64 .ptr .align 1 _Z27dequant_q8_0_to_bf16_kernelPKhPti_param_0,
	.param .u64 .ptr .align 1 _Z27dequant_q8_0_to_bf16_kernelPKhPti_param_1,
	.param .u32 _Z27dequant_q8_0_to_bf16_kernelPKhPti_param_2
)
{
	.reg .pred 	%p<16>;
	.reg .b16 	%rs<46>;
	.reg .b32 	%r<50>;
	.reg .b32 	%f<25>;
	.reg .b64 	%rd<19>;

	ld.param.u64 	%rd11, [_Z27dequant_q8_0_to_bf16_kernelPKhPti_param_0];
	ld.param.u64 	%rd10, [_Z27dequant_q8_0_to_bf16_kernelPKhPti_param_1];
	ld.param.u32 	%r12, [_Z27dequant_q8_0_to_bf16_kernelPKhPti_param_2];
	cvta.to.global.u64 	%rd1, %rd11;
	mov.u32 	%r1, %ntid.x;
	mov.u32 	%r13, %ctaid.x;
	mov.u32 	%r14, %tid.x;
	mad.lo.s32 	%r48, %r13, %r1, %r14;
	shr.s32 	%r15, %r12, 31;
	shr.u32 	%r16, %r15, 27;
	add.s32 	%r17, %r12, %r16;
	shr.s32 	%r3, %r17, 5;
	setp.ge.s32 	%p1, %r48, %r3;
	@%p1 bra 	$L__BB11_14;
	cvta.to.global.u64 	%rd12, %rd10;
	add.s64 	%rd2, %rd12, 8;
	add.s64 	%rd3, %rd1, 4;
	mov.u32 	%r18, %nctaid.x;
	mul.lo.s32 	%r4, %r1, %r18;
$L__BB11_2:
	mul.lo.s32 	%r6, %r48, 34;
	cvt.s64.s32 	%rd13, %r6;
	add.s64 	%rd14, %rd1, %rd13;
	ld.global.nc.u16 	%rs3, [%rd14];
	cvt.u32.u16 	%r19, %rs3;
	shl.b32 	%r20, %r19, 16;
	and.b32  	%r7, %r20, -2147483648;
	shr.u16 	%rs4, %rs3, 10;
	and.b16  	%rs1, %rs4, 31;
	and.b16  	%rs2, %rs3, 1023;
	cvt.u32.u16 	%r8, %rs2;
	setp.eq.s16 	%p2, %rs1, 31;
	@%p2 bra 	$L__BB11_7;
	setp.ne.s16 	%p3, %rs1, 0;
	@%p3 bra 	$L__BB11_10;
	setp.ne.s16 	%p5, %rs2, 0;
	@%p5 bra 	$L__BB11_6;
	mov.b32 	%f24, %r7;
	bra.uni 	$L__BB11_11;
$L__BB11_6:
	add.s32 	%r23, %r8, %r7;
	add.s32 	%r24, %r23, 130048;
	mov.b32 	%f7, %r24;
	mul.f32 	%f24, %f7, 0f33800000;
	bra.uni 	$L__BB11_11;
$L__BB11_7:
	setp.ne.s16 	%p4, %rs2, 0;
	@%p4 bra 	$L__BB11_9;
	or.b32  	%r22, %r7, 2139095040;
	mov.b32 	%f24, %r22;
	bra.uni 	$L__BB11_11;
$L__BB11_9:
	or.b32  	%r21, %r7, 2143289344;
	mov.b32 	%f24, %r21;
	bra.uni 	$L__BB11_11;
$L__BB11_10:
	shl.b32 	%r25, %r8, 13;
	add.s16 	%rs5, %rs1, 112;
	cvt.u32.u16 	%r26, %rs5;
	shl.b32 	%r27, %r26, 23;
	or.b32  	%r28, %r27, %r25;
	add.s32 	%r29, %r28, %r7;
	mov.b32 	%f24, %r29;
$L__BB11_11:
	shl.b32 	%r31, %r48, 5;
	mul.wide.s32 	%rd16, %r31, 2;
	add.s64 	%rd18, %rd2, %rd16;
	add.s64 	%rd17, %rd3, %rd13;
	mov.b32 	%r49, 0;
$L__BB11_12:
	ld.global.nc.u8 	%rs6, [%rd17+-2];
	cvt.s16.s8 	%rs7, %rs6;
	cvt.rn.f32.s16 	%f8, %rs7;
	mul.f32 	%f9, %f24, %f8;
	mov.b32 	%r32, %f9;
	{ .reg .b16 tmp; mov.b32 {tmp, %rs8}, %r32; }
	and.b32  	%r33, %r32, 32767;
	setp.gt.u32 	%p6, %r33, 16384;
	selp.u16 	%rs9, 1, 0, %p6;
	add.s16 	%rs10, %rs9, %rs8;
	st.global.u16 	[%rd18+-8], %rs10;
	ld.global.nc.u8 	%rs11, [%rd17+-1];
	cvt.s16.s8 	%rs12, %rs11;
	cvt.rn.f32.s16 	%f10, %rs12;
	mul.f32 	%f11, %f24, %f10;
	mov.b32 	%r34, %f11;
	{ .reg .b16 tmp; mov.b32 {tmp, %rs13}, %r34; }
	and.b32  	%r35, %r34, 32767;
	setp.gt.u32 	%p7, %r35, 16384;
	selp.u16 	%rs14, 1, 0, %p7;
	add.s16 	%rs15, %rs14, %rs13;
	st.global.u16 	[%rd18+-6], %rs15;
	ld.global.nc.u8 	%rs16, [%rd17];
	cvt.s16.s8 	%rs17, %rs16;
	cvt.rn.f32.s16 	%f12, %rs17;
	mul.f32 	%f13, %f24, %f12;
	mov.b32 	%r36, %f13;
	{ .reg .b16 tmp; mov.b32 {tmp, %rs18}, %r36; }
	and.b32  	%r37, %r36, 32767;
	setp.gt.u32 	%p8, %r37, 16384;
	selp.u16 	%rs19, 1, 0, %p8;
	add.s16 	%rs20, %rs19, %rs18;
	st.global.u16 	[%rd18+-4], %rs20;
	ld.global.nc.u8 	%rs21, [%rd17+1];
	cvt.s16.s8 	%rs22, %rs21;
	cvt.rn.f32.s16 	%f14, %rs22;
	mul.f32 	%f15, %f24, %f14;
	mov.b32 	%r38, %f15;
	{ .reg .b16 tmp; mov.b32 {tmp, %rs23}, %r38; }
	and.b32  	%r39, %r38, 32767;
	setp.gt.u32 	%p9, %r39, 16384;
	selp.u16 	%rs24, 1, 0, %p9;
	add.s16 	%rs25, %rs24, %rs23;
	st.global.u16 	[%rd18+-2], %rs25;
	ld.global.nc.u8 	%rs26, [%rd17+2];
	cvt.s16.s8 	%rs27, %rs26;
	cvt.rn.f32.s16 	%f16, %rs27;
	mul.f32 	%f17, %f24, %f16;
	mov.b32 	%r40, %f17;
	{ .reg .b16 tmp; mov.b32 {tmp, %rs28}, %r40; }
	and.b32  	%r41, %r40, 32767;
	setp.gt.u32 	%p10, %r41, 16384;
	selp.u16 	%rs29, 1, 0, %p10;
	add.s16 	%rs30, %rs29, %rs28;
	st.global.u16 	[%rd18], %rs30;
	ld.global.nc.u8 	%rs31, [%rd17+3];
	cvt.s16.s8 	%rs32, %rs31;
	cvt.rn.f32.s16 	%f18, %rs32;
	mul.f32 	%f19, %f24, %f18;
	mov.b32 	%r42, %f19;
	{ .reg .b16 tmp; mov.b32 {tmp, %rs33}, %r42; }
	and.b32  	%r43, %r42, 32767;
	setp.gt.u32 	%p11, %r43, 16384;
	selp.u16 	%rs34, 1, 0, %p11;
	add.s16 	%rs35, %rs34, %rs33;
	st.global.u16 	[%rd18+2], %rs35;
	ld.global.nc.u8 	%rs36, [%rd17+4];
	cvt.s16.s8 	%rs37, %rs36;
	cvt.rn.f32.s16 	%f20, %rs37;
	mul.f32 	%f21, %f24, %f20;
	mov.b32 	%r44, %f21;
	{ .reg .b16 tmp; mov.b32 {tmp, %rs38}, %r44; }
	and.b32  	%r45, %r44, 32767;
	setp.gt.u32 	%p12, %r45, 16384;
	selp.u16 	%rs39, 1, 0, %p12;
	add.s16 	%rs40, %rs39, %rs38;
	st.global.u16 	[%rd18+4], %rs40;
	ld.global.nc.u8 	%rs41, [%rd17+5];
	cvt.s16.s8 	%rs42, %rs41;
	cvt.rn.f32.s16 	%f22, %rs42;
	mul.f32 	%f23, %f24, %f22;
	mov.b32 	%r46, %f23;
	{ .reg .b16 tmp; mov.b32 {tmp, %rs43}, %r46; }
	and.b32  	%r47, %r46, 32767;
	setp.gt.u32 	%p13, %r47, 16384;
	selp.u16 	%rs44, 1, 0, %p13;
	add.s16 	%rs45, %rs44, %rs43;
	st.global.u16 	[%rd18+6], %rs45;
	add.s32 	%r49, %r49, 16;
	add.s64 	%rd18, %rd18, 16;
	add.s64 	%rd17, %rd17, 8;
	setp.ne.s32 	%p14, %r49, 64;
	@%p14 bra 	$L__BB11_12;
	add.s32 	%r48, %r48, %r4;
	setp.lt.s32 	%p15, %r48, %r3;
	@%p15 bra 	$L__BB11_2;
$L__BB11_14:
	ret;

}
	// .globl	_Z19dequant_q4_k_kernelPKhPfi
.visible .entry _Z19dequant_q4_k_kernelPKhPfi(
	.param .u64 .ptr .align 1 _Z19dequant_q4_k_kernelPKhPfi_param_0,
	.param .u64 .ptr .align 1 _Z19dequant_q4_k_kernelPKhPfi_param_1,
	.param .u32 _Z19dequant_q4_k_kernelPKhPfi_param_2
)
{
	.local .align 16 .b8 	__local_depot12[64];
	.reg .b64 	%SP;
	.reg .b64 	%SPL;
	.reg .pred 	%p<12>;
	.reg .b16 	%rs<139>;
	.reg .b32 	%r<51>;
	.reg .b32 	%f<147>;
	.reg .b64 	%rd<19>;

	mov.u64 	%SPL, __local_depot12;
	ld.param.u64 	%rd6, [_Z19dequant_q4_k_kernelPKhPfi_param_1];
	ld.param.u32 	%r14, [_Z19dequant_q4_k_kernelPKhPfi_param_2];
	add.u64 	%rd1, %SPL, 0;
	add.u64 	%rd2, %SPL, 32;
	mov.u32 	%r1, %ntid.x;
	mov.u32 	%r15, %ctaid.x;
	mov.u32 	%r16, %tid.x;
	mad.lo.s32 	%r49, %r15, %r1, %r16;
	shr.s32 	%r17, %r14, 31;
	shr.u32 	%r18, %r17, 24;
	add.s32 	%r19, %r14, %r18;
	shr.s32 	%r3, %r19, 8;
	setp.ge.s32 	%p1, %r49, %r3;
	@%p1 bra 	$L__BB12_23;
	mov.u32 	%r20, %nctaid.x;
	mul.lo.s32 	%r4, %r1, %r20;
	cvta.to.global.u64 	%rd3, %rd6;
$L__BB12_2:
	ld.param.u64 	%rd18, [_Z19dequant_q4_k_kernelPKhPfi_param_0];
	mul.lo.s32 	%r21, %r49, 144;
	cvt.s64.s32 	%rd9, %r21;
	cvta.to.global.u64 	%rd10, %rd18;
	add.s64 	%rd4, %rd10, %rd9;
	ld.global.nc.u16 	%rs5, [%rd4];
	cvt.u32.u16 	%r22, %rs5;
	shl.b32 	%r23, %r22, 16;
	and.b32  	%r6, %r23, -2147483648;
	shr.u16 	%rs6, %rs5, 10;
	and.b16  	%rs1, %rs6, 31;
	and.b16  	%rs2, %rs5, 1023;
	cvt.u32.u16 	%r7, %rs2;
	setp.eq.s16 	%p2, %rs1, 31;
	@%p2 bra 	$L__BB12_7;
	setp.ne.s16 	%p3, %rs1, 0;
	@%p3 bra 	$L__BB12_10;
	setp.ne.s16 	%p5, %rs2, 0;
	@%p5 bra 	$L__BB12_6;
	mov.b32 	%f145, %r6;
	bra.uni 	$L__BB12_11;
$L__BB12_6:
	add.s32 	%r26, %r7, %r6;
	add.s32 	%r27, %r26, 130048;
	mov.b32 	%f13, %r27;
	mul.f32 	%f145, %f13, 0f33800000;
	bra.uni 	$L__BB12_11;
$L__BB12_7:
	setp.ne.s16 	%p4, %rs2, 0;
	@%p4 bra 	$L__BB12_9;
	or.b32  	%r25, %r6, 2139095040;
	mov.b32 	%f145, %r25;
	bra.uni 	$L__BB12_11;
$L__BB12_9:
	or.b32  	%r24, %r6, 2143289344;
	mov.b32 	%f145, %r24;
	bra.uni 	$L__BB12_11;
$L__BB12_10:
	shl.b32 	%r28, %r7, 13;
	add.s16 	%rs7, %rs1, 112;
	cvt.u32.u16 	%r29, %rs7;
	shl.b32 	%r30, %r29, 23;
	or.b32  	%r31, %r30, %r28;
	add.s32 	%r32, %r31, %r6;
	mov.b32 	%f145, %r32;
$L__BB12_11:
	ld.global.nc.u16 	%rs8, [%rd4+2];
	cvt.u32.u16 	%r33, %rs8;
	shl.b32 	%r34, %r33, 16;
	and.b32  	%r8, %r34, -2147483648;
	shr.u16 	%rs9, %rs8, 10;
	and.b16  	%rs3, %rs9, 31;
	and.b16  	%rs4, %rs8, 1023;
	cvt.u32.u16 	%r9, %rs4;
	setp.eq.s16 	%p6, %rs3, 31;
	@%p6 bra 	$L__BB12_16;
	setp.ne.s16 	%p7, %rs3, 0;
	@%p7 bra 	$L__BB12_19;
	setp.ne.s16 	%p9, %rs4, 0;
	@%p9 bra 	$L__BB12_15;
	mov.b32 	%f146, %r8;
	bra.uni 	$L__BB12_20;
$L__BB12_15:
	add.s32 	%r37, %r9, %r8;
	add.s32 	%r38, %r37, 130048;
	mov.b32 	%f14, %r38;
	mul.f32 	%f146, %f14, 0f33800000;
	bra.uni 	$L__BB12_20;
$L__BB12_16:
	setp.ne.s16 	%p8, %rs4, 0;
	@%p8 bra 	$L__BB12_18;
	or.b32  	%r36, %r8, 2139095040;
	mov.b32 	%f146, %r36;
	bra.uni 	$L__BB12_20;
$L__BB12_18:
	or.b32  	%r35, %r8, 2143289344;
	mov.b32 	%f146, %r35;
	bra.uni 	$L__BB12_20;
$L__BB12_19:
	shl.b32 	%r39, %r9, 13;
	add.s16 	%rs10, %rs3, 112;
	cvt.u32.u16 	%r40, %rs10;
	shl.b32 	%r41, %r40, 23;
	or.b32  	%r42, %r41, %r39;
	add.s32 	%r43, %r42, %r8;
	mov.b32 	%f146, %r43;
$L__BB12_20:
	ld.global.nc.u8 	%rs11, [%rd4+4];
	cvt.u16.u8 	%rs12, %rs11;
	and.b16  	%rs13, %rs12, 63;
	ld.global.nc.u8 	%rs14, [%rd4+8];
	cvt.u16.u8 	%rs15, %rs14;
	and.b16  	%rs16, %rs15, 63;
	ld.global.nc.u8 	%rs17, [%rd4+5];
	cvt.u16.u8 	%rs18, %rs17;
	and.b16  	%rs19, %rs18, 63;
	ld.global.nc.u8 	%rs20, [%rd4+9];
	cvt.u16.u8 	%rs21, %rs20;
	and.b16  	%rs22, %rs21, 63;
	ld.global.nc.u8 	%rs23, [%rd4+6];
	cvt.u16.u8 	%rs24, %rs23;
	and.b16  	%rs25, %rs24, 63;
	ld.global.nc.u8 	%rs26, [%rd4+10];
	cvt.u16.u8 	%rs27, %rs26;
	and.b16  	%rs28, %rs27, 63;
	ld.global.nc.u8 	%rs29, [%rd4+7];
	cvt.u16.u8 	%rs30, %rs29;
	and.b16  	%rs31, %rs30, 63;
	ld.global.nc.u8 	%rs32, [%rd4+11];
	cvt.u16.u8 	%rs33, %rs32;
	and.b16  	%rs34, %rs33, 63;
	ld.global.nc.u8 	%rs35, [%rd4+12];
	cvt.u16.u8 	%rs36, %rs35;
	and.b16  	%rs37, %rs36, 15;
	shr.u16 	%rs38, %rs12, 2;
	and.b16  	%rs39, %rs38, 48;
	or.b16  	%rs40, %rs39, %rs37;
	shr.u16 	%rs41, %rs36, 4;
	shr.u16 	%rs42, %rs15, 2;
	and.b16  	%rs43, %rs42, 48;
	or.b16  	%rs44, %rs43, %rs41;
	ld.global.nc.u8 	%rs45, [%rd4+13];
	cvt.u16.u8 	%rs46, %rs45;
	and.b16  	%rs47, %rs46, 15;
	shr.u16 	%rs48, %rs18, 2;
	and.b16  	%rs49, %rs48, 48;
	or.b16  	%rs50, %rs49, %rs47;
	shr.u16 	%rs51, %rs46, 4;
	shr.u16 	%rs52, %rs21, 2;
	and.b16  	%rs53, %rs52, 48;
	or.b16  	%rs54, %rs53, %rs51;
	ld.global.nc.u8 	%rs55, [%rd4+14];
	cvt.u16.u8 	%rs56, %rs55;
	and.b16  	%rs57, %rs56, 15;
	shr.u16 	%rs58, %rs24, 2;
	and.b16  	%rs59, %rs58, 48;
	or.b16  	%rs60, %rs59, %rs57;
	shr.u16 	%rs61, %rs56, 4;
	shr.u16 	%rs62, %rs27, 2;
	and.b16  	%rs63, %rs62, 48;
	or.b16  	%rs64, %rs63, %rs61;
	ld.global.nc.u8 	%rs65, [%rd4+15];
	cvt.u16.u8 	%rs66, %rs65;
	and.b16  	%rs67, %rs66, 15;
	shr.u16 	%rs68, %rs30, 2;
	and.b16  	%rs69, %rs68, 48;
	or.b16  	%rs70, %rs69, %rs67;
	shr.u16 	%rs71, %rs66, 4;
	shr.u16 	%rs72, %rs33, 2;
	and.b16  	%rs73, %rs72, 48;
	or.b16  	%rs74, %rs73, %rs71;
	cvt.rn.f32.u16 	%f15, %rs13;
	mul.f32 	%f16, %f145, %f15;
	cvt.rn.f32.u16 	%f17, %rs16;
	mul.f32 	%f18, %f146, %f17;
	cvt.rn.f32.u16 	%f19, %rs19;
	mul.f32 	%f20, %f145, %f19;
	cvt.rn.f32.u16 	%f21, %rs22;
	mul.f32 	%f22, %f146, %f21;
	cvt.rn.f32.u16 	%f23, %rs25;
	mul.f32 	%f24, %f145, %f23;
	cvt.rn.f32.u16 	%f25, %rs28;
	mul.f32 	%f26, %f146, %f25;
	cvt.rn.f32.u16 	%f27, %rs31;
	mul.f32 	%f28, %f145, %f27;
	st.local.v4.f32 	[%rd1], {%f16, %f20, %f24, %f28};
	cvt.rn.f32.u16 	%f29, %rs34;
	mul.f32 	%f30, %f146, %f29;
	st.local.v4.f32 	[%rd2], {%f18, %f22, %f26, %f30};
	cvt.rn.f32.u16 	%f31, %rs40;
	mul.f32 	%f32, %f145, %f31;
	cvt.rn.f32.u16 	%f33, %rs44;
	mul.f32 	%f34, %f146, %f33;
	cvt.rn.f32.u16 	%f35, %rs50;
	mul.f32 	%f36, %f145, %f35;
	cvt.rn.f32.u16 	%f37, %rs54;
	mul.f32 	%f38, %f146, %f37;
	cvt.rn.f32.u16 	%f39, %rs60;
	mul.f32 	%f40, %f145, %f39;
	cvt.rn.f32.u16 	%f41, %rs64;
	mul.f32 	%f42, %f146, %f41;
	cvt.rn.f32.u16 	%f43, %rs70;
	mul.f32 	%f44, %f145, %f43;
	st.local.v4.f32 	[%rd1+16], {%f32, %f36, %f40, %f44};
	cvt.rn.f32.u16 	%f45, %rs74;
	mul.f32 	%f46, %f146, %f45;
	st.local.v4.f32 	[%rd2+16], {%f34, %f38, %f42, %f46};
	shl.b32 	%r10, %r49, 8;
	mov.b32 	%r50, 0;
$L__BB12_21:
	mul.wide.u32 	%rd11, %r50, 4;
	add.s64 	%rd12, %rd1, %rd11;
	add.s64 	%rd13, %rd2, %rd11;
	shl.b32 	%r45, %r50, 5;
	add.s32 	%r46, %r45, %r10;
	shl.b32 	%r47, %r50, 4;
	ld.local.f32 	%f47, [%rd13];
	ld.local.f32 	%f48, [%rd12];
	cvt.u64.u32 	%rd14, %r47;
	add.s64 	%rd15, %rd4, %rd14;
	ld.global.nc.u8 	%rs75, [%rd15+16];
	cvt.u16.u8 	%rs76, %rs75;
	and.b16  	%rs77, %rs76, 15;
	cvt.rn.f32.u16 	%f49, %rs77;
	mul.f32 	%f50, %f48, %f49;
	sub.f32 	%f51, %f50, %f47;
	mul.wide.s32 	%rd16, %r46, 4;
	add.s64 	%rd17, %rd3, %rd16;
	st.global.f32 	[%rd17], %f51;
	shr.u16 	%rs78, %rs76, 4;
	cvt.rn.f32.u16 	%f52, %rs78;
	mul.f32 	%f53, %f48, %f52;
	sub.f32 	%f54, %f53, %f47;
	st.global.f32 	[%rd17+64], %f54;
	mad.lo.s32 	%r48, %r50, -15, %r47;
	ld.global.nc.u8 	%rs79, [%rd15+17];
	cvt.u16.u8 	%rs80, %rs79;
	and.b16  	%rs81, %rs80, 15;
	cvt.rn.f32.u16 	%f55, %rs81;
	mul.f32 	%f56, %f48, %f55;
	sub.f32 	%f57, %f56, %f47;
	st.global.f32 	[%rd17+4], %f57;
	shr.u16 	%rs82, %rs80, 4;
	cvt.rn.f32.u16 	%f58, %rs82;
	mul.f32 	%f59, %f48, %f58;
	sub.f32 	%f60, %f59, %f47;
	st.global.f32 	[%rd17+68], %f60;
	ld.global.nc.u8 	%rs83, [%rd15+18];
	cvt.u16.u8 	%rs84, %rs83;
	and.b16  	%rs85, %rs84, 15;
	cvt.rn.f32.u16 	%f61, %rs85;
	mul.f32 	%f62, %f48, %f61;
	sub.f32 	%f63, %f62, %f47;
	st.global.f32 	[%rd17+8], %f63;
	shr.u16 	%rs86, %rs84, 4;
	cvt.rn.f32.u16 	%f64, %rs86;
	mul.f32 	%f65, %f48, %f64;
	sub.f32 	%f66, %f65, %f47;
	st.global.f32 	[%rd17+72], %f66;
	ld.global.nc.u8 	%rs87, [%rd15+19];
	cvt.u16.u8 	%rs88, %rs87;
	and.b16  	%rs89, %rs88, 15;
	cvt.rn.f32.u16 	%f67, %rs89;
	mul.f32 	%f68, %f48, %f67;
	sub.f32 	%f69, %f68, %f47;
	st.global.f32 	[%rd17+12], %f69;
	shr.u16 	%rs90, %rs88, 4;
	cvt.rn.f32.u16 	%f70, %rs90;
	mul.f32 	%f71, %f48, %f70;
	sub.f32 	%f72, %f71, %f47;
	st.global.f32 	[%rd17+76], %f72;
	ld.global.nc.u8 	%rs91, [%rd15+20];
	cvt.u16.u8 	%rs92, %rs91;
	and.b16  	%rs93, %rs92, 15;
	cvt.rn.f32.u16 	%f73, %rs93;
	mul.f32 	%f74, %f48, %f73;
	sub.f32 	%f75, %f74, %f47;
	st.global.f32 	[%rd17+16], %f75;
	shr.u16 	%rs94, %rs92, 4;
	cvt.rn.f32.u16 	%f76, %rs94;
	mul.f32 	%f77, %f48, %f76;
	sub.f32 	%f78, %f77, %f47;
	st.global.f32 	[%rd17+80], %f78;
	ld.global.nc.u8 	%rs95, [%rd15+21];
	cvt.u16.u8 	%rs96, %rs95;
	and.b16  	%rs97, %rs96, 15;
	cvt.rn.f32.u16 	%f79, %rs97;
	mul.f32 	%f80, %f48, %f79;
	sub.f32 	%f81, %f80, %f47;
	st.global.f32 	[%rd17+20], %f81;
	shr.u16 	%rs98, %rs96, 4;
	cvt.rn.f32.u16 	%f82, %rs98;
	mul.f32 	%f83, %f48, %f82;
	sub.f32 	%f84, %f83, %f47;
	st.global.f32 	[%rd17+84], %f84;
	ld.global.nc.u8 	%rs99, [%rd15+22];
	cvt.u16.u8 	%rs100, %rs99;
	and.b16  	%rs101, %rs100, 15;
	cvt.rn.f32.u16 	%f85, %rs101;
	mul.f32 	%f86, %f48, %f85;
	sub.f32 	%f87, %f86, %f47;
	st.global.f32 	[%rd17+24], %f87;
	shr.u16 	%rs102, %rs100, 4;
	cvt.rn.f32.u16 	%f88, %rs102;
	mul.f32 	%f89, %f48, %f88;
	sub.f32 	%f90, %f89, %f47;
	st.global.f32 	[%rd17+88], %f90;
	ld.global.nc.u8 	%rs103, [%rd15+23];
	cvt.u16.u8 	%rs104, %rs103;
	and.b16  	%rs105, %rs104, 15;
	cvt.rn.f32.u16 	%f91, %rs105;
	mul.f32 	%f92, %f48, %f91;
	sub.f32 	%f93, %f92, %f47;
	st.global.f32 	[%rd17+28], %f93;
	shr.u16 	%rs106, %rs104, 4;
	cvt.rn.f32.u16 	%f94, %rs106;
	mul.f32 	%f95, %f48, %f94;
	sub.f32 	%f96, %f95, %f47;
	st.global.f32 	[%rd17+92], %f96;
	ld.global.nc.u8 	%rs107, [%rd15+24];
	cvt.u16.u8 	%rs108, %rs107;
	and.b16  	%rs109, %rs108, 15;
	cvt.rn.f32.u16 	%f97, %rs109;
	mul.f32 	%f98, %f48, %f97;
	sub.f32 	%f99, %f98, %f47;
	st.global.f32 	[%rd17+32], %f99;
	shr.u16 	%rs110, %rs108, 4;
	cvt.rn.f32.u16 	%f100, %rs110;
	mul.f32 	%f101, %f48, %f100;
	sub.f32 	%f102, %f101, %f47;
	st.global.f32 	[%rd17+96], %f102;
	ld.global.nc.u8 	%rs111, [%rd15+25];
	cvt.u16.u8 	%rs112, %rs111;
	and.b16  	%rs113, %rs112, 15;
	cvt.rn.f32.u16 	%f103, %rs113;
	mul.f32 	%f104, %f48, %f103;
	sub.f32 	%f105, %f104, %f47;
	st.global.f32 	[%rd17+36], %f105;
	shr.u16 	%rs114, %rs112, 4;
	cvt.rn.f32.u16 	%f106, %rs114;
	mul.f32 	%f107, %f48, %f106;
	sub.f32 	%f108, %f107, %f47;
	st.global.f32 	[%rd17+100], %f108;
	ld.global.nc.u8 	%rs115, [%rd15+26];
	cvt.u16.u8 	%rs116, %rs115;
	and.b16  	%rs117, %rs116, 15;
	cvt.rn.f32.u16 	%f109, %rs117;
	mul.f32 	%f110, %f48, %f109;
	sub.f32 	%f111, %f110, %f47;
	st.global.f32 	[%rd17+40], %f111;
	shr.u16 	%rs118, %rs116, 4;
	cvt.rn.f32.u16 	%f112, %rs118;
	mul.f32 	%f113, %f48, %f112;
	sub.f32 	%f114, %f113, %f47;
	st.global.f32 	[%rd17+104], %f114;
	ld.global.nc.u8 	%rs119, [%rd15+27];
	cvt.u16.u8 	%rs120, %rs119;
	and.b16  	%rs121, %rs120, 15;
	cvt.rn.f32.u16 	%f115, %rs121;
	mul.f32 	%f116, %f48, %f115;
	sub.f32 	%f117, %f116, %f47;
	st.global.f32 	[%rd17+44], %f117;
	shr.u16 	%rs122, %rs120, 4;
	cvt.rn.f32.u16 	%f118, %rs122;
	mul.f32 	%f119, %f48, %f118;
	sub.f32 	%f120, %f119, %f47;
	st.global.f32 	[%rd17+108], %f120;
	ld.global.nc.u8 	%rs123, [%rd15+28];
	cvt.u16.u8 	%rs124, %rs123;
	and.b16  	%rs125, %rs124, 15;
	cvt.rn.f32.u16 	%f121, %rs125;
	mul.f32 	%f122, %f48, %f121;
	sub.f32 	%f123, %f122, %f47;
	st.global.f32 	[%rd17+48], %f123;
	shr.u16 	%rs126, %rs124, 4;
	cvt.rn.f32.u16 	%f124, %rs126;
	mul.f32 	%f125, %f48, %f124;
	sub.f32 	%f126, %f125, %f47;
	st.global.f32 	[%rd17+112], %f126;
	ld.global.nc.u8 	%rs127, [%rd15+29];
	cvt.u16.u8 	%rs128, %rs127;
	and.b16  	%rs129, %rs128, 15;
	cvt.rn.f32.u16 	%f127, %rs129;
	mul.f32 	%f128, %f48, %f127;
	sub.f32 	%f129, %f128, %f47;
	st.global.f32 	[%rd17+52], %f129;
	shr.u16 	%rs130, %rs128, 4;
	cvt.rn.f32.u16 	%f130, %rs130;
	mul.f32 	%f131, %f48, %f130;
	sub.f32 	%f132, %f131, %f47;
	st.global.f32 	[%rd17+116], %f132;
	ld.global.nc.u8 	%rs131, [%rd15+30];
	cvt.u16.u8 	%rs132, %rs131;
	and.b16  	%rs133, %rs132, 15;
	cvt.rn.f32.u16 	%f133, %rs133;
	mul.f32 	%f134, %f48, %f133;
	sub.f32 	%f135, %f134, %f47;
	st.global.f32 	[%rd17+56], %f135;
	shr.u16 	%rs134, %rs132, 4;
	cvt.rn.f32.u16 	%f136, %rs134;
	mul.f32 	%f137, %f48, %f136;
	sub.f32 	%f138, %f137, %f47;
	st.global.f32 	[%rd17+120], %f138;
	ld.global.nc.u8 	%rs135, [%rd15+31];
	cvt.u16.u8 	%rs136, %rs135;
	and.b16  	%rs137, %rs136, 15;
	cvt.rn.f32.u16 	%f139, %rs137;
	mul.f32 	%f140, %f48, %f139;
	sub.f32 	%f141, %f140, %f47;
	st.global.f32 	[%rd17+60], %f141;
	shr.u16 	%rs138, %rs136, 4;
	cvt.rn.f32.u16 	%f142, %rs138;
	mul.f32 	%f143, %f48, %f142;
	sub.f32 	%f144, %f143, %f47;
	st.global.f32 	[%rd17+124], %f144;
	add.s32 	%r50, %r48, 1;
	setp.ne.s32 	%p10, %r50, 8;
	@%p10 bra 	$L__BB12_21;
	add.s32 	%r49, %r49, %r4;
	setp.lt.s32 	%p11, %r49, %r3;
	@%p11 bra 	$L__BB12_2;
$L__BB12_23:
	ret;

}
	// .globl	_Z27dequant_q4_k_to_bf16_kernelPKhPti
.visible .entry _Z27dequant_q4_k_to_bf16_kernelPKhPti(
	.param .u64 .ptr .align 1 _Z27dequant_q4_k_to_bf16_kernelPKhPti_param_0,
	.param .u64 .ptr .align 1 _Z27dequant_q4_k_to_bf16_kernelPKhPti_param_1,
	.param .u32 _Z27dequant_q4_k_to_bf16_kernelPKhPti_param_2
)
{
	.reg .pred 	%p<83>;
	.reg .b16 	%rs<399>;
	.reg .b32 	%r<225>;
	.reg .b32 	%f<241>;
	.reg .b64 	%rd<72>;

	ld.param.u64 	%rd8, [_Z27dequant_q4_k_to_bf16_kernelPKhPti_param_0];
	ld.param.u64 	%rd9, [_Z27dequant_q4_k_to_bf16_kernelPKhPti_param_1];
	ld.param.u32 	%r36, [_Z27dequant_q4_k_to_bf16_kernelPKhPti_param_2];
	cvta.to.global.u64 	%rd1, %rd9;
	cvta.to.global.u64 	%rd2, %rd8;
	mov.u32 	%r1, %ntid.x;
	mov.u32 	%r37, %ctaid.x;
	mov.u32 	%r38, %tid.x;
	mad.lo.s32 	%r215, %r37, %r1, %r38;
	shr.s32 	%r39, %r36, 31;
	shr.u32 	%r40, %r39, 24;
	add.s32 	%r41, %r36, %r40;
	shr.s32 	%r3, %r41, 8;
	setp.ge.s32 	%p1, %r215, %r3;
	@%p1 bra 	$L__BB13_37;
	mov.u32 	%r42, %nctaid.x;
	mul.lo.s32 	%r4, %r1, %r42;
$L__BB13_2:
	mul.lo.s32 	%r6, %r215, 144;
	cvt.s64.s32 	%rd10, %r6;
	shl.b32 	%r7, %r215, 8;
	add.s64 	%rd3, %rd2, %rd10;
	ld.global.nc.u16 	%rs17, [%rd3];
	cvt.u32.u16 	%r43, %rs17;
	shl.b32 	%r44, %r43, 16;
	and.b32  	%r8, %r44, -2147483648;
	shr.u16 	%rs18, %rs17, 10;
	and.b16  	%rs1, %rs18, 31;
	and.b16  	%rs2, %rs17, 1023;
	cvt.u32.u16 	%r9, %rs2;
	setp.eq.s16 	%p2, %rs1, 31;
	@%p2 bra 	$L__BB13_7;
	setp.ne.s16 	%p3, %rs1, 0;
	@%p3 bra 	$L__BB13_10;
	setp.ne.s16 	%p5, %rs2, 0;
	@%p5 bra 	$L__BB13_6;
	mov.b32 	%f239, %r8;
	bra.uni 	$L__BB13_11;
$L__BB13_6:
	add.s32 	%r47, %r9, %r8;
	add.s32 	%r48, %r47, 130048;
	mov.b32 	%f29, %r48;
	mul.f32 	%f239, %f29, 0f33800000;
	bra.uni 	$L__BB13_11;
$L__BB13_7:
	setp.ne.s16 	%p4, %rs2, 0;
	@%p4 bra 	$L__BB13_9;
	or.b32  	%r46, %r8, 2139095040;
	mov.b32 	%f239, %r46;
	bra.uni 	$L__BB13_11;
$L__BB13_9:
	or.b32  	%r45, %r8, 2143289344;
	mov.b32 	%f239, %r45;
	bra.uni 	$L__BB13_11;
$L__BB13_10:
	shl.b32 	%r49, %r9, 13;
	add.s16 	%rs19, %rs1, 112;
	cvt.u32.u16 	%r50, %rs19;
	shl.b32 	%r51, %r50, 23;
	or.b32  	%r52, %r51, %r49;
	add.s32 	%r53, %r52, %r8;
	mov.b32 	%f239, %r53;
$L__BB13_11:
	ld.global.nc.u16 	%rs20, [%rd3+2];
	cvt.u32.u16 	%r54, %rs20;
	shl.b32 	%r55, %r54, 16;
	and.b32  	%r10, %r55, -2147483648;
	shr.u16 	%rs21, %rs20, 10;
	and.b16  	%rs3, %rs21, 31;
	and.b16  	%rs4, %rs20, 1023;
	cvt.u32.u16 	%r11, %rs4;
	setp.eq.s16 	%p6, %rs3, 31;
	@%p6 bra 	$L__BB13_16;
	setp.ne.s16 	%p7, %rs3, 0;
	@%p7 bra 	$L__BB13_19;
	setp.ne.s16 	%p9, %rs4, 0;
	@%p9 bra 	$L__BB13_15;
	mov.b32 	%f240, %r10;
	bra.uni 	$L__BB13_20;
$L__BB13_15:
	add.s32 	%r58, %r11, %r10;
	add.s32 	%r59, %r58, 130048;
	mov.b32 	%f30, %r59;
	mul.f32 	%f240, %f30, 0f33800000;
	bra.uni 	$L__BB13_20;
$L__BB13_16:
	setp.ne.s16 	%p8, %rs4, 0;
	@%p8 bra 	$L__BB13_18;
	or.b32  	%r57, %r10, 2139095040;
	mov.b32 	%f240, %r57;
	bra.uni 	$L__BB13_20;
$L__BB13_18:
	or.b32  	%r56, %r10, 2143289344;
	mov.b32 	%f240, %r56;
	bra.uni 	$L__BB13_20;
$L__BB13_19:
	shl.b32 	%r60, %r11, 13;
	add.s16 	%rs22, %rs3, 112;
	cvt.u32.u16 	%r61, %rs22;
	shl.b32 	%r62, %r61, 23;
	or.b32  	%r63, %r62, %r60;
	add.s32 	%r64, %r63, %r10;
	mov.b32 	%f240, %r64;
$L__BB13_20:
	ld.global.nc.u8 	%rs23, [%rd3+4];
	cvt.u16.u8 	%rs5, %rs23;
	and.b16  	%rs24, %rs5, 63;
	ld.global.nc.u8 	%rs25, [%rd3+8];
	cvt.u16.u8 	%rs6, %rs25;
	and.b16  	%rs26, %rs6, 63;
	ld.global.nc.u8 	%rs27, [%rd3+5];
	cvt.u16.u8 	%rs7, %rs27;
	ld.global.nc.u8 	%rs28, [%rd3+9];
	cvt.u16.u8 	%rs8, %rs28;
	ld.global.nc.u8 	%rs29, [%rd3+6];
	cvt.u16.u8 	%rs9, %rs29;
	ld.global.nc.u8 	%rs30, [%rd3+10];
	cvt.u16.u8 	%rs10, %rs30;
	ld.global.nc.u8 	%rs31, [%rd3+7];
	cvt.u16.u8 	%rs11, %rs31;
	ld.global.nc.u8 	%rs32, [%rd3+11];
	cvt.u16.u8 	%rs12, %rs32;
	ld.global.nc.u8 	%rs33, [%rd3+12];
	cvt.u16.u8 	%rs13, %rs33;
	ld.global.nc.u8 	%rs34, [%rd3+13];
	cvt.u16.u8 	%rs14, %rs34;
	ld.global.nc.u8 	%rs35, [%rd3+14];
	cvt.u16.u8 	%rs15, %rs35;
	ld.global.nc.u8 	%rs36, [%rd3+15];
	cvt.u16.u8 	%rs16, %rs36;
	cvt.rn.f32.u16 	%f31, %rs24;
	mul.f32 	%f13, %f239, %f31;
	cvt.rn.f32.u16 	%f32, %rs26;
	mul.f32 	%f14, %f240, %f32;
	add.s64 	%rd71, %rd3, 19;
	mov.b32 	%r217, 0;
	mov.u32 	%r216, %r7;
$L__BB13_21:
	mul.wide.s32 	%rd13, %r216, 2;
	add.s64 	%rd14, %rd1, %rd13;
	ld.global.nc.u8 	%rs37, [%rd71+-3];
	cvt.u16.u8 	%rs38, %rs37;
	and.b16  	%rs39, %rs38, 15;
	cvt.rn.f32.u16 	%f33, %rs39;
	mul.f32 	%f34, %f13, %f33;
	sub.f32 	%f35, %f34, %f14;
	mov.b32 	%r66, %f35;
	{ .reg .b16 tmp; mov.b32 {tmp, %rs40}, %r66; }
	and.b32  	%r67, %r66, 32767;
	setp.gt.u32 	%p10, %r67, 16384;
	selp.u16 	%rs41, 1, 0, %p10;
	add.s16 	%rs42, %rs41, %rs40;
	st.global.u16 	[%rd14], %rs42;
	shr.u16 	%rs43, %rs38, 4;
	cvt.rn.f32.u16 	%f36, %rs43;
	mul.f32 	%f37, %f13, %f36;
	sub.f32 	%f38, %f37, %f14;
	mov.b32 	%r68, %f38;
	{ .reg .b16 tmp; mov.b32 {tmp, %rs44}, %r68; }
	and.b32  	%r69, %r68, 32767;
	setp.gt.u32 	%p11, %r69, 16384;
	selp.u16 	%rs45, 1, 0, %p11;
	add.s16 	%rs46, %rs45, %rs44;
	st.global.u16 	[%rd14+32], %rs46;
	ld.global.nc.u8 	%rs47, [%rd71+-2];
	cvt.u16.u8 	%rs48, %rs47;
	and.b16  	%rs49, %rs48, 15;
	cvt.rn.f32.u16 	%f39, %rs49;
	mul.f32 	%f40, %f13, %f39;
	sub.f32 	%f41, %f40, %f14;
	mov.b32 	%r70, %f41;
	{ .reg .b16 tmp; mov.b32 {tmp, %rs50}, %r70; }
	and.b32  	%r71, %r70, 32767;
	setp.gt.u32 	%p12, %r71, 16384;
	selp.u16 	%rs51, 1, 0, %p12;
	add.s16 	%rs52, %rs51, %rs50;
	st.global.u16 	[%rd14+2], %rs52;
	shr.u16 	%rs53, %rs48, 4;
	cvt.rn.f32.u16 	%f42, %rs53;
	mul.f32 	%f43, %f13, %f42;
	sub.f32 	%f44, %f43, %f14;
	mov.b32 	%r72, %f44;
	{ .reg .b16 tmp; mov.b32 {tmp, %rs54}, %r72; }
	and.b32  	%r73, %r72, 32767;
	setp.gt.u32 	%p13, %r73, 16384;
	selp.u16 	%rs55, 1, 0, %p13;
	add.s16 	%rs56, %rs55, %rs54;
	st.global.u16 	[%rd14+34], %rs56;
	ld.global.nc.u8 	%rs57, [%rd71+-1];
	cvt.u16.u8 	%rs58, %rs57;
	and.b16  	%rs59, %rs58, 15;
	cvt.rn.f32.u16 	%f45, %rs59;
	mul.f32 	%f46, %f13, %f45;
	sub.f32 	%f47, %f46, %f14;
	mov.b32 	%r74, %f47;
	{ .reg .b16 tmp; mov.b32 {tmp, %rs60}, %r74; }
	and.b32  	%r75, %r74, 32767;
	setp.gt.u32 	%p14, %r75, 16384;
	selp.u16 	%rs61, 1, 0, %p14;
	add.s16 	%rs62, %rs61, %rs60;
	st.global.u16 	[%rd14+4], %rs62;
	shr.u16 	%rs63, %rs58, 4;
	cvt.rn.f32.u16 	%f48, %rs63;
	mul.f32 	%f49, %f13, %f48;
	sub.f32 	%f50, %f49, %f14;
	mov.b32 	%r76, %f50;
	{ .reg .b16 tmp; mov.b32 {tmp, %rs64}, %r76; }
	and.b32  	%r77, %r76, 32767;
	setp.gt.u32 	%p15, %r77, 16384;
	selp.u16 	%rs65, 1, 0, %p15;
	add.s16 	%rs66, %rs65, %rs64;
	st.global.u16 	[%rd14+36], %rs66;
	ld.global.nc.u8 	%rs67, [%rd71];
	cvt.u16.u8 	%rs68, %rs67;
	and.b16  	%rs69, %rs68, 15;
	cvt.rn.f32.u16 	%f51, %rs69;
	mul.f32 	%f52, %f13, %f51;
	sub.f32 	%f53, %f52, %f14;
	mov.b32 	%r78, %f53;
	{ .reg .b16 tmp; mov.b32 {tmp, %rs70}, %r78; }
	and.b32  	%r79, %r78, 32767;
	setp.gt.u32 	%p16, %r79, 16384;
	selp.u16 	%rs71, 1, 0, %p16;
	add.s16 	%rs72, %rs71, %rs70;
	st.global.u16 	[%rd14+6], %rs72;
	shr.u16 	%rs73, %rs68, 4;
	cvt.rn.f32.u16 	%f54, %rs73;
	mul.f32 	%f55, %f13, %f54;
	sub.f32 	%f56, %f55, %f14;
	mov.b32 	%r80, %f56;
	{ .reg .b16 tmp; mov.b32 {tmp, %rs74}, %r80; }
	and.b32  	%r81, %r80, 32767;
	setp.gt.u32 	%p17, %r81, 16384;
	selp.u16 	%rs75, 1, 0, %p17;
	add.s16 	%rs76, %rs75, %rs74;
	st.global.u16 	[%rd14+38], %rs76;
	add.s32 	%r217, %r217, 4;
	add.s32 	%r216, %r216, 4;
	add.s64 	%rd71, %rd71, 4;
	setp.ne.s32 	%p18, %r217, 16;
	@%p18 bra 	$L__BB13_21;
	and.b16  	%rs77, %rs7, 63;
	cvt.rn.f32.u16 	%f57, %rs77;
	mul.f32 	%f15, %f239, %f57;
	and.b16  	%rs78, %rs8, 63;
	cvt.rn.f32.u16 	%f58, %rs78;
	mul.f32 	%f16, %f240, %f58;
	add.s32 	%r16, %r7, 33;
	mov.b32 	%r218, 0;
$L__BB13_23:
	add.s32 	%r83, %r218, 16;
	cvt.u64.u32 	%rd15, %r83;
	add.s64 	%rd16, %rd3, %rd15;
	ld.global.nc.u8 	%rs79, [%rd16+16];
	cvt.u16.u8 	%rs80, %rs79;
	and.b16  	%rs81, %rs80, 15;
	cvt.rn.f32.u16 	%f59, %rs81;
	mul.f32 	%f60, %f15, %f59;
	sub.f32 	%f61, %f60, %f16;
	mov.b32 	%r84, %f61;
	{ .reg .b16 tmp; mov.b32 {tmp, %rs82}, %r84; }
	and.b32  	%r85, %r84, 32767;
	setp.gt.u32 	%p19, %r85, 16384;
	selp.u16 	%rs83, 1, 0, %p19;
	add.s16 	%rs84, %rs83, %rs82;
	cvt.s64.s32 	%rd17, %r218;
	cvt.s64.s32 	%rd7, %r7;
	add.s64 	%rd18, %rd7, %rd17;
	shl.b64 	%rd19, %rd18, 1;
	add.s64 	%rd20, %rd1, %rd19;
	st.global.u16 	[%rd20+64], %rs84;
	shr.u16 	%rs85, %rs80, 4;
	cvt.rn.f32.u16 	%f62, %rs85;
	mul.f32 	%f63, %f15, %f62;
	sub.f32 	%f64, %f63, %f16;
	mov.b32 	%r86, %f64;
	{ .reg .b16 tmp; mov.b32 {tmp, %rs86}, %r86; }
	and.b32  	%r87, %r86, 32767;
	setp.gt.u32 	%p20, %r87, 16384;
	selp.u16 	%rs87, 1, 0, %p20;
	add.s16 	%rs88, %rs87, %rs86;
	st.global.u16 	[%rd20+96], %rs88;
	ld.global.nc.u8 	%rs89, [%rd16+17];
	cvt.u16.u8 	%rs90, %rs89;
	and.b16  	%rs91, %rs90, 15;
	cvt.rn.f32.u16 	%f65, %rs91;
	mul.f32 	%f66, %f15, %f65;
	sub.f32 	%f67, %f66, %f16;
	mov.b32 	%r88, %f67;
	{ .reg .b16 tmp; mov.b32 {tmp, %rs92}, %r88; }
	and.b32  	%r89, %r88, 32767;
	setp.gt.u32 	%p21, %r89, 16384;
	selp.u16 	%rs93, 1, 0, %p21;
	add.s16 	%rs94, %rs93, %rs92;
	add.s32 	%r90, %r218, %r16;
	mul.wide.s32 	%rd21, %r90, 2;
	add.s64 	%rd22, %rd1, %rd21;
	st.global.u16 	[%rd22], %rs94;
	shr.u16 	%rs95, %rs90, 4;
	cvt.rn.f32.u16 	%f68, %rs95;
	mul.f32 	%f69, %f15, %f68;
	sub.f32 	%f70, %f69, %f16;
	mov.b32 	%r91, %f70;
	{ .reg .b16 tmp; mov.b32 {tmp, %rs96}, %r91; }
	and.b32  	%r92, %r91, 32767;
	setp.gt.u32 	%p22, %r92, 16384;
	selp.u16 	%rs97, 1, 0, %p22;
	add.s16 	%rs98, %rs97, %rs96;
	st.global.u16 	[%rd22+32], %rs98;
	ld.global.nc.u8 	%rs99, [%rd16+18];
	cvt.u16.u8 	%rs100, %rs99;
	and.b16  	%rs101, %rs100, 15;
	cvt.rn.f32.u16 	%f71, %rs101;
	mul.f32 	%f72, %f15, %f71;
	sub.f32 	%f73, %f72, %f16;
	mov.b32 	%r93, %f73;
	{ .reg .b16 tmp; mov.b32 {tmp, %rs102}, %r93; }
	and.b32  	%r94, %r93, 32767;
	setp.gt.u32 	%p23, %r94, 16384;
	selp.u16 	%rs103, 1, 0, %p23;
	add.s16 	%rs104, %rs103, %rs102;
	st.global.u16 	[%rd22+2], %rs104;
	shr.u16 	%rs105, %rs100, 4;
	cvt.rn.f32.u16 	%f74, %rs105;
	mul.f32 	%f75, %f15, %f74;
	sub.f32 	%f76, %f75, %f16;
	mov.b32 	%r95, %f76;
	{ .reg .b16 tmp; mov.b32 {tmp, %rs106}, %r95; }
	and.b32  	%r96, %r95, 32767;
	setp.gt.u32 	%p24, %r96, 16384;
	selp.u16 	%rs107, 1, 0, %p24;
	add.s16 	%rs108, %rs107, %rs106;
	st.global.u16 	[%rd22+34], %rs108;
	ld.global.nc.u8 	%rs109, [%rd16+19];
	cvt.u16.u8 	%rs110, %rs109;
	and.b16  	%rs111, %rs110, 15;
	cvt.rn.f32.u16 	%f77, %rs111;
	mul.f32 	%f78, %f15, %f77;
	sub.f32 	%f79, %f78, %f16;
	mov.b32 	%r97, %f79;
	{ .reg .b16 tmp; mov.b32 {tmp, %rs112}, %r97; }
	and.b32  	%r98, %r97, 32767;
	setp.gt.u32 	%p25, %r98, 16384;
	selp.u16 	%rs113, 1, 0, %p25;
	add.s16 	%rs114, %rs113, %rs112;
	st.global.u16 	[%rd22+4], %rs114;
	shr.u16 	%rs115, %rs110, 4;
	cvt.rn.f32.u16 	%f80, %rs115;
	mul.f32 	%f81, %f15, %f80;
	sub.f32 	%f82, %f81, %f16;
	mov.b32 	%r99, %f82;
	{ .reg .b16 tmp; mov.b32 {tmp, %rs116}, %r99; }
	and.b32  	%r100, %r99, 32767;
	setp.gt.u32 	%p26, %r100, 16384;
	selp.u16 	%rs117, 1, 0, %p26;
	add.s16 	%rs118, %rs117, %rs116;
	st.global.u16 	[%rd22+36], %rs118;
	add.s32 	%r218, %r218, 4;
	setp.ne.s32 	%p27, %r218, 16;
	@%p27 bra 	$L__BB13_23;
	and.b16  	%rs119, %rs9, 63;
	cvt.rn.f32.u16 	%f83, %rs119;
	mul.f32 	%f17, %f239, %f83;
	and.b16  	%rs120, %rs10, 63;
	cvt.rn.f32.u16 	%f84, %rs120;
	mul.f32 	%f18, %f240, %f84;
	mov.b32 	%r219, 0;
$L__BB13_25:
	add.s32 	%r102, %r219, 32;
	cvt.u64.u32 	%rd23, %r102;
	add.s64 	%rd24, %rd3, %rd23;
	ld.global.nc.u8 	%rs121, [%rd24+16];
	cvt.u16.u8 	%rs122, %rs121;
	and.b16  	%rs123, %rs122, 15;
	cvt.rn.f32.u16 	%f85, %rs123;
	mul.f32 	%f86, %f17, %f85;
	sub.f32 	%f87, %f86, %f18;
	mov.b32 	%r103, %f87;
	{ .reg .b16 tmp; mov.b32 {tmp, %rs124}, %r103; }
	and.b32  	%r104, %r103, 32767;
	setp.gt.u32 	%p28, %r104, 16384;
	selp.u16 	%rs125, 1, 0, %p28;
	add.s16 	%rs126, %rs125, %rs124;
	cvt.s64.s32 	%rd25, %r219;
	add.s64 	%rd26, %rd7, %rd25;
	shl.b64 	%rd27, %rd26, 1;
	add.s64 	%rd28, %rd1, %rd27;
	st.global.u16 	[%rd28+128], %rs126;
	shr.u16 	%rs127, %rs122, 4;
	cvt.rn.f32.u16 	%f88, %rs127;
	mul.f32 	%f89, %f17, %f88;
	sub.f32 	%f90, %f89, %f18;
	mov.b32 	%r105, %f90;
	{ .reg .b16 tmp; mov.b32 {tmp, %rs128}, %r105; }
	and.b32  	%r106, %r105, 32767;
	setp.gt.u32 	%p29, %r106, 16384;
	selp.u16 	%rs129, 1, 0, %p29;
	add.s16 	%rs130, %rs129, %rs128;
	st.global.u16 	[%rd28+160], %rs130;
	ld.global.nc.u8 	%rs131, [%rd24+17];
	cvt.u16.u8 	%rs132, %rs131;
	and.b16  	%rs133, %rs132, 15;
	cvt.rn.f32.u16 	%f91, %rs133;
	mul.f32 	%f92, %f17, %f91;
	sub.f32 	%f93, %f92, %f18;
	mov.b32 	%r107, %f93;
	{ .reg .b16 tmp; mov.b32 {tmp, %rs134}, %r107; }
	and.b32  	%r108, %r107, 32767;
	setp.gt.u32 	%p30, %r108, 16384;
	selp.u16 	%rs135, 1, 0, %p30;
	add.s16 	%rs136, %rs135, %rs134;
	add.s32 	%r109, %r102, %r16;
	mul.wide.s32 	%rd29, %r109, 2;
	add.s64 	%rd30, %rd1, %rd29;
	st.global.u16 	[%rd30], %rs136;
	shr.u16 	%rs137, %rs132, 4;
	cvt.rn.f32.u16 	%f94, %rs137;
	mul.f32 	%f95, %f17, %f94;
	sub.f32 	%f96, %f95, %f18;
	mov.b32 	%r110, %f96;
	{ .reg .b16 tmp; mov.b32 {tmp, %rs138}, %r110; }
	and.b32  	%r111, %r110, 32767;
	setp.gt.u32 	%p31, %r111, 16384;
	selp.u16 	%rs139, 1, 0, %p31;
	add.s16 	%rs140, %rs139, %rs138;
	st.global.u16 	[%rd30+32], %rs140;
	ld.global.nc.u8 	%rs141, [%rd24+18];
	cvt.u16.u8 	%rs142, %rs141;
	and.b16  	%rs143, %rs142, 15;
	cvt.rn.f32.u16 	%f97, %rs143;
	mul.f32 	%f98, %f17, %f97;
	sub.f32 	%f99, %f98, %f18;
	mov.b32 	%r112, %f99;
	{ .reg .b16 tmp; mov.b32 {tmp, %rs144}, %r112; }
	and.b32  	%r113, %r112, 32767;
	setp.gt.u32 	%p32, %r113, 16384;
	selp.u16 	%rs145, 1, 0, %p32;
	add.s16 	%rs146, %rs145, %rs144;
	st.global.u16 	[%rd30+2], %rs146;
	shr.u16 	%rs147, %rs142, 4;
	cvt.rn.f32.u16 	%f100, %rs147;
	mul.f32 	%f101, %f17, %f100;
	sub.f32 	%f102, %f101, %f18;
	mov.b32 	%r114, %f102;
	{ .reg .b16 tmp; mov.b32 {tmp, %rs148}, %r114; }
	and.b32  	%r115, %r114, 32767;
	setp.gt.u32 	%p33, %r115, 16384;
	selp.u16 	%rs149, 1, 0, %p33;
	add.s16 	%rs150, %rs149, %rs148;
	st.global.u16 	[%rd30+34], %rs150;
	ld.global.nc.u8 	%rs151, [%rd24+19];
	cvt.u16.u8 	%rs152, %rs151;
	and.b16  	%rs153, %rs152, 15;
	cvt.rn.f32.u16 	%f103, %rs153;
	mul.f32 	%f104, %f17, %f103;
	sub.f32 	%f105, %f104, %f18;
	mov.b32 	%r116, %f105;
	{ .reg .b16 tmp; mov.b32 {tmp, %rs154}, %r116; }
	and.b32  	%r117, %r116, 32767;
	setp.gt.u32 	%p34, %r117, 16384;
	selp.u16 	%rs155, 1, 0, %p34;
	add.s16 	%rs156, %rs155, %rs154;
	st.global.u16 	[%rd30+4], %rs156;
	shr.u16 	%rs157, %rs152, 4;
	cvt.rn.f32.u16 	%f106, %rs157;
	mul.f32 	%f107, %f17, %f106;
	sub.f32 	%f108, %f107, %f18;
	mov.b32 	%r118, %f108;
	{ .reg .b16 tmp; mov.b32 {tmp, %rs158}, %r118; }
	and.b32  	%r119, %r118, 32767;
	setp.gt.u32 	%p35, %r119, 16384;
	selp.u16 	%rs159, 1, 0, %p35;
	add.s16 	%rs160, %rs159, %rs158;
	st.global.u16 	[%rd30+36], %rs160;
	add.s32 	%r219, %r219, 4;
	setp.ne.s32 	%p36, %r219, 16;
	@%p36 bra 	$L__BB13_25;
	and.b16  	%rs161, %rs11, 63;
	cvt.rn.f32.u16 	%f109, %rs161;
	mul.f32 	%f19, %f239, %f109;
	and.b16  	%rs162, %rs12, 63;
	cvt.rn.f32.u16 	%f110, %rs162;
	mul.f32 	%f20, %f240, %f110;
	add.s32 	%r21, %r7, 97;
	mov.b32 	%r220, 0;
$L__BB13_27:
	add.s32 	%r121, %r220, 48;
	cvt.u64.u32 	%rd31, %r121;
	add.s64 	%rd32, %rd3, %rd31;
	ld.global.nc.u8 	%rs163, [%rd32+16];
	cvt.u16.u8 	%rs164, %rs163;
	and.b16  	%rs165, %rs164, 15;
	cvt.rn.f32.u16 	%f111, %rs165;
	mul.f32 	%f112, %f19, %f111;
	sub.f32 	%f113, %f112, %f20;
	mov.b32 	%r122, %f113;
	{ .reg .b16 tmp; mov.b32 {tmp, %rs166}, %r122; }
	and.b32  	%r123, %r122, 32767;
	setp.gt.u32 	%p37, %r123, 16384;
	selp.u16 	%rs167, 1, 0, %p37;
	add.s16 	%rs168, %rs167, %rs166;
	cvt.s64.s32 	%rd33, %r220;
	add.s64 	%rd34, %rd7, %rd33;
	shl.b64 	%rd35, %rd34, 1;
	add.s64 	%rd36, %rd1, %rd35;
	st.global.u16 	[%rd36+192], %rs168;
	shr.u16 	%rs169, %rs164, 4;
	cvt.rn.f32.u16 	%f114, %rs169;
	mul.f32 	%f115, %f19, %f114;
	sub.f32 	%f116, %f115, %f20;
	mov.b32 	%r124, %f116;
	{ .reg .b16 tmp; mov.b32 {tmp, %rs170}, %r124; }
	and.b32  	%r125, %r124, 32767;
	setp.gt.u32 	%p38, %r125, 16384;
	selp.u16 	%rs171, 1, 0, %p38;
	add.s16 	%rs172, %rs171, %rs170;
	st.global.u16 	[%rd36+224], %rs172;
	ld.global.nc.u8 	%rs173, [%rd32+17];
	cvt.u16.u8 	%rs174, %rs173;
	and.b16  	%rs175, %rs174, 15;
	cvt.rn.f32.u16 	%f117, %rs175;
	mul.f32 	%f118, %f19, %f117;
	sub.f32 	%f119, %f118, %f20;
	mov.b32 	%r126, %f119;
	{ .reg .b16 tmp; mov.b32 {tmp, %rs176}, %r126; }
	and.b32  	%r127, %r126, 32767;
	setp.gt.u32 	%p39, %r127, 16384;
	selp.u16 	%rs177, 1, 0, %p39;
	add.s16 	%rs178, %rs177, %rs176;
	add.s32 	%r128, %r220, %r21;
	mul.wide.s32 	%rd37, %r128, 2;
	add.s64 	%rd38, %rd1, %rd37;
	st.global.u16 	[%rd38], %rs178;
	shr.u16 	%rs179, %rs174, 4;
	cvt.rn.f32.u16 	%f120, %rs179;
	mul.f32 	%f121, %f19, %f120;
	sub.f32 	%f122, %f121, %f20;
	mov.b32 	%r129, %f122;
	{ .reg .b16 tmp; mov.b32 {tmp, %rs180}, %r129; }
	and.b32  	%r130, %r129, 32767;
	setp.gt.u32 	%p40, %r130, 16384;
	selp.u16 	%rs181, 1, 0, %p40;
	add.s16 	%rs182, %rs181, %rs180;
	st.global.u16 	[%rd38+32], %rs182;
	ld.global.nc.u8 	%rs183, [%rd32+18];
	cvt.u16.u8 	%rs184, %rs183;
	and.b16  	%rs185, %rs184, 15;
	cvt.rn.f32.u16 	%f123, %rs185;
	mul.f32 	%f124, %f19, %f123;
	sub.f32 	%f125, %f124, %f20;
	mov.b32 	%r131, %f125;
	{ .reg .b16 tmp; mov.b32 {tmp, %rs186}, %r131; }
	and.b32  	%r132, %r131, 32767;
	setp.gt.u32 	%p41, %r132, 16384;
	selp.u16 	%rs187, 1, 0, %p41;
	add.s16 	%rs188, %rs187, %rs186;
	st.global.u16 	[%rd38+2], %rs188;
	shr.u16 	%rs189, %rs184, 4;
	cvt.rn.f32.u16 	%f126, %rs189;
	mul.f32 	%f127, %f19, %f126;
	sub.f32 	%f128, %f127, %f20;
	mov.b32 	%r133, %f128;
	{ .reg .b16 tmp; mov.b32 {tmp, %rs190}, %r133; }
	and.b32  	%r134, %r133, 32767;
	setp.gt.u32 	%p42, %r134, 16384;
	selp.u16 	%rs191, 1, 0, %p42;
	add.s16 	%rs192, %rs191, %rs190;
	st.global.u16 	[%rd38+34], %rs192;
	ld.global.nc.u8 	%rs193, [%rd32+19];
	cvt.u16.u8 	%rs194, %rs193;
	and.b16  	%rs195, %rs194, 15;
	cvt.rn.f32.u16 	%f129, %rs195;
	mul.f32 	%f130, %f19, %f129;
	sub.f32 	%f131, %f130, %f20;
	mov.b32 	%r135, %f131;
	{ .reg .b16 tmp; mov.b32 {tmp, %rs196}, %r135; }
	and.b32  	%r136, %r135, 32767;
	setp.gt.u32 	%p43, %r136, 16384;
	selp.u16 	%rs197, 1, 0, %p43;
	add.s16 	%rs198, %rs197, %rs196;
	st.global.u16 	[%rd38+4], %rs198;
	shr.u16 	%rs199, %rs194, 4;
	cvt.rn.f32.u16 	%f132, %rs199;
	mul.f32 	%f133, %f19, %f132;
	sub.f32 	%f134, %f133, %f20;
	mov.b32 	%r137, %f134;
	{ .reg .b16 tmp; mov.b32 {tmp, %rs200}, %r137; }
	and.b32  	%r138, %r137, 32767;
	setp.gt.u32 	%p44, %r138, 16384;
	selp.u16 	%rs201, 1, 0, %p44;
	add.s16 	%rs202, %rs201, %rs200;
	st.global.u16 	[%rd38+36], %rs202;
	add.s32 	%r220, %r220, 4;
	setp.ne.s32 	%p45, %r220, 16;
	@%p45 bra 	$L__BB13_27;
	shr.u16 	%rs203, %rs5, 2;
	and.b16  	%rs204, %rs203, 48;
	and.b16  	%rs205, %rs13, 240;
	and.b16  	%rs206, %rs13, 15;
	or.b16  	%rs207, %rs204, %rs206;
	cvt.rn.f32.u16 	%f135, %rs207;
	mul.f32 	%f21, %f239, %f135;
	shr.u16 	%rs208, %rs6, 2;
	and.b16  	%rs209, %rs208, 48;
	shr.u16 	%rs210, %rs205, 4;
	or.b16  	%rs211, %rs209, %rs210;
	cvt.rn.f32.u16 	%f136, %rs211;
	mul.f32 	%f22, %f240, %f136;
	add.s32 	%r24, %r7, 65;
	mov.b32 	%r221, 0;
$L__BB13_29:
	add.s32 	%r140, %r221, 64;
	cvt.u64.u32 	%rd39, %r140;
	add.s64 	%rd40, %rd3, %rd39;
	ld.global.nc.u8 	%rs212, [%rd40+16];
	cvt.u16.u8 	%rs213, %rs212;
	and.b16  	%rs214, %rs213, 15;
	cvt.rn.f32.u16 	%f137, %rs214;
	mul.f32 	%f138, %f21, %f137;
	sub.f32 	%f139, %f138, %f22;
	mov.b32 	%r141, %f139;
	{ .reg .b16 tmp; mov.b32 {tmp, %rs215}, %r141; }
	and.b32  	%r142, %r141, 32767;
	setp.gt.u32 	%p46, %r142, 16384;
	selp.u16 	%rs216, 1, 0, %p46;
	add.s16 	%rs217, %rs216, %rs215;
	cvt.s64.s32 	%rd41, %r221;
	add.s64 	%rd42, %rd7, %rd41;
	shl.b64 	%rd43, %rd42, 1;
	add.s64 	%rd44, %rd1, %rd43;
	st.global.u16 	[%rd44+256], %rs217;
	shr.u16 	%rs218, %rs213, 4;
	cvt.rn.f32.u16 	%f140, %rs218;
	mul.f32 	%f141, %f21, %f140;
	sub.f32 	%f142, %f141, %f22;
	mov.b32 	%r143, %f142;
	{ .reg .b16 tmp; mov.b32 {tmp, %rs219}, %r143; }
	and.b32  	%r144, %r143, 32767;
	setp.gt.u32 	%p47, %r144, 16384;
	selp.u16 	%rs220, 1, 0, %p47;
	add.s16 	%rs221, %rs220, %rs219;
	st.global.u16 	[%rd44+288], %rs221;
	ld.global.nc.u8 	%rs222, [%rd40+17];
	cvt.u16.u8 	%rs223, %rs222;
	and.b16  	%rs224, %rs223, 15;
	cvt.rn.f32.u16 	%f143, %rs224;
	mul.f32 	%f144, %f21, %f143;
	sub.f32 	%f145, %f144, %f22;
	mov.b32 	%r145, %f145;
	{ .reg .b16 tmp; mov.b32 {tmp, %rs225}, %r145; }
	and.b32  	%r146, %r145, 32767;
	setp.gt.u32 	%p48, %r146, 16384;
	selp.u16 	%rs226, 1, 0, %p48;
	add.s16 	%rs227, %rs226, %rs225;
	add.s32 	%r147, %r140, %r24;
	mul.wide.s32 	%rd45, %r147, 2;
	add.s64 	%rd46, %rd1, %rd45;
	st.global.u16 	[%rd46], %rs227;
	shr.u16 	%rs228, %rs223, 4;
	cvt.rn.f32.u16 	%f146, %rs228;
	mul.f32 	%f147, %f21, %f146;
	sub.f32 	%f148, %f147, %f22;
	mov.b32 	%r148, %f148;
	{ .reg .b16 tmp; mov.b32 {tmp, %rs229}, %r148; }
	and.b32  	%r149, %r148, 32767;
	setp.gt.u32 	%p49, %r149, 16384;
	selp.u16 	%rs230, 1, 0, %p49;
	add.s16 	%rs231, %rs230, %rs229;
	st.global.u16 	[%rd46+32], %rs231;
	ld.global.nc.u8 	%rs232, [%rd40+18];
	cvt.u16.u8 	%rs233, %rs232;
	and.b16  	%rs234, %rs233, 15;
	cvt.rn.f32.u16 	%f149, %rs234;
	mul.f32 	%f150, %f21, %f149;
	sub.f32 	%f151, %f150, %f22;
	mov.b32 	%r150, %f151;
	{ .reg .b16 tmp; mov.b32 {tmp, %rs235}, %r150; }
	and.b32  	%r151, %r150, 32767;
	setp.gt.u32 	%p50, %r151, 16384;
	selp.u16 	%rs236, 1, 0, %p50;
	add.s16 	%rs237, %rs236, %rs235;
	st.global.u16 	[%rd46+2], %rs237;
	shr.u16 	%rs238, %rs233, 4;
	cvt.rn.f32.u16 	%f152, %rs238;
	mul.f32 	%f153, %f21, %f152;
	sub.f32 	%f154, %f153, %f22;
	mov.b32 	%r152, %f154;
	{ .reg .b16 tmp; mov.b32 {tmp, %rs239}, %r152; }
	and.b32  	%r153, %r152, 32767;
	setp.gt.u32 	%p51, %r153, 16384;
	selp.u16 	%rs240, 1, 0, %p51;
	add.s16 	%rs241, %rs240, %rs239;
	st.global.u16 	[%rd46+34], %rs241;
	ld.global.nc.u8 	%rs242, [%rd40+19];
	cvt.u16.u8 	%rs243, %rs242;
	and.b16  	%rs244, %rs243, 15;
	cvt.rn.f32.u16 	%f155, %rs244;
	mul.f32 	%f156, %f21, %f155;
	sub.f32 	%f157, %f156, %f22;
	mov.b32 	%r154, %f157;
	{ .reg .b16 tmp; mov.b32 {tmp, %rs245}, %r154; }
	and.b32  	%r155, %r154, 32767;
	setp.gt.u32 	%p52, %r155, 16384;
	selp.u16 	%rs246, 1, 0, %p52;
	add.s16 	%rs247, %rs246, %rs245;
	st.global.u16 	[%rd46+4], %rs247;
	shr.u16 	%rs248, %rs243, 4;
	cvt.rn.f32.u16 	%f158, %rs248;
	mul.f32 	%f159, %f21, %f158;
	sub.f32 	%f160, %f159, %f22;
	mov.b32 	%r156, %f160;
	{ .reg .b16 tmp; mov.b32 {tmp, %rs249}, %r156; }
	and.b32  	%r157, %r156, 32767;
	setp.gt.u32 	%p53, %r157, 16384;
	selp.u16 	%rs250, 1, 0, %p53;
	add.s16 	%rs251, %rs250, %rs249;
	st.global.u16 	[%rd46+36], %rs251;
	add.s32 	%r221, %r221, 4;
	setp.ne.s32 	%p54, %r221, 16;
	@%p54 bra 	$L__BB13_29;
	shr.u16 	%rs252, %rs7, 2;
	and.b16  	%rs253, %rs252, 48;
	and.b16  	%rs254, %rs14, 240;
	and.b16  	%rs255, %rs14, 15;
	or.b16  	%rs256, %rs253, %rs255;
	cvt.rn.f32.u16 	%f161, %rs256;
	mul.f32 	%f23, %f239, %f161;
	shr.u16 	%rs257, %rs8, 2;
	and.b16  	%rs258, %rs257, 48;
	shr.u16 	%rs259, %rs254, 4;
	or.b16  	%rs260, %rs258, %rs259;
	cvt.rn.f32.u16 	%f162, %rs260;
	mul.f32 	%f24, %f240, %f162;
	add.s32 	%r27, %r7, 161;
	mov.b32 	%r222, 0;
$L__BB13_31:
	add.s32 	%r159, %r222, 80;
	cvt.u64.u32 	%rd47, %r159;
	add.s64 	%rd48, %rd3, %rd47;
	ld.global.nc.u8 	%rs261, [%rd48+16];
	cvt.u16.u8 	%rs262, %rs261;
	and.b16  	%rs263, %rs262, 15;
	cvt.rn.f32.u16 	%f163, %rs263;
	mul.f32 	%f164, %f23, %f163;
	sub.f32 	%f165, %f164, %f24;
	mov.b32 	%r160, %f165;
	{ .reg .b16 tmp; mov.b32 {tmp, %rs264}, %r160; }
	and.b32  	%r161, %r160, 32767;
	setp.gt.u32 	%p55, %r161, 16384;
	selp.u16 	%rs265, 1, 0, %p55;
	add.s16 	%rs266, %rs265, %rs264;
	cvt.s64.s32 	%rd49, %r222;
	add.s64 	%rd50, %rd7, %rd49;
	shl.b64 	%rd51, %rd50, 1;
	add.s64 	%rd52, %rd1, %rd51;
	st.global.u16 	[%rd52+320], %rs266;
	shr.u16 	%rs267, %rs262, 4;
	cvt.rn.f32.u16 	%f166, %rs267;
	mul.f32 	%f167, %f23, %f166;
	sub.f32 	%f168, %f167, %f24;
	mov.b32 	%r162, %f168;
	{ .reg .b16 tmp; mov.b32 {tmp, %rs268}, %r162; }
	and.b32  	%r163, %r162, 32767;
	setp.gt.u32 	%p56, %r163, 16384;
	selp.u16 	%rs269, 1, 0, %p56;
	add.s16 	%rs270, %rs269, %rs268;
	st.global.u16 	[%rd52+352], %rs270;
	ld.global.nc.u8 	%rs271, [%rd48+17];
	cvt.u16.u8 	%rs272, %rs271;
	and.b16  	%rs273, %rs272, 15;
	cvt.rn.f32.u16 	%f169, %rs273;
	mul.f32 	%f170, %f23, %f169;
	sub.f32 	%f171, %f170, %f24;
	mov.b32 	%r164, %f171;
	{ .reg .b16 tmp; mov.b32 {tmp, %rs274}, %r164; }
	and.b32  	%r165, %r164, 32767;
	setp.gt.u32 	%p57, %r165, 16384;
	selp.u16 	%rs275, 1, 0, %p57;
	add.s16 	%rs276, %rs275, %rs274;
	add.s32 	%r166, %r222, %r27;
	mul.wide.s32 	%rd53, %r166, 2;
	add.s64 	%rd54, %rd1, %rd53;
	st.global.u16 	[%rd54], %rs276;
	shr.u16 	%rs277, %rs272, 4;
	cvt.rn.f32.u16 	%f172, %rs277;
	mul.f32 	%f173, %f23, %f172;
	sub.f32 	%f174, %f173, %f24;
	mov.b32 	%r167, %f174;
	{ .reg .b16 tmp; mov.b32 {tmp, %rs278}, %r167; }
	and.b32  	%r168, %r167, 32767;
	setp.gt.u32 	%p58, %r168, 16384;
	selp.u16 	%rs279, 1, 0, %p58;
	add.s16 	%rs280, %rs279, %rs278;
	st.global.u16 	[%rd54+32], %rs280;
	ld.global.nc.u8 	%rs281, [%rd48+18];
	cvt.u16.u8 	%rs282, %rs281;
	and.b16  	%rs283, %rs282, 15;
	cvt.rn.f32.u16 	%f175, %rs283;
	mul.f32 	%f176, %f23, %f175;
	sub.f32 	%f177, %f176, %f24;
	mov.b32 	%r169, %f177;
	{ .reg .b16 tmp; mov.b32 {tmp, %rs284}, %r169; }
	and.b32  	%r170, %r169, 32767;
	setp.gt.u32 	%p59, %r170, 16384;
	selp.u16 	%rs285, 1, 0, %p59;
	add.s16 	%rs286, %rs285, %rs284;
	st.global.u16 	[%rd54+2], %rs286;
	shr.u16 	%rs287, %rs282, 4;
	cvt.rn.f32.u16 	%f178, %rs287;
	mul.f32 	%f179, %f23, %f178;
	sub.f32 	%f180, %f179, %f24;
	mov.b32 	%r171, %f180;
	{ .reg .b16 tmp; mov.b32 {tmp, %rs288}, %r171; }
	and.b32  	%r172, %r171, 32767;
	setp.gt.u32 	%p60, %r172, 16384;
	selp.u16 	%rs289, 1, 0, %p60;
	add.s16 	%rs290, %rs289, %rs288;
	st.global.u16 	[%rd54+34], %rs290;
	ld.global.nc.u8 	%rs291, [%rd48+19];
	cvt.u16.u8 	%rs292, %rs291;
	and.b16  	%rs293, %rs292, 15;
	cvt.rn.f32.u16 	%f181, %rs293;
	mul.f32 	%f182, %f23, %f181;
	sub.f32 	%f183, %f182, %f24;
	mov.b32 	%r173, %f183;
	{ .reg .b16 tmp; mov.b32 {tmp, %rs294}, %r173; }
	and.b32  	%r174, %r173, 32767;
	setp.gt.u32 	%p61, %r174, 16384;
	selp.u16 	%rs295, 1, 0, %p61;
	add.s16 	%rs296, %rs295, %rs294;
	st.global.u16 	[%rd54+4], %rs296;
	shr.u16 	%rs297, %rs292, 4;
	cvt.rn.f32.u16 	%f184, %rs297;
	mul.f32 	%f185, %f23, %f184;
	sub.f32 	%f186, %f185, %f24;
	mov.b32 	%r175, %f186;
	{ .reg .b16 tmp; mov.b32 {tmp, %rs298}, %r175; }
	and.b32  	%r176, %r175, 32767;
	setp.gt.u32 	%p62, %r176, 16384;
	selp.u16 	%rs299, 1, 0, %p62;
	add.s16 	%rs300, %rs299, %rs298;
	st.global.u16 	[%rd54+36], %rs300;
	add.s32 	%r222, %r222, 4;
	setp.ne.s32 	%p63, %r222, 16;
	@%p63 bra 	$L__BB13_31;
	shr.u16 	%rs301, %rs9, 2;
	and.b16  	%rs302, %rs301, 48;
	and.b16  	%rs303, %rs15, 240;
	and.b16  	%rs304, %rs15, 15;
	or.b16  	%rs305, %rs302, %rs304;
	cvt.rn.f32.u16 	%f187, %rs305;
	mul.f32 	%f25, %f239, %f187;
	shr.u16 	%rs306, %rs10, 2;
	and.b16  	%rs307, %rs306, 48;
	shr.u16 	%rs308, %rs303, 4;
	or.b16  	%rs309, %rs307, %rs308;
	cvt.rn.f32.u16 	%f188, %rs309;
	mul.f32 	%f26, %f240, %f188;
	mov.b32 	%r223, 0;
$L__BB13_33:
	add.s32 	%r178, %r223, 96;
	cvt.u64.u32 	%rd55, %r178;
	add.s64 	%rd56, %rd3, %rd55;
	ld.global.nc.u8 	%rs310, [%rd56+16];
	cvt.u16.u8 	%rs311, %rs310;
	and.b16  	%rs312, %rs311, 15;
	cvt.rn.f32.u16 	%f189, %rs312;
	mul.f32 	%f190, %f25, %f189;
	sub.f32 	%f191, %f190, %f26;
	mov.b32 	%r179, %f191;
	{ .reg .b16 tmp; mov.b32 {tmp, %rs313}, %r179; }
	and.b32  	%r180, %r179, 32767;
	setp.gt.u32 	%p64, %r180, 16384;
	selp.u16 	%rs314, 1, 0, %p64;
	add.s16 	%rs315, %rs314, %rs313;
	cvt.s64.s32 	%rd57, %r223;
	add.s64 	%rd58, %rd7, %rd57;
	shl.b64 	%rd59, %rd58, 1;
	add.s64 	%rd60, %rd1, %rd59;
	st.global.u16 	[%rd60+384], %rs315;
	shr.u16 	%rs316, %rs311, 4;
	cvt.rn.f32.u16 	%f192, %rs316;
	mul.f32 	%f193, %f25, %f192;
	sub.f32 	%f194, %f193, %f26;
	mov.b32 	%r181, %f194;
	{ .reg .b16 tmp; mov.b32 {tmp, %rs317}, %r181; }
	and.b32  	%r182, %r181, 32767;
	setp.gt.u32 	%p65, %r182, 16384;
	selp.u16 	%rs318, 1, 0, %p65;
	add.s16 	%rs319, %rs318, %rs317;
	st.global.u16 	[%rd60+416], %rs319;
	ld.global.nc.u8 	%rs320, [%rd56+17];
	cvt.u16.u8 	%rs321, %rs320;
	and.b16  	%rs322, %rs321, 15;
	cvt.rn.f32.u16 	%f195, %rs322;
	mul.f32 	%f196, %f25, %f195;
	sub.f32 	%f197, %f196, %f26;
	mov.b32 	%r183, %f197;
	{ .reg .b16 tmp; mov.b32 {tmp, %rs323}, %r183; }
	and.b32  	%r184, %r183, 32767;
	setp.gt.u32 	%p66, %r184, 16384;
	selp.u16 	%rs324, 1, 0, %p66;
	add.s16 	%rs325, %rs324, %rs323;
	add.s32 	%r185, %r178, %r21;
	mul.wide.s32 	%rd61, %r185, 2;
	add.s64 	%rd62, %rd1, %rd61;
	st.global.u16 	[%rd62], %rs325;
	shr.u16 	%rs326, %rs321, 4;
	cvt.rn.f32.u16 	%f198, %rs326;
	mul.f32 	%f199, %f25, %f198;
	sub.f32 	%f200, %f199, %f26;
	mov.b32 	%r186, %f200;
	{ .reg .b16 tmp; mov.b32 {tmp, %rs327}, %r186; }
	and.b32  	%r187, %r186, 32767;
	setp.gt.u32 	%p67, %r187, 16384;
	selp.u16 	%rs328, 1, 0, %p67;
	add.s16 	%rs329, %rs328, %rs327;
	st.global.u16 	[%rd62+32], %rs329;
	ld.global.nc.u8 	%rs330, [%rd56+18];
	cvt.u16.u8 	%rs331, %rs330;
	and.b16  	%rs332, %rs331, 15;
	cvt.rn.f32.u16 	%f201, %rs332;
	mul.f32 	%f202, %f25, %f201;
	sub.f32 	%f203, %f202, %f26;
	mov.b32 	%r188, %f203;
	{ .reg .b16 tmp; mov.b32 {tmp, %rs333}, %r188; }
	and.b32  	%r189, %r188, 32767;
	setp.gt.u32 	%p68, %r189, 16384;
	selp.u16 	%rs334, 1, 0, %p68;
	add.s16 	%rs335, %rs334, %rs333;
	st.global.u16 	[%rd62+2], %rs335;
	shr.u16 	%rs336, %rs331, 4;
	cvt.rn.f32.u16 	%f204, %rs336;
	mul.f32 	%f205, %f25, %f204;
	sub.f32 	%f206, %f205, %f26;
	mov.b32 	%r190, %f206;
	{ .reg .b16 tmp; mov.b32 {tmp, %rs337}, %r190; }
	and.b32  	%r191, %r190, 32767;
	setp.gt.u32 	%p69, %r191, 16384;
	selp.u16 	%rs338, 1, 0, %p69;
	add.s16 	%rs339, %rs338, %rs337;
	st.global.u16 	[%rd62+34], %rs339;
	ld.global.nc.u8 	%rs340, [%rd56+19];
	cvt.u16.u8 	%rs341, %rs340;
	and.b16  	%rs342, %rs341, 15;
	cvt.rn.f32.u16 	%f207, %rs342;
	mul.f32 	%f208, %f25, %f207;
	sub.f32 	%f209, %f208, %f26;
	mov.b32 	%r192, %f209;
	{ .reg .b16 tmp; mov.b32 {tmp, %rs343}, %r192; }
	and.b32  	%r193, %r192, 32767;
	setp.gt.u32 	%p70, %r193, 16384;
	selp.u16 	%rs344, 1, 0, %p70;
	add.s16 	%rs345, %rs344, %rs343;
	st.global.u16 	[%rd62+4], %rs345;
	shr.u16 	%rs346, %rs341, 4;
	cvt.rn.f32.u16 	%f210, %rs346;
	mul.f32 	%f211, %f25, %f210;
	sub.f32 	%f212, %f211, %f26;
	mov.b32 	%r194, %f212;
	{ .reg .b16 tmp; mov.b32 {tmp, %rs347}, %r194; }
	and.b32  	%r195, %r194, 32767;
	setp.gt.u32 	%p71, %r195, 16384;
	selp.u16 	%rs348, 1, 0, %p71;
	add.s16 	%rs349, %rs348, %rs347;
	st.global.u16 	[%rd62+36], %rs349;
	add.s32 	%r223, %r223, 4;
	setp.ne.s32 	%p72, %r223, 16;
	@%p72 bra 	$L__BB13_33;
	shr.u16 	%rs350, %rs11, 2;
	and.b16  	%rs351, %rs350, 48;
	and.b16  	%rs352, %rs16, 240;
	and.b16  	%rs353, %rs16, 15;
	or.b16  	%rs354, %rs351, %rs353;
	cvt.rn.f32.u16 	%f213, %rs354;
	mul.f32 	%f27, %f239, %f213;
	shr.u16 	%rs355, %rs12, 2;
	and.b16  	%rs356, %rs355, 48;
	shr.u16 	%rs357, %rs352, 4;
	or.b16  	%rs358, %rs356, %rs357;
	cvt.rn.f32.u16 	%f214, %rs358;
	mul.f32 	%f28, %f240, %f214;
	add.s32 	%r32, %r7, 225;
	mov.b32 	%r224, 0;
$L__BB13_35:
	add.s32 	%r197, %r224, 112;
	cvt.u64.u32 	%rd63, %r197;
	add.s64 	%rd64, %rd3, %rd63;
	ld.global.nc.u8 	%rs359, [%rd64+16];
	cvt.u16.u8 	%rs360, %rs359;
	and.b16  	%rs361, %rs360, 15;
	cvt.rn.f32.u16 	%f215, %rs361;
	mul.f32 	%f216, %f27, %f215;
	sub.f32 	%f217, %f216, %f28;
	mov.b32 	%r198, %f217;
	{ .reg .b16 tmp; mov.b32 {tmp, %rs362}, %r198; }
	and.b32  	%r199, %r198, 32767;
	setp.gt.u32 	%p73, %r199, 16384;
	selp.u16 	%rs363, 1, 0, %p73;
	add.s16 	%rs364, %rs363, %rs362;
	cvt.s64.s32 	%rd65, %r224;
	add.s64 	%rd66, %rd7, %rd65;
	shl.b64 	%rd67, %rd66, 1;
	add.s64 	%rd68, %rd1, %rd67;
	st.global.u16 	[%rd68+448], %rs364;
	shr.u16 	%rs365, %rs360, 4;
	cvt.rn.f32.u16 	%f218, %rs365;
	mul.f32 	%f219, %f27, %f218;
	sub.f32 	%f220, %f219, %f28;
	mov.b32 	%r200, %f220;
	{ .reg .b16 tmp; mov.b32 {tmp, %rs366}, %r200; }
	and.b32  	%r201, %r200, 32767;
	setp.gt.u32 	%p74, %r201, 16384;
	selp.u16 	%rs367, 1, 0, %p74;
	add.s16 	%rs368, %rs367, %rs366;
	st.global.u16 	[%rd68+480], %rs368;
	ld.global.nc.u8 	%rs369, [%rd64+17];
	cvt.u16.u8 	%rs370, %rs369;
	and.b16  	%rs371, %rs370, 15;
	cvt.rn.f32.u16 	%f221, %rs371;
	mul.f32 	%f222, %f27, %f221;
	sub.f32 	%f223, %f222, %f28;
	mov.b32 	%r202, %f223;
	{ .reg .b16 tmp; mov.b32 {tmp, %rs372}, %r202; }
	and.b32  	%r203, %r202, 32767;
	setp.gt.u32 	%p75, %r203, 16384;
	selp.u16 	%rs373, 1, 0, %p75;
	add.s16 	%rs374, %rs373, %rs372;
	add.s32 	%r204, %r224, %r32;
	mul.wide.s32 	%rd69, %r204, 2;
	add.s64 	%rd70, %rd1, %rd69;
	st.global.u16 	[%rd70], %rs374;
	shr.u16 	%rs375, %rs370, 4;
	cvt.rn.f32.u16 	%f224, %rs375;
	mul.f32 	%f225, %f27, %f224;
	sub.f32 	%f226, %f225, %f28;
	mov.b32 	%r205, %f226;
	{ .reg .b16 tmp; mov.b32 {tmp, %rs376}, %r205; }
	and.b32  	%r206, %r205, 32767;
	setp.gt.u32 	%p76, %r206, 16384;
	selp.u16 	%rs377, 1, 0, %p76;
	add.s16 	%rs378, %rs377, %rs376;
	st.global.u16 	[%rd70+32], %rs378;
	ld.global.nc.u8 	%rs379, [%rd64+18];
	cvt.u16.u8 	%rs380, %rs379;
	and.b16  	%rs381, %rs380, 15;
	cvt.rn.f32.u16 	%f227, %rs381;
	mul.f32 	%f228, %f27, %f227;
	sub.f32 	%f229, %f228, %f28;
	mov.b32 	%r207, %f229;
	{ .reg .b16 tmp; mov.b32 {tmp, %rs382}, %r207; }
	and.b32  	%r208, %r207, 32767;
	setp.gt.u32 	%p77, %r208, 16384;
	selp.u16 	%rs383, 1, 0, %p77;
	add.s16 	%rs384, %rs383, %rs382;
	st.global.u16 	[%rd70+2], %rs384;
	shr.u16 	%rs385, %rs380, 4;
	cvt.rn.f32.u16 	%f230, %rs385;
	mul.f32 	%f231, %f27, %f230;
	sub.f32 	%f232, %f231, %f28;
	mov.b32 	%r209, %f232;
	{ .reg .b16 tmp; mov.b32 {tmp, %rs386}, %r209; }
	and.b32  	%r210, %r209, 32767;
	setp.gt.u32 	%p78, %r210, 16384;
	selp.u16 	%rs387, 1, 0, %p78;
	add.s16 	%rs388, %rs387, %rs386;
	st.global.u16 	[%rd70+34], %rs388;
	ld.global.nc.u8 	%rs389, [%rd64+19];
	cvt.u16.u8 	%rs390, %rs389;
	and.b16  	%rs391, %rs390, 15;
	cvt.rn.f32.u16 	%f233, %rs391;
	mul.f32 	%f234, %f27, %f233;
	sub.f32 	%f235, %f234, %f28;
	mov.b32 	%r211, %f235;
	{ .reg .b16 tmp; mov.b32 {tmp, %rs392}, %r211; }
	and.b32  	%r212, %r211, 32767;
	setp.gt.u32 	%p79, %r212, 16384;
	selp.u16 	%rs393, 1, 0, %p79;
	add.s16 	%rs394, %rs393, %rs392;
	st.global.u16 	[%rd70+4], %rs394;
	shr.u16 	%rs395, %rs390, 4;
	cvt.rn.f32.u16 	%f236, %rs395;
	mul.f32 	%f237, %f27, %f236;
	sub.f32 	%f238, %f237, %f28;
	mov.b32 	%r213, %f238;
	{ .reg .b16 tmp; mov.b32 {tmp, %rs396}, %r213; }
	and.b32  	%r214, %r213, 32767;
	setp.gt.u32 	%p80, %r214, 16384;
	selp.u16 	%rs397, 1, 0, %p80;
	add.s16 	%rs398, %rs397, %rs396;
	st.global.u16 	[%rd70+36], %rs398;
	add.s32 	%r224, %r224, 4;
	setp.ne.s32 	%p81, %r224, 16;
	@%p81 bra 	$L__BB13_35;
	add.s32 	%r215, %r215, %r4;
	setp.lt.s32 	%p82, %r215, %r3;
	@%p82 bra 	$L__BB13_2;
$L__BB13_37:
	ret;

}
	// .globl	_Z19dequant_q6_k_kernelPKhPfi
.visible .entry _Z19dequant_q6_k_kernelPKhPfi(
	.param .u64 .ptr .align 1 _Z19dequant_q6_k_kernelPKhPfi_param_0,
	.param .u64 .ptr .align 1 _Z19dequant_q6_k_kernelPKhPfi_param_1,
	.param .u32 _Z19dequant_q6_k_kernelPKhPfi_param_2
)
{
	.reg .pred 	%p<8>;
	.reg .b16 	%rs<108>;
	.reg .b32 	%r<37>;
	.reg .b32 	%f<43>;
	.reg .b64 	%rd<26>;

	ld.param.u64 	%rd16, [_Z19dequant_q6_k_kernelPKhPfi_param_0];
	ld.param.u64 	%rd15, [_Z19dequant_q6_k_kernelPKhPfi_param_1];
	ld.param.u32 	%r15, [_Z19dequant_q6_k_kernelPKhPfi_param_2];
	cvta.to.global.u64 	%rd1, %rd16;
	mov.u32 	%r1, %ntid.x;
	mov.u32 	%r16, %ctaid.x;
	mov.u32 	%r17, %tid.x;
	mad.lo.s32 	%r34, %r16, %r1, %r17;
	shr.s32 	%r18, %r15, 31;
	shr.u32 	%r19, %r18, 24;
	add.s32 	%r20, %r15, %r19;
	shr.s32 	%r3, %r20, 8;
	setp.ge.s32 	%p1, %r34, %r3;
	@%p1 bra 	$L__BB14_14;
	add.s64 	%rd2, %rd1, 192;
	cvta.to.global.u64 	%rd17, %rd15;
	add.s64 	%rd3, %rd17, 32;
	add.s64 	%rd4, %rd1, 131;
	add.s64 	%rd5, %rd1, 3;
	mov.u32 	%r21, %nctaid.x;
	mul.lo.s32 	%r4, %r1, %r21;
$L__BB14_2:
	mul.lo.s32 	%r6, %r34, 210;
	cvt.s64.s32 	%rd18, %r6;
	add.s64 	%rd19, %rd1, %rd18;
	ld.global.nc.u16 	%rs3, [%rd19+208];
	cvt.u32.u16 	%r22, %rs3;
	shl.b32 	%r23, %r22, 16;
	and.b32  	%r7, %r23, -2147483648;
	shr.u16 	%rs4, %rs3, 10;
	and.b16  	%rs1, %rs4, 31;
	and.b16  	%rs2, %rs3, 1023;
	cvt.u32.u16 	%r8, %rs2;
	setp.eq.s16 	%p2, %rs1, 31;
	@%p2 bra 	$L__BB14_7;
	setp.ne.s16 	%p3, %rs1, 0;
	@%p3 bra 	$L__BB14_10;
	setp.ne.s16 	%p5, %rs2, 0;
	@%p5 bra 	$L__BB14_6;
	mov.b32 	%f42, %r7;
	bra.uni 	$L__BB14_11;
$L__BB14_6:
	add.s32 	%r26, %r8, %r7;
	add.s32 	%r27, %r26, 130048;
	mov.b32 	%f7, %r27;
	mul.f32 	%f42, %f7, 0f33800000;
	bra.uni 	$L__BB14_11;
$L__BB14_7:
	setp.ne.s16 	%p4, %rs2, 0;
	@%p4 bra 	$L__BB14_9;
	or.b32  	%r25, %r7, 2139095040;
	mov.b32 	%f42, %r25;
	bra.uni 	$L__BB14_11;
$L__BB14_9:
	or.b32  	%r24, %r7, 2143289344;
	mov.b32 	%f42, %r24;
	bra.uni 	$L__BB14_11;
$L__BB14_10:
	shl.b32 	%r28, %r8, 13;
	add.s16 	%rs5, %rs1, 112;
	cvt.u32.u16 	%r29, %rs5;
	shl.b32 	%r30, %r29, 23;
	or.b32  	%r31, %r30, %r28;
	add.s32 	%r32, %r31, %r7;
	mov.b32 	%f42, %r32;
$L__BB14_11:
	add.s64 	%rd25, %rd2, %rd18;
	add.s64 	%rd24, %rd4, %rd18;
	add.s64 	%rd23, %rd5, %rd18;
	shl.b32 	%r35, %r34, 8;
	mov.b32 	%r36, 0;
$L__BB14_12:
	mul.wide.s32 	%rd21, %r35, 4;
	add.s64 	%rd22, %rd3, %rd21;
	ld.global.nc.u8 	%rs6, [%rd25];
	cvt.s16.s8 	%rs7, %rs6;
	cvt.rn.f32.s16 	%f8, %rs7;
	mul.f32 	%f9, %f42, %f8;
	ld.global.nc.u8 	%rs8, [%rd23+-3];
	cvt.u16.u8 	%rs9, %rs8;
	and.b16  	%rs10, %rs9, 15;
	ld.global.nc.u8 	%rs11, [%rd24+-3];
	cvt.u16.u8 	%rs12, %rs11;
	shl.b16 	%rs13, %rs12, 4;
	and.b16  	%rs14, %rs13, 48;
	or.b16  	%rs15, %rs10, %rs14;
	add.s16 	%rs16, %rs15, -32;
	cvt.rn.f32.s16 	%f10, %rs16;
	mul.f32 	%f11, %f9, %f10;
	st.global.f32 	[%rd22+-32], %f11;
	shr.u16 	%rs17, %rs9, 4;
	shl.b16 	%rs18, %rs12, 2;
	and.b16  	%rs19, %rs18, 48;
	or.b16  	%rs20, %rs17, %rs19;
	add.s16 	%rs21, %rs20, -32;
	cvt.rn.f32.s16 	%f12, %rs21;
	mul.f32 	%f13, %f9, %f12;
	st.global.f32 	[%rd22+-28], %f13;
	ld.global.nc.u8 	%rs22, [%rd23+-2];
	cvt.u16.u8 	%rs23, %rs22;
	and.b16  	%rs24, %rs23, 15;
	and.b16  	%rs25, %rs12, 48;
	or.b16  	%rs26, %rs24, %rs25;
	add.s16 	%rs27, %rs26, -32;
	cvt.rn.f32.s16 	%f14, %rs27;
	mul.f32 	%f15, %f9, %f14;
	st.global.f32 	[%rd22+-24], %f15;
	shr.u16 	%rs28, %rs23, 4;
	shr.u16 	%rs29, %rs12, 2;
	and.b16  	%rs30, %rs29, 48;
	or.b16  	%rs31, %rs28, %rs30;
	add.s16 	%rs32, %rs31, -32;
	cvt.rn.f32.s16 	%f16, %rs32;
	mul.f32 	%f17, %f9, %f16;
	st.global.f32 	[%rd22+-20], %f17;
	ld.global.nc.u8 	%rs33, [%rd23+-1];
	cvt.u16.u8 	%rs34, %rs33;
	and.b16  	%rs35, %rs34, 15;
	ld.global.nc.u8 	%rs36, [%rd24+-2];
	cvt.u16.u8 	%rs37, %rs36;
	shl.b16 	%rs38, %rs37, 4;
	and.b16  	%rs39, %rs38, 48;
	or.b16  	%rs40, %rs35, %rs39;
	add.s16 	%rs41, %rs40, -32;
	cvt.rn.f32.s16 	%f18, %rs41;
	mul.f32 	%f19, %f9, %f18;
	st.global.f32 	[%rd22+-16], %f19;
	shr.u16 	%rs42, %rs34, 4;
	shl.b16 	%rs43, %rs37, 2;
	and.b16  	%rs44, %rs43, 48;
	or.b16  	%rs45, %rs42, %rs44;
	add.s16 	%rs46, %rs45, -32;
	cvt.rn.f32.s16 	%f20, %rs46;
	mul.f32 	%f21, %f9, %f20;
	st.global.f32 	[%rd22+-12], %f21;
	ld.global.nc.u8 	%rs47, [%rd23];
	cvt.u16.u8 	%rs48, %rs47;
	and.b16  	%rs49, %rs48, 15;
	and.b16  	%rs50, %rs37, 48;
	or.b16  	%rs51, %rs49, %rs50;
	add.s16 	%rs52, %rs51, -32;
	cvt.rn.f32.s16 	%f22, %rs52;
	mul.f32 	%f23, %f9, %f22;
	st.global.f32 	[%rd22+-8], %f23;
	shr.u16 	%rs53, %rs48, 4;
	shr.u16 	%rs54, %rs37, 2;
	and.b16  	%rs55, %rs54, 48;
	or.b16  	%rs56, %rs53, %rs55;
	add.s16 	%rs57, %rs56, -32;
	cvt.rn.f32.s16 	%f24, %rs57;
	mul.f32 	%f25, %f9, %f24;
	st.global.f32 	[%rd22+-4], %f25;
	ld.global.nc.u8 	%rs58, [%rd23+1];
	cvt.u16.u8 	%rs59, %rs58;
	and.b16  	%rs60, %rs59, 15;
	ld.global.nc.u8 	%rs61, [%rd24+-1];
	cvt.u16.u8 	%rs62, %rs61;
	shl.b16 	%rs63, %rs62, 4;
	and.b16  	%rs64, %rs63, 48;
	or.b16  	%rs65, %rs60, %rs64;
	add.s16 	%rs66, %rs65, -32;
	cvt.rn.f32.s16 	%f26, %rs66;
	mul.f32 	%f27, %f9, %f26;
	st.global.f32 	[%rd22], %f27;
	shr.u16 	%rs67, %rs59, 4;
	shl.b16 	%rs68, %rs62, 2;
	and.b16  	%rs69, %rs68, 48;
	or.b16  	%rs70, %rs67, %rs69;
	add.s16 	%rs71, %rs70, -32;
	cvt.rn.f32.s16 	%f28, %rs71;
	mul.f32 	%f29, %f9, %f28;
	st.global.f32 	[%rd22+4], %f29;
	ld.global.nc.u8 	%rs72, [%rd23+2];
	cvt.u16.u8 	%rs73, %rs72;
	and.b16  	%rs74, %rs73, 15;
	and.b16  	%rs75, %rs62, 48;
	or.b16  	%rs76, %rs74, %rs75;
	add.s16 	%rs77, %rs76, -32;
	cvt.rn.f32.s16 	%f30, %rs77;
	mul.f32 	%f31, %f9, %f30;
	st.global.f32 	[%rd22+8], %f31;
	shr.u16 	%rs78, %rs73, 4;
	shr.u16 	%rs79, %rs62, 2;
	and.b16  	%rs80, %rs79, 48;
	or.b16  	%rs81, %rs78, %rs80;
	add.s16 	%rs82, %rs81, -32;
	cvt.rn.f32.s16 	%f32, %rs82;
	mul.f32 	%f33, %f9, %f32;
	st.global.f32 	[%rd22+12], %f33;
	ld.global.nc.u8 	%rs83, [%rd23+3];
	cvt.u16.u8 	%rs84, %rs83;
	and.b16  	%rs85, %rs84, 15;
	ld.global.nc.u8 	%rs86, [%rd24];
	cvt.u16.u8 	%rs87, %rs86;
	shl.b16 	%rs88, %rs87, 4;
	and.b16  	%rs89, %rs88, 48;
	or.b16  	%rs90, %rs85, %rs89;
	add.s16 	%rs91, %rs90, -32;
	cvt.rn.f32.s16 	%f34, %rs91;
	mul.f32 	%f35, %f9, %f34;
	st.global.f32 	[%rd22+16], %f35;
	shr.u16 	%rs92, %rs84, 4;
	shl.b16 	%rs93, %rs87, 2;
	and.b16  	%rs94, %rs93, 48;
	or.b16  	%rs95, %rs92, %rs94;
	add.s16 	%rs96, %rs95, -32;
	cvt.rn.f32.s16 	%f36, %rs96;
	mul.f32 	%f37, %f9, %f36;
	st.global.f32 	[%rd22+20], %f37;
	ld.global.nc.u8 	%rs97, [%rd23+4];
	cvt.u16.u8 	%rs98, %rs97;
	and.b16  	%rs99, %rs98, 15;
	and.b16  	%rs100, %rs87, 48;
	or.b16  	%rs101, %rs99, %rs100;
	add.s16 	%rs102, %rs101, -32;
	cvt.rn.f32.s16 	%f38, %rs102;
	mul.f32 	%f39, %f9, %f38;
	st.global.f32 	[%rd22+24], %f39;
	shr.u16 	%rs103, %rs98, 4;
	shr.u16 	%rs104, %rs87, 2;
	and.b16  	%rs105, %rs104, 48;
	or.b16  	%rs106, %rs103, %rs105;
	add.s16 	%rs107, %rs106, -32;
	cvt.rn.f32.s16 	%f40, %rs107;
	mul.f32 	%f41, %f9, %f40;
	st.global.f32 	[%rd22+28], %f41;
	add.s32 	%r36, %r36, 1;
	add.s64 	%rd25, %rd25, 1;
	add.s32 	%r35, %r35, 16;
	add.s64 	%rd24, %rd24, 4;
	add.s64 	%rd23, %rd23, 8;
	setp.ne.s32 	%p6, %r36, 16;
	@%p6 bra 	$L__BB14_12;
	add.s32 	%r34, %r34, %r4;
	setp.lt.s32 	%p7, %r34, %r3;
	@%p7 bra 	$L__BB14_2;
$L__BB14_14:
	ret;

}
	// .globl	_Z27dequant_q6_k_to_bf16_kernelPKhPti
.visible .entry _Z27dequant_q6_k_to_bf16_kernelPKhPti(
	.param .u64 .ptr .align 1 _Z27dequant_q6_k_to_bf16_kernelPKhPti_param_0,
	.param .u64 .ptr .align 1 _Z27dequant_q6_k_to_bf16_kernelPKhPti_param_1,
	.param .u32 _Z27dequant_q6_k_to_bf16_kernelPKhPti_param_2
)
{
	.reg .pred 	%p<24>;
	.reg .b16 	%rs<156>;
	.reg .b32 	%r<69>;
	.reg .b32 	%f<43>;
	.reg .b64 	%rd<26>;

	ld.param.u64 	%rd16, [_Z27dequant_q6_k_to_bf16_kernelPKhPti_param_0];
	ld.param.u64 	%rd15, [_Z27dequant_q6_k_to_bf16_kernelPKhPti_param_1];
	ld.param.u32 	%r15, [_Z27dequant_q6_k_to_bf16_kernelPKhPti_param_2];
	cvta.to.global.u64 	%rd1, %rd16;
	mov.u32 	%r1, %ntid.x;
	mov.u32 	%r16, %ctaid.x;
	mov.u32 	%r17, %tid.x;
	mad.lo.s32 	%r66, %r16, %r1, %r17;
	shr.s32 	%r18, %r15, 31;
	shr.u32 	%r19, %r18, 24;
	add.s32 	%r20, %r15, %r19;
	shr.s32 	%r3, %r20, 8;
	setp.ge.s32 	%p1, %r66, %r3;
	@%p1 bra 	$L__BB15_14;
	add.s64 	%rd2, %rd1, 192;
	cvta.to.global.u64 	%rd17, %rd15;
	add.s64 	%rd3, %rd17, 16;
	add.s64 	%rd4, %rd1, 131;
	add.s64 	%rd5, %rd1, 3;
	mov.u32 	%r21, %nctaid.x;
	mul.lo.s32 	%r4, %r1, %r21;
$L__BB15_2:
	mul.lo.s32 	%r6, %r66, 210;
	cvt.s64.s32 	%rd18, %r6;
	add.s64 	%rd19, %rd1, %rd18;
	ld.global.nc.u16 	%rs3, [%rd19+208];
	cvt.u32.u16 	%r22, %rs3;
	shl.b32 	%r23, %r22, 16;
	and.b32  	%r7, %r23, -2147483648;
	shr.u16 	%rs4, %rs3, 10;
	and.b16  	%rs1, %rs4, 31;
	and.b16  	%rs2, %rs3, 1023;
	cvt.u32.u16 	%r8, %rs2;
	setp.eq.s16 	%p2, %rs1, 31;
	@%p2 bra 	$L__BB15_7;
	setp.ne.s16 	%p3, %rs1, 0;
	@%p3 bra 	$L__BB15_10;
	setp.ne.s16 	%p5, %rs2, 0;
	@%p5 bra 	$L__BB15_6;
	mov.b32 	%f42, %r7;
	bra.uni 	$L__BB15_11;
$L__BB15_6:
	add.s32 	%r26, %r8, %r7;
	add.s32 	%r27, %r26, 130048;
	mov.b32 	%f7, %r27;
	mul.f32 	%f42, %f7, 0f33800000;
	bra.uni 	$L__BB15_11;
$L__BB15_7:
	setp.ne.s16 	%p4, %rs2, 0;
	@%p4 bra 	$L__BB15_9;
	or.b32  	%r25, %r7, 2139095040;
	mov.b32 	%f42, %r25;
	bra.uni 	$L__BB15_11;
$L__BB15_9:
	or.b32  	%r24, %r7, 2143289344;
	mov.b32 	%f42, %r24;
	bra.uni 	$L__BB15_11;
$L__BB15_10:
	shl.b32 	%r28, %r8, 13;
	add.s16 	%rs5, %rs1, 112;
	cvt.u32.u16 	%r29, %rs5;
	shl.b32 	%r30, %r29, 23;
	or.b32  	%r31, %r30, %r28;
	add.s32 	%r32, %r31, %r7;
	mov.b32 	%f42, %r32;
$L__BB15_11:
	add.s64 	%rd25, %rd2, %rd18;
	add.s64 	%rd24, %rd4, %rd18;
	add.s64 	%rd23, %rd5, %rd18;
	shl.b32 	%r67, %r66, 8;
	mov.b32 	%r68, 0;
$L__BB15_12:
	mul.wide.s32 	%rd21, %r67, 2;
	add.s64 	%rd22, %rd3, %rd21;
	ld.global.nc.u8 	%rs6, [%rd25];
	cvt.s16.s8 	%rs7, %rs6;
	cvt.rn.f32.s16 	%f8, %rs7;
	mul.f32 	%f9, %f42, %f8;
	ld.global.nc.u8 	%rs8, [%rd23+-3];
	cvt.u16.u8 	%rs9, %rs8;
	and.b16  	%rs10, %rs9, 15;
	ld.global.nc.u8 	%rs11, [%rd24+-3];
	cvt.u16.u8 	%rs12, %rs11;
	shl.b16 	%rs13, %rs12, 4;
	and.b16  	%rs14, %rs13, 48;
	or.b16  	%rs15, %rs10, %rs14;
	add.s16 	%rs16, %rs15, -32;
	cvt.rn.f32.s16 	%f10, %rs16;
	mul.f32 	%f11, %f9, %f10;
	mov.b32 	%r34, %f11;
	{ .reg .b16 tmp; mov.b32 {tmp, %rs17}, %r34; }
	and.b32  	%r35, %r34, 32767;
	setp.gt.u32 	%p6, %r35, 16384;
	selp.u16 	%rs18, 1, 0, %p6;
	add.s16 	%rs19, %rs18, %rs17;
	st.global.u16 	[%rd22+-16], %rs19;
	shr.u16 	%rs20, %rs9, 4;
	shl.b16 	%rs21, %rs12, 2;
	and.b16  	%rs22, %rs21, 48;
	or.b16  	%rs23, %rs20, %rs22;
	add.s16 	%rs24, %rs23, -32;
	cvt.rn.f32.s16 	%f12, %rs24;
	mul.f32 	%f13, %f9, %f12;
	mov.b32 	%r36, %f13;
	{ .reg .b16 tmp; mov.b32 {tmp, %rs25}, %r36; }
	and.b32  	%r37, %r36, 32767;
	setp.gt.u32 	%p7, %r37, 16384;
	selp.u16 	%rs26, 1, 0, %p7;
	add.s16 	%rs27, %rs26, %rs25;
	st.global.u16 	[%rd22+-14], %rs27;
	ld.global.nc.u8 	%rs28, [%rd23+-2];
	cvt.u16.u8 	%rs29, %rs28;
	and.b16  	%rs30, %rs29, 15;
	and.b16  	%rs31, %rs12, 48;
	or.b16  	%rs32, %rs30, %rs31;
	add.s16 	%rs33, %rs32, -32;
	cvt.rn.f32.s16 	%f14, %rs33;
	mul.f32 	%f15, %f9, %f14;
	mov.b32 	%r38, %f15;
	{ .reg .b16 tmp; mov.b32 {tmp, %rs34}, %r38; }
	and.b32  	%r39, %r38, 32767;
	setp.gt.u32 	%p8, %r39, 16384;
	selp.u16 	%rs35, 1, 0, %p8;
	add.s16 	%rs36, %rs35, %rs34;
	st.global.u16 	[%rd22+-12], %rs36;
	shr.u16 	%rs37, %rs29, 4;
	shr.u16 	%rs38, %rs12, 2;
	and.b16  	%rs39, %rs38, 48;
	or.b16  	%rs40, %rs37, %rs39;
	add.s16 	%rs41, %rs40, -32;
	cvt.rn.f32.s16 	%f16, %rs41;
	mul.f32 	%f17, %f9, %f16;
	mov.b32 	%r40, %f17;
	{ .reg .b16 tmp; mov.b32 {tmp, %rs42}, %r40; }
	and.b32  	%r41, %r40, 32767;
	setp.gt.u32 	%p9, %r41, 16384;
	selp.u16 	%rs43, 1, 0, %p9;
	add.s16 	%rs44, %rs43, %rs42;
	st.global.u16 	[%rd22+-10], %rs44;
	ld.global.nc.u8 	%rs45, [%rd23+-1];
	cvt.u16.u8 	%rs46, %rs45;
	and.b16  	%rs47, %rs46, 15;
	ld.global.nc.u8 	%rs48, [%rd24+-2];
	cvt.u16.u8 	%rs49, %rs48;
	shl.b16 	%rs50, %rs49, 4;
	and.b16  	%rs51, %rs50, 48;
	or.b16  	%rs52, %rs47, %rs51;
	add.s16 	%rs53, %rs52, -32;
	cvt.rn.f32.s16 	%f18, %rs53;
	mul.f32 	%f19, %f9, %f18;
	mov.b32 	%r42, %f19;
	{ .reg .b16 tmp; mov.b32 {tmp, %rs54}, %r42; }
	and.b32  	%r43, %r42, 32767;
	setp.gt.u32 	%p10, %r43, 16384;
	selp.u16 	%rs55, 1, 0, %p10;
	add.s16 	%rs56, %rs55, %rs54;
	st.global.u16 	[%rd22+-8], %rs56;
	shr.u16 	%rs57, %rs46, 4;
	shl.b16 	%rs58, %rs49, 2;
	and.b16  	%rs59, %rs58, 48;
	or.b16  	%rs60, %rs57, %rs59;
	add.s16 	%rs61, %rs60, -32;
	cvt.rn.f32.s16 	%f20, %rs61;
	mul.f32 	%f21, %f9, %f20;
	mov.b32 	%r44, %f21;
	{ .reg .b16 tmp; mov.b32 {tmp, %rs62}, %r44; }
	and.b32  	%r45, %r44, 32767;
	setp.gt.u32 	%p11, %r45, 16384;
	selp.u16 	%rs63, 1, 0, %p11;
	add.s16 	%rs64, %rs63, %rs62;
	st.global.u16 	[%rd22+-6], %rs64;
	ld.global.nc.u8 	%rs65, [%rd23];
	cvt.u16.u8 	%rs66, %rs65;
	and.b16  	%rs67, %rs66, 15;
	and.b16  	%rs68, %rs49, 48;
	or.b16  	%rs69, %rs67, %rs68;
	add.s16 	%rs70, %rs69, -32;
	cvt.rn.f32.s16 	%f22, %rs70;
	mul.f32 	%f23, %f9, %f22;
	mov.b32 	%r46, %f23;
	{ .reg .b16 tmp; mov.b32 {tmp, %rs71}, %r46; }
	and.b32  	%r47, %r46, 32767;
	setp.gt.u32 	%p12, %r47, 16384;
	selp.u16 	%rs72, 1, 0, %p12;
	add.s16 	%rs73, %rs72, %rs71;
	st.global.u16 	[%rd22+-4], %rs73;
	shr.u16 	%rs74, %rs66, 4;
	shr.u16 	%rs75, %rs49, 2;
	and.b16  	%rs76, %rs75, 48;
	or.b16  	%rs77, %rs74, %rs76;
	add.s16 	%rs78, %rs77, -32;
	cvt.rn.f32.s16 	%f24, %rs78;
	mul.f32 	%f25, %f9, %f24;
	mov.b32 	%r48, %f25;
	{ .reg .b16 tmp; mov.b32 {tmp, %rs79}, %r48; }
	and.b32  	%r49, %r48, 32767;
	setp.gt.u32 	%p13, %r49, 16384;
	selp.u16 	%rs80, 1, 0, %p13;
	add.s16 	%rs81, %rs80, %rs79;
	st.global.u16 	[%rd22+-2], %rs81;
	ld.global.nc.u8 	%rs82, [%rd23+1];
	cvt.u16.u8 	%rs83, %rs82;
	and.b16  	%rs84, %rs83, 15;
	ld.global.nc.u8 	%rs85, [%rd24+-1];
	cvt.u16.u8 	%rs86, %rs85;
	shl.b16 	%rs87, %rs86, 4;
	and.b16  	%rs88, %rs87, 48;
	or.b16  	%rs89, %rs84, %rs88;
	add.s16 	%rs90, %rs89, -32;
	cvt.rn.f32.s16 	%f26, %rs90;
	mul.f32 	%f27, %f9, %f26;
	mov.b32 	%r50, %f27;
	{ .reg .b16 tmp; mov.b32 {tmp, %rs91}, %r50; }
	and.b32  	%r51, %r50, 32767;
	setp.gt.u32 	%p14, %r51, 16384;
	selp.u16 	%rs92, 1, 0, %p14;
	add.s16 	%rs93, %rs92, %rs91;
	st.global.u16 	[%rd22], %rs93;
	shr.u16 	%rs94, %rs83, 4;
	shl.b16 	%rs95, %rs86, 2;
	and.b16  	%rs96, %rs95, 48;
	or.b16  	%rs97, %rs94, %rs96;
	add.s16 	%rs98, %rs97, -32;
	cvt.rn.f32.s16 	%f28, %rs98;
	mul.f32 	%f29, %f9, %f28;
	mov.b32 	%r52, %f29;
	{ .reg .b16 tmp; mov.b32 {tmp, %rs99}, %r52; }
	and.b32  	%r53, %r52, 32767;
	setp.gt.u32 	%p15, %r53, 16384;
	selp.u16 	%rs100, 1, 0, %p15;
	add.s16 	%rs101, %rs100, %rs99;
	st.global.u16 	[%rd22+2], %rs101;
	ld.global.nc.u8 	%rs102, [%rd23+2];
	cvt.u16.u8 	%rs103, %rs102;
	and.b16  	%rs104, %rs103, 15;
	and.b16  	%rs105, %rs86, 48;
	or.b16  	%rs106, %rs104, %rs105;
	add.s16 	%rs107, %rs106, -32;
	cvt.rn.f32.s16 	%f30, %rs107;
	mul.f32 	%f31, %f9, %f30;
	mov.b32 	%r54, %f31;
	{ .reg .b16 tmp; mov.b32 {tmp, %rs108}, %r54; }
	and.b32  	%r55, %r54, 32767;
	setp.gt.u32 	%p16, %r55, 16384;
	selp.u16 	%rs109, 1, 0, %p16;
	add.s16 	%rs110, %rs109, %rs108;
	st.global.u16 	[%rd22+4], %rs110;
	shr.u16 	%rs111, %rs103, 4;
	shr.u16 	%rs112, %rs86, 2;
	and.b16  	%rs113, %rs112, 48;
	or.b16  	%rs114, %rs111, %rs113;
	add.s16 	%rs115, %rs114, -32;
	cvt.rn.f32.s16 	%f32, %rs115;
	mul.f32 	%f33, %f9, %f32;
	mov.b32 	%r56, %f33;
	{ .reg .b16 tmp; mov.b32 {tmp, %rs116}, %r56; }
	and.b32  	%r57, %r56, 32767;
	setp.gt.u32 	%p17, %r57, 16384;
	selp.u16 	%rs117, 1, 0, %p17;
	add.s16 	%rs118, %rs117, %rs116;
	st.global.u16 	[%rd22+6], %rs118;
	ld.global.nc.u8 	%rs119, [%rd23+3];
	cvt.u16.u8 	%rs120, %rs119;
	and.b16  	%rs121, %rs120, 15;
	ld.global.nc.u8 	%rs122, [%rd24];
	cvt.u16.u8 	%rs123, %rs122;
	shl.b16 	%rs124, %rs123, 4;
	and.b16  	%rs125, %rs124, 48;
	or.b16  	%rs126, %rs121, %rs125;
	add.s16 	%rs127, %rs126, -32;
	cvt.rn.f32.s16 	%f34, %rs127;
	mul.f32 	%f35, %f9, %f34;
	mov.b32 	%r58, %f35;
	{ .reg .b16 tmp; mov.b32 {tmp, %rs128}, %r58; }
	and.b32  	%r59, %r58, 32767;
	setp.gt.u32 	%p18, %r59, 16384;
	selp.u16 	%rs129, 1, 0, %p18;
	add.s16 	%rs130, %rs129, %rs128;
	st.global.u16 	[%rd22+8], %rs130;
	shr.u16 	%rs131, %rs120, 4;
	shl.b16 	%rs132, %rs123, 2;
	and.b16  	%rs133, %rs132, 48;
	or.b16  	%rs134, %rs131, %rs133;
	add.s16 	%rs135, %rs134, -32;
	cvt.rn.f32.s16 	%f36, %rs135;
	mul.f32 	%f37, %f9, %f36;
	mov.b32 	%r60, %f37;
	{ .reg .b16 tmp; mov.b32 {tmp, %rs136}, %r60; }
	and.b32  	%r61, %r60, 32767;
	setp.gt.u32 	%p19, %r61, 16384;
	selp.u16 	%rs137, 1, 0, %p19;
	add.s16 	%rs138, %rs137, %rs136;
	st.global.u16 	[%rd22+10], %rs138;
	ld.global.nc.u8 	%rs139, [%rd23+4];
	cvt.u16.u8 	%rs140, %rs139;
	and.b16  	%rs141, %rs140, 15;
	and.b16  	%rs142, %rs123, 48;
	or.b16  	%rs143, %rs141, %rs142;
	add.s16 	%rs144, %rs143, -32;
	cvt.rn.f32.s16 	%f38, %rs144;
	mul.f32 	%f39, %f9, %f38;
	mov.b32 	%r62, %f39;
	{ .reg .b16 tmp; mov.b32 {tmp, %rs145}, %r62; }
	and.b32  	%r63, %r62, 32767;
	setp.gt.u32 	%p20, %r63, 16384;
	selp.u16 	%rs146, 1, 0, %p20;
	add.s16 	%rs147, %rs146, %rs145;
	st.global.u16 	[%rd22+12], %rs147;
	shr.u16 	%rs148, %rs140, 4;
	shr.u16 	%rs149, %rs123, 2;
	and.b16  	%rs150, %rs149, 48;
	or.b16  	%rs151, %rs148, %rs150;
	add.s16 	%rs152, %rs151, -32;
	cvt.rn.f32.s16 	%f40, %rs152;
	mul.f32 	%f41, %f9, %f40;
	mov.b32 	%r64, %f41;
	{ .reg .b16 tmp; mov.b32 {tmp, %rs153}, %r64; }
	and.b32  	%r65, %r64, 32767;
	setp.gt.u32 	%p21, %r65, 16384;
	selp.u16 	%rs154, 1, 0, %p21;
	add.s16 	%rs155, %rs154, %rs153;
	st.global.u16 	[%rd22+14], %rs155;
	add.s32 	%r68, %r68, 1;
	add.s64 	%rd25, %rd25, 1;
	add.s32 	%r67, %r67, 16;
	add.s64 	%rd24, %rd24, 4;
	add.s64 	%rd23, %rd23, 8;
	setp.ne.s32 	%p22, %r68, 16;
	@%p22 bra 	$L__BB15_12;
	add.s32 	%r66, %r66, %r4;
	setp.lt.s32 	%p23, %r66, %r3;
	@%p23 bra 	$L__BB15_2;
$L__BB15_14:
	ret;

}
	// .globl	_Z22fused_attention_kernelPKfS0_S0_PfS0_S0_iiiiifi
.visible .entry _Z22fused_attention_kernelPKfS0_S0_PfS0_S0_iiiiifi(
	.param .u64 .ptr .align 1 _Z22fused_attention_kernelPKfS0_S0_PfS0_S0_iiiiifi_param_0,
	.param .u64 .ptr .align 1 _Z22fused_attention_kernelPKfS0_S0_PfS0_S0_iiiiifi_param_1,
	.param .u64 .ptr .align 1 _Z22fused_attention_kernelPKfS0_S0_PfS0_S0_iiiiifi_param_2,
	.param .u64 .ptr .align 1 _Z22fused_attention_kernelPKfS0_S0_PfS0_S0_iiiiifi_param_3,
	.param .u64 .ptr .align 1 _Z22fused_attention_kernelPKfS0_S0_PfS0_S0_iiiiifi_param_4,
	.param .u64 .ptr .align 1 _Z22fused_attention_kernelPKfS0_S0_PfS0_S0_iiiiifi_param_5,
	.param .u32 _Z22fused_attention_kernelPKfS0_S0_PfS0_S0_iiiiifi_param_6,
	.param .u32 _Z22fused_attention_kernelPKfS0_S0_PfS0_S0_iiiiifi_param_7,
	.param .u32 _Z22fused_attention_kernelPKfS0_S0_PfS0_S0_iiiiifi_param_8,
	.param .u32 _Z22fused_attention_kernelPKfS0_S0_PfS0_S0_iiiiifi_param_9,
	.param .u32 _Z22fused_attention_kernelPKfS0_S0_PfS0_S0_iiiiifi_param_10,
	.param .f32 _Z22fused_attention_kernelPKfS0_S0_PfS0_S0_iiiiifi_param_11,
	.param .u32 _Z22fused_attention_kernelPKfS0_S0_PfS0_S0_iiiiifi_param_12
)
{
	.reg .pred 	%p<39>;
	.reg .b32 	%r<130>;
	.reg .b32 	%f<200>;
	.reg .b64 	%rd<39>;

	ld.param.u64 	%rd6, [_Z22fused_attention_kernelPKfS0_S0_PfS0_S0_iiiiifi_param_0];
	ld.param.u64 	%rd11, [_Z22fused_attention_kernelPKfS0_S0_PfS0_S0_iiiiifi_param_1];
	ld.param.u64 	%rd7, [_Z22fused_attention_kernelPKfS0_S0_PfS0_S0_iiiiifi_param_2];
	ld.param.u64 	%rd9, [_Z22fused_attention_kernelPKfS0_S0_PfS0_S0_iiiiifi_param_4];
	ld.param.u64 	%rd10, [_Z22fused_attention_kernelPKfS0_S0_PfS0_S0_iiiiifi_param_5];
	ld.param.u32 	%r53, [_Z22fused_attention_kernelPKfS0_S0_PfS0_S0_iiiiifi_param_8];
	ld.param.u32 	%r54, [_Z22fused_attention_kernelPKfS0_S0_PfS0_S0_iiiiifi_param_9];
	ld.param.u32 	%r55, [_Z22fused_attention_kernelPKfS0_S0_PfS0_S0_iiiiifi_param_10];
	ld.param.u32 	%r56, [_Z22fused_attention_kernelPKfS0_S0_PfS0_S0_iiiiifi_param_12];
	cvta.to.global.u64 	%rd1, %rd11;
	cvta.to.global.u64 	%rd2, %rd7;
	mov.u32 	%r1, %ctaid.x;
	mov.u32 	%r2, %tid.y;
	mov.u32 	%r121, %tid.x;
	setp.ge.s32 	%p1, %r2, %r53;
	@%p1 bra 	$L__BB16_43;
	mul.lo.s32 	%r4, %r1, %r53;
	add.s32 	%r57, %r4, %r2;
	mul.lo.s32 	%r5, %r57, %r55;
	setp.ge.s32 	%p2, %r121, %r55;
	@%p2 bra 	$L__BB16_4;
	mov.u32 	%r6, %ntid.x;
	cvta.to.global.u64 	%rd3, %rd6;
	mov.u32 	%r114, %r121;
$L__BB16_3:
	add.s32 	%r58, %r114, %r5;
	mul.wide.s32 	%rd12, %r58, 4;
	add.s64 	%rd13, %rd3, %rd12;
	ld.global.nc.f32 	%f36, [%rd13];
	shl.b32 	%r59, %r114, 2;
	mov.u32 	%r60, shared;
	add.s32 	%r61, %r60, %r59;
	st.shared.f32 	[%r61], %f36;
	add.s32 	%r114, %r114, %r6;
	setp.lt.s32 	%p3, %r114, %r55;
	@%p3 bra 	$L__BB16_3;
$L__BB16_4:
	bar.sync 	0;
	setp.lt.s32 	%p4, %r54, 1;
	mov.f32 	%f184, 0fFF800000;
	@%p4 bra 	$L__BB16_10;
	setp.ne.s32 	%p5, %r56, 0;
	setp.ne.s64 	%p6, %rd9, 0;
	mul.lo.s32 	%r63, %r1, %r54;
	selp.b32 	%r64, %r63, %r4, %p5;
	selp.b32 	%r9, %r64, %r4, %p6;
	mov.f32 	%f184, 0fFF800000;
	mov.b32 	%r115, 0;
	mov.u32 	%r10, %ntid.x;
$L__BB16_6:
	setp.ge.s32 	%p7, %r121, %r55;
	mov.f32 	%f183, 0f00000000;
	@%p7 bra 	$L__BB16_9;
	add.s32 	%r65, %r115, %r9;
	mul.lo.s32 	%r12, %r65, %r55;
	mov.f32 	%f183, 0f00000000;
	mov.u32 	%r116, %r121;
$L__BB16_8:
	shl.b32 	%r66, %r116, 2;
	mov.u32 	%r67, shared;
	add.s32 	%r68, %r67, %r66;
	ld.shared.f32 	%f41, [%r68];
	add.s32 	%r69, %r116, %r12;
	mul.wide.s32 	%rd14, %r69, 4;
	add.s64 	%rd15, %rd1, %rd14;
	ld.global.nc.f32 	%f42, [%rd15];
	fma.rn.f32 	%f183, %f41, %f42, %f183;
	add.s32 	%r116, %r116, %r10;
	setp.lt.s32 	%p8, %r116, %r55;
	@%p8 bra 	$L__BB16_8;
$L__BB16_9:
	ld.param.f32 	%f178, [_Z22fused_attention_kernelPKfS0_S0_PfS0_S0_iiiiifi_param_11];
	setp.eq.s32 	%p9, %r121, 0;
	mul.f32 	%f43, %f178, %f183;
	setp.gt.f32 	%p10, %f43, %f184;
	selp.f32 	%f45, %f43, %f184, %p10;
	selp.f32 	%f184, %f45, %f184, %p9;
	bar.sync 	0;
	add.s32 	%r115, %r115, 1;
	setp.ne.s32 	%p11, %r115, %r54;
	@%p11 bra 	$L__BB16_6;
$L__BB16_10:
	setp.lt.s32 	%p12, %r54, 1;
	bar.sync 	0;
	mov.f32 	%f190, 0f00000000;
	@%p12 bra 	$L__BB16_19;
	setp.ne.s32 	%p13, %r56, 0;
	setp.ne.s64 	%p14, %rd9, 0;
	mul.lo.s32 	%r71, %r1, %r54;
	selp.b32 	%r72, %r71, %r4, %p13;
	selp.b32 	%r16, %r72, %r4, %p14;
	mov.f32 	%f190, 0f00000000;
	mov.b32 	%r117, 0;
	mov.u32 	%r17, %ntid.x;
$L__BB16_12:
	setp.ge.s32 	%p15, %r121, %r55;
	add.s32 	%r73, %r117, %r16;
	mul.lo.s32 	%r19, %r73, %r55;
	mov.f32 	%f187, 0f00000000;
	@%p15 bra 	$L__BB16_15;
	mov.f32 	%f187, 0f00000000;
	mov.u32 	%r118, %r121;
$L__BB16_14:
	shl.b32 	%r74, %r118, 2;
	mov.u32 	%r75, shared;
	add.s32 	%r76, %r75, %r74;
	ld.shared.f32 	%f50, [%r76];
	add.s32 	%r77, %r118, %r19;
	mul.wide.s32 	%rd16, %r77, 4;
	add.s64 	%rd17, %rd1, %rd16;
	ld.global.nc.f32 	%f51, [%rd17];
	fma.rn.f32 	%f187, %f50, %f51, %f187;
	add.s32 	%r118, %r118, %r17;
	setp.lt.s32 	%p16, %r118, %r55;
	@%p16 bra 	$L__BB16_14;
$L__BB16_15:
	ld.param.f32 	%f179, [_Z22fused_attention_kernelPKfS0_S0_PfS0_S0_iiiiifi_param_11];
	setp.ge.s32 	%p17, %r121, %r55;
	mul.f32 	%f52, %f179, %f187;
	sub.f32 	%f53, %f52, %f184;
	fma.rn.f32 	%f54, %f53, 0f3BBB989D, 0f3F000000;
	cvt.sat.f32.f32 	%f55, %f54;
	mov.f32 	%f56, 0f4B400001;
	mov.f32 	%f57, 0f437C0000;
	fma.rm.f32 	%f58, %f55, %f57, %f56;
	add.f32 	%f59, %f58, 0fCB40007F;
	neg.f32 	%f60, %f59;
	fma.rn.f32 	%f61, %f53, 0f3FB8AA3B, %f60;
	fma.rn.f32 	%f62, %f53, 0f32A57060, %f61;
	mov.b32 	%r78, %f58;
	shl.b32 	%r79, %r78, 23;
	mov.b32 	%f63, %r79;
	ex2.approx.ftz.f32 	%f64, %f62;
	mul.f32 	%f11, %f64, %f63;
	add.f32 	%f190, %f190, %f11;
	@%p17 bra 	$L__BB16_18;
	mov.u32 	%r119, %r121;
$L__BB16_17:
	add.s32 	%r80, %r119, %r19;
	mul.wide.s32 	%rd18, %r80, 4;
	add.s64 	%rd19, %rd2, %rd18;
	ld.global.nc.f32 	%f65, [%rd19];
	mul.f32 	%f66, %f11, %f65;
	add.s32 	%r81, %r119, %r55;
	shl.b32 	%r82, %r81, 2;
	mov.u32 	%r83, shared;
	add.s32 	%r84, %r83, %r82;
	st.shared.f32 	[%r84], %f66;
	add.s32 	%r119, %r119, %r17;
	setp.lt.s32 	%p18, %r119, %r55;
	@%p18 bra 	$L__BB16_17;
$L__BB16_18:
	bar.sync 	0;
	add.s32 	%r117, %r117, 1;
	setp.ne.s32 	%p19, %r117, %r54;
	@%p19 bra 	$L__BB16_12;
$L__BB16_19:
	mov.u32 	%r25, %ntid.x;
	setp.lt.u32 	%p20, %r25, 2;
	@%p20 bra 	$L__BB16_22;
	mov.u32 	%r120, %r25;
$L__BB16_21:
	shr.u32 	%r27, %r120, 1;
	mov.b32 	%r85, %f190;
	shfl.sync.down.b32	%r86|%p21, %r85, %r27, 31, -1;
	mov.b32 	%f67, %r86;
	add.f32 	%f190, %f190, %f67;
	setp.gt.u32 	%p22, %r120, 3;
	mov.u32 	%r120, %r27;
	@%p22 bra 	$L__BB16_21;
$L__BB16_22:
	setp.ge.s32 	%p23, %r121, %r55;
	add.f32 	%f68, %f190, 0f322BCC77;
	rcp.rn.f32 	%f17, %f68;
	@%p23 bra 	$L__BB16_43;
	setp.lt.s32 	%p24, %r54, 1;
	setp.ne.s32 	%p25, %r56, 0;
	setp.ne.s64 	%p26, %rd10, 0;
	mul.lo.s32 	%r87, %r1, %r54;
	selp.b32 	%r88, %r87, %r4, %p25;
	selp.b32 	%r28, %r88, %r4, %p26;
	@%p24 bra 	$L__BB16_41;
	and.b32  	%r29, %r55, 15;
	and.b32  	%r30, %r55, 7;
	and.b32  	%r31, %r55, -16;
	and.b32  	%r32, %r55, 3;
	add.s64 	%rd4, %rd1, 32;
$L__BB16_25:
	mov.f32 	%f191, 0f00000000;
	mov.b32 	%r122, 0;
$L__BB16_26:
	add.s32 	%r92, %r55, -1;
	setp.lt.u32 	%p28, %r92, 15;
	add.s32 	%r93, %r122, %r28;
	mul.lo.s32 	%r35, %r93, %r55;
	mov.f32 	%f199, 0f00000000;
	mov.b32 	%r127, 0;
	@%p28 bra 	$L__BB16_29;
	mov.u32 	%r95, shared;
	add.s32 	%r124, %r95, 32;
	and.b32  	%r96, %r55, -16;
	neg.s32 	%r125, %r96;
	mov.f32 	%f199, 0f00000000;
	mov.u32 	%r123, %r35;
$L__BB16_28:
	.pragma "nounroll";
	mul.wide.s32 	%rd23, %r123, 4;
	add.s64 	%rd24, %rd4, %rd23;
	ld.shared.v4.f32 	{%f73, %f74, %f75, %f76}, [%r124+-32];
	ld.global.nc.f32 	%f77, [%rd24+-32];
	fma.rn.f32 	%f78, %f73, %f77, %f199;
	ld.global.nc.f32 	%f79, [%rd24+-28];
	fma.rn.f32 	%f80, %f74, %f79, %f78;
	ld.global.nc.f32 	%f81, [%rd24+-24];
	fma.rn.f32 	%f82, %f75, %f81, %f80;
	ld.global.nc.f32 	%f83, [%rd24+-20];
	fma.rn.f32 	%f84, %f76, %f83, %f82;
	ld.shared.v4.f32 	{%f85, %f86, %f87, %f88}, [%r124+-16];
	ld.global.nc.f32 	%f89, [%rd24+-16];
	fma.rn.f32 	%f90, %f85, %f89, %f84;
	ld.global.nc.f32 	%f91, [%rd24+-12];
	fma.rn.f32 	%f92, %f86, %f91, %f90;
	ld.global.nc.f32 	%f93, [%rd24+-8];
	fma.rn.f32 	%f94, %f87, %f93, %f92;
	ld.global.nc.f32 	%f95, [%rd24+-4];
	fma.rn.f32 	%f96, %f88, %f95, %f94;
	ld.shared.v4.f32 	{%f97, %f98, %f99, %f100}, [%r124];
	ld.global.nc.f32 	%f101, [%rd24];
	fma.rn.f32 	%f102, %f97, %f101, %f96;
	ld.global.nc.f32 	%f103, [%rd24+4];
	fma.rn.f32 	%f104, %f98, %f103, %f102;
	ld.global.nc.f32 	%f105, [%rd24+8];
	fma.rn.f32 	%f106, %f99, %f105, %f104;
	ld.global.nc.f32 	%f107, [%rd24+12];
	fma.rn.f32 	%f108, %f100, %f107, %f106;
	ld.shared.v4.f32 	{%f109, %f110, %f111, %f112}, [%r124+16];
	ld.global.nc.f32 	%f113, [%rd24+16];
	fma.rn.f32 	%f114, %f109, %f113, %f108;
	ld.global.nc.f32 	%f115, [%rd24+20];
	fma.rn.f32 	%f116, %f110, %f115, %f114;
	ld.global.nc.f32 	%f117, [%rd24+24];
	fma.rn.f32 	%f118, %f111, %f117, %f116;
	ld.global.nc.f32 	%f119, [%rd24+28];
	fma.rn.f32 	%f199, %f112, %f119, %f118;
	add.s32 	%r125, %r125, 16;
	add.s32 	%r124, %r124, 64;
	add.s32 	%r123, %r123, 16;
	setp.ne.s32 	%p29, %r125, 0;
	mov.u32 	%r127, %r31;
	@%p29 bra 	$L__BB16_28;
$L__BB16_29:
	setp.eq.s32 	%p30, %r29, 0;
	@%p30 bra 	$L__BB16_39;
	add.s32 	%r97, %r29, -1;
	setp.lt.u32 	%p31, %r97, 7;
	@%p31 bra 	$L__BB16_32;
	shl.b32 	%r98, %r127, 2;
	mov.u32 	%r99, shared;
	add.s32 	%r100, %r99, %r98;
	ld.shared.f32 	%f121, [%r100];
	add.s32 	%r101, %r127, %r35;
	mul.wide.s32 	%rd25, %r101, 4;
	add.s64 	%rd26, %rd1, %rd25;
	ld.global.nc.f32 	%f122, [%rd26];
	fma.rn.f32 	%f123, %f121, %f122, %f199;
	ld.shared.f32 	%f124, [%r100+4];
	ld.global.nc.f32 	%f125, [%rd26+4];
	fma.rn.f32 	%f126, %f124, %f125, %f123;
	ld.shared.f32 	%f127, [%r100+8];
	ld.global.nc.f32 	%f128, [%rd26+8];
	fma.rn.f32 	%f129, %f127, %f128, %f126;
	ld.shared.f32 	%f130, [%r100+12];
	ld.global.nc.f32 	%f131, [%rd26+12];
	fma.rn.f32 	%f132, %f130, %f131, %f129;
	ld.shared.f32 	%f133, [%r100+16];
	ld.global.nc.f32 	%f134, [%rd26+16];
	fma.rn.f32 	%f135, %f133, %f134, %f132;
	ld.shared.f32 	%f136, [%r100+20];
	ld.global.nc.f32 	%f137, [%rd26+20];
	fma.rn.f32 	%f138, %f136, %f137, %f135;
	ld.shared.f32 	%f139, [%r100+24];
	ld.global.nc.f32 	%f140, [%rd26+24];
	fma.rn.f32 	%f141, %f139, %f140, %f138;
	ld.shared.f32 	%f142, [%r100+28];
	ld.global.nc.f32 	%f143, [%rd26+28];
	fma.rn.f32 	%f199, %f142, %f143, %f141;
	add.s32 	%r127, %r127, 8;
$L__BB16_32:
	setp.eq.s32 	%p32, %r30, 0;
	@%p32 bra 	$L__BB16_39;
	add.s32 	%r102, %r30, -1;
	setp.lt.u32 	%p33, %r102, 3;
	@%p33 bra 	$L__BB16_35;
	shl.b32 	%r103, %r127, 2;
	mov.u32 	%r104, shared;
	add.s32 	%r105, %r104, %r103;
	ld.shared.f32 	%f145, [%r105];
	add.s32 	%r106, %r127, %r35;
	mul.wide.s32 	%rd27, %r106, 4;
	add.s64 	%rd28, %rd1, %rd27;
	ld.global.nc.f32 	%f146, [%rd28];
	fma.rn.f32 	%f147, %f145, %f146, %f199;
	ld.shared.f32 	%f148, [%r105+4];
	ld.global.nc.f32 	%f149, [%rd28+4];
	fma.rn.f32 	%f150, %f148, %f149, %f147;
	ld.shared.f32 	%f151, [%r105+8];
	ld.global.nc.f32 	%f152, [%rd28+8];
	fma.rn.f32 	%f153, %f151, %f152, %f150;
	ld.shared.f32 	%f154, [%r105+12];
	ld.global.nc.f32 	%f155, [%rd28+12];
	fma.rn.f32 	%f199, %f154, %f155, %f153;
	add.s32 	%r127, %r127, 4;
$L__BB16_35:
	setp.eq.s32 	%p34, %r32, 0;
	@%p34 bra 	$L__BB16_39;
	setp.eq.s32 	%p35, %r32, 1;
	shl.b32 	%r107, %r127, 2;
	mov.u32 	%r108, shared;
	add.s32 	%r48, %r108, %r107;
	ld.shared.f32 	%f156, [%r48];
	add.s32 	%r109, %r127, %r35;
	mul.wide.s32 	%rd29, %r109, 4;
	add.s64 	%rd5, %rd1, %rd29;
	ld.global.nc.f32 	%f157, [%rd5];
	fma.rn.f32 	%f199, %f156, %f157, %f199;
	@%p35 bra 	$L__BB16_39;
	setp.eq.s32 	%p36, %r32, 2;
	ld.shared.f32 	%f158, [%r48+4];
	ld.global.nc.f32 	%f159, [%rd5+4];
	fma.rn.f32 	%f199, %f158, %f159, %f199;
	@%p36 bra 	$L__BB16_39;
	ld.shared.f32 	%f160, [%r48+8];
	ld.global.nc.f32 	%f161, [%rd5+8];
	fma.rn.f32 	%f199, %f160, %f161, %f199;
$L__BB16_39:
	ld.param.f32 	%f180, [_Z22fused_attention_kernelPKfS0_S0_PfS0_S0_iiiiifi_param_11];
	ld.param.u64 	%rd36, [_Z22fused_attention_kernelPKfS0_S0_PfS0_S0_iiiiifi_param_2];
	mul.f32 	%f162, %f180, %f199;
	sub.f32 	%f163, %f162, %f184;
	fma.rn.f32 	%f164, %f163, 0f3BBB989D, 0f3F000000;
	cvt.sat.f32.f32 	%f165, %f164;
	mov.f32 	%f166, 0f4B400001;
	mov.f32 	%f167, 0f437C0000;
	fma.rm.f32 	%f168, %f165, %f167, %f166;
	add.f32 	%f169, %f168, 0fCB40007F;
	neg.f32 	%f170, %f169;
	fma.rn.f32 	%f171, %f163, 0f3FB8AA3B, %f170;
	fma.rn.f32 	%f172, %f163, 0f32A57060, %f171;
	mov.b32 	%r110, %f168;
	shl.b32 	%r111, %r110, 23;
	mov.b32 	%f173, %r111;
	ex2.approx.ftz.f32 	%f174, %f172;
	mul.f32 	%f175, %f174, %f173;
	add.s32 	%r112, %r35, %r121;
	cvta.to.global.u64 	%rd30, %rd36;
	mul.wide.s32 	%rd31, %r112, 4;
	add.s64 	%rd32, %rd30, %rd31;
	ld.global.nc.f32 	%f176, [%rd32];
	fma.rn.f32 	%f191, %f175, %f176, %f191;
	add.s32 	%r122, %r122, 1;
	setp.ne.s32 	%p37, %r122, %r54;
	@%p37 bra 	$L__BB16_26;
	ld.param.u64 	%rd38, [_Z22fused_attention_kernelPKfS0_S0_PfS0_S0_iiiiifi_param_3];
	mul.f32 	%f177, %f17, %f191;
	add.s32 	%r113, %r121, %r5;
	cvta.to.global.u64 	%rd33, %rd38;
	mul.wide.s32 	%rd34, %r113, 4;
	add.s64 	%rd35, %rd33, %rd34;
	st.global.f32 	[%rd35], %f177;
	add.s32 	%r121, %r121, %r25;
	setp.lt.s32 	%p38, %r121, %r55;
	@%p38 bra 	$L__BB16_25;
	bra.uni 	$L__BB16_43;
$L__BB16_41:
	mul.f32 	%f34, %f17, 0f00000000;
$L__BB16_42:
	ld.param.u64 	%rd37, [_Z22fused_attention_kernelPKfS0_S0_PfS0_S0_iiiiifi_param_3];
	add.s32 	%r89, %r121, %r5;
	cvta.to.global.u64 	%rd20, %rd37;
	mul.wide.s32 	%rd21, %r89, 4;
	add.s64 	%rd22, %rd20, %rd21;
	st.global.f32 	[%rd22], %f34;
	add.s32 	%r121, %r121, %r25;
	setp.lt.s32 	%p27, %r121, %r55;
	@%p27 bra 	$L__BB16_42;
$L__BB16_43:
	ret;

}
	// .globl	_Z17fused_rope_kernelPfPKfiiiif
.visible .entry _Z17fused_rope_kernelPfPKfiiiif(
	.param .u64 .ptr .align 1 _Z17fused_rope_kernelPfPKfiiiif_param_0,
	.param .u64 .ptr .align 1 _Z17fused_rope_kernelPfPKfiiiif_param_1,
	.param .u32 _Z17fused_rope_kernelPfPKfiiiif_param_2,
	.param .u32 _Z17fused_rope_kernelPfPKfiiiif_param_3,
	.param .u32 _Z17fused_rope_kernelPfPKfiiiif_param_4,
	.param .u32 _Z17fused_rope_kernelPfPKfiiiif_param_5,
	.param .f32 _Z17fused_rope_kernelPfPKfiiiif_param_6
)
{
	.local .align 4 .b8 	__local_depot17[28];
	.reg .b64 	%SP;
	.reg .b64 	%SPL;
	.reg .pred 	%p<39>;
	.reg .b32 	%r<111>;
	.reg .b32 	%f<135>;
	.reg .b64 	%rd<49>;
	.reg .b64 	%fd<5>;

	mov.u64 	%SPL, __local_depot17;
	ld.param.u64 	%rd16, [_Z17fused_rope_kernelPfPKfiiiif_param_0];
	ld.param.u64 	%rd17, [_Z17fused_rope_kernelPfPKfiiiif_param_1];
	ld.param.u32 	%r34, [_Z17fused_rope_kernelPfPKfiiiif_param_2];
	ld.param.u32 	%r35, [_Z17fused_rope_kernelPfPKfiiiif_param_3];
	ld.param.u32 	%r32, [_Z17fused_rope_kernelPfPKfiiiif_param_4];
	ld.param.u32 	%r33, [_Z17fused_rope_kernelPfPKfiiiif_param_5];
	ld.param.f32 	%f21, [_Z17fused_rope_kernelPfPKfiiiif_param_6];
	add.u64 	%rd1, %SPL, 0;
	mov.u32 	%r36, %ctaid.x;
	mov.u32 	%r37, %ntid.x;
	mov.u32 	%r38, %tid.x;
	mad.lo.s32 	%r1, %r36, %r37, %r38;
	mul.lo.s32 	%r39, %r35, %r34;
	mul.lo.s32 	%r40, %r39, %r32;
	shr.u32 	%r41, %r33, 31;
	add.s32 	%r42, %r33, %r41;
	shr.s32 	%r2, %r42, 1;
	mul.lo.s32 	%r43, %r40, %r2;
	setp.ge.s32 	%p1, %r1, %r43;
	mov.f32 	%f132, 0f3F800000;
	@%p1 bra 	$L__BB17_26;
	cvta.to.global.u64 	%rd19, %rd17;
	rem.s32 	%r44, %r1, %r32;
	mul.wide.s32 	%rd20, %r44, 4;
	add.s64 	%rd21, %rd19, %rd20;
	ld.global.nc.f32 	%f1, [%rd21];
	rem.s32 	%r3, %r1, %r2;
	cvt.rn.f32.s32 	%f23, %r3;
	cvt.rn.f32.s32 	%f24, %r2;
	div.rn.f32 	%f2, %f23, %f24;
	mul.f32 	%f25, %f2, 0f3F000000;
	cvt.rzi.f32.f32 	%f26, %f25;
	add.f32 	%f27, %f26, %f26;
	sub.f32 	%f28, %f2, %f27;
	abs.f32 	%f3, %f28;
	abs.f32 	%f4, %f21;
	setp.lt.f32 	%p2, %f4, 0f00800000;
	mul.f32 	%f29, %f4, 0f4B800000;
	selp.f32 	%f30, %f29, %f4, %p2;
	selp.f32 	%f31, 0fC1C00000, 0f00000000, %p2;
	mov.b32 	%r45, %f30;
	add.s32 	%r46, %r45, -1060439283;
	and.b32  	%r47, %r46, -8388608;
	sub.s32 	%r48, %r45, %r47;
	mov.b32 	%f32, %r48;
	cvt.rn.f32.s32 	%f33, %r47;
	fma.rn.f32 	%f34, %f33, 0f34000000, %f31;
	add.f32 	%f35, %f32, 0fBF800000;
	add.f32 	%f36, %f32, 0f3F800000;
	rcp.approx.ftz.f32 	%f37, %f36;
	add.f32 	%f38, %f35, %f35;
	mul.f32 	%f39, %f38, %f37;
	mul.f32 	%f40, %f39, %f39;
	sub.f32 	%f41, %f35, %f39;
	add.f32 	%f42, %f41, %f41;
	neg.f32 	%f43, %f39;
	fma.rn.f32 	%f44, %f43, %f35, %f42;
	mul.rn.f32 	%f45, %f37, %f44;
	fma.rn.f32 	%f46, %f40, 0f3A2C32E4, 0f3B52E7DB;
	fma.rn.f32 	%f47, %f46, %f40, 0f3C93BB73;
	fma.rn.f32 	%f48, %f47, %f40, 0f3DF6384F;
	mul.rn.f32 	%f49, %f48, %f40;
	fma.rn.f32 	%f50, %f39, 0f3FB8AA3B, %f34;
	sub.f32 	%f51, %f34, %f50;
	fma.rn.f32 	%f52, %f39, 0f3FB8AA3B, %f51;
	fma.rn.f32 	%f53, %f45, 0f3FB8AA3B, %f52;
	fma.rn.f32 	%f54, %f39, 0f32A55E34, %f53;
	mul.f32 	%f55, %f49, 0f40400000;
	fma.rn.f32 	%f56, %f55, %f45, %f54;
	fma.rn.f32 	%f57, %f49, %f39, %f56;
	add.rn.f32 	%f58, %f50, %f57;
	neg.f32 	%f59, %f50;
	add.rn.f32 	%f60, %f58, %f59;
	neg.f32 	%f61, %f60;
	add.rn.f32 	%f62, %f57, %f61;
	mul.rn.f32 	%f63, %f58, %f2;
	neg.f32 	%f64, %f63;
	fma.rn.f32 	%f65, %f58, %f2, %f64;
	fma.rn.f32 	%f66, %f62, %f2, %f65;
	cvt.rni.f32.f32 	%f67, %f63;
	sub.f32 	%f68, %f63, %f67;
	add.f32 	%f69, %f68, %f66;
	fma.rn.f32 	%f70, %f69, 0f391FCB8E, 0f3AAF85ED;
	fma.rn.f32 	%f71, %f70, %f69, 0f3C1D9856;
	fma.rn.f32 	%f72, %f71, %f69, 0f3D6357BB;
	fma.rn.f32 	%f73, %f72, %f69, 0f3E75FDEC;
	fma.rn.f32 	%f74, %f73, %f69, 0f3F317218;
	fma.rn.f32 	%f75, %f74, %f69, 0f3F800000;
	cvt.rzi.s32.f32 	%r49, %f67;
	setp.gt.f32 	%p3, %f67, 0f00000000;
	selp.b32 	%r50, 0, -2097152000, %p3;
	add.s32 	%r51, %r50, 2130706432;
	mov.b32 	%f76, %r51;
	mul.f32 	%f77, %f75, %f76;
	shl.b32 	%r52, %r49, 23;
	sub.s32 	%r53, %r52, %r50;
	mov.b32 	%f78, %r53;
	mul.f32 	%f79, %f77, %f78;
	abs.f32 	%f80, %f63;
	setp.gt.f32 	%p4, %f80, 0f43180000;
	setp.lt.f32 	%p5, %f63, 0f00000000;
	selp.f32 	%f81, 0f00000000, 0f7F800000, %p5;
	selp.f32 	%f5, %f81, %f79, %p4;
	setp.eq.f32 	%p6, %f21, 0f3F800000;
	setp.eq.f32 	%p7, %f2, 0f00000000;
	or.pred  	%p8, %p6, %p7;
	@%p8 bra 	$L__BB17_9;
	setp.num.f32 	%p9, %f4, %f4;
	abs.f32 	%f82, %f2;
	setp.num.f32 	%p10, %f82, %f82;
	and.pred  	%p11, %p9, %p10;
	@%p11 bra 	$L__BB17_4;
	add.rn.f32 	%f132, %f21, %f2;
	bra.uni 	$L__BB17_9;
$L__BB17_4:
	setp.neu.f32 	%p12, %f21, 0f00000000;
	setp.neu.f32 	%p13, %f4, 0f7F800000;
	and.pred  	%p14, %p12, %p13;
	@%p14 bra 	$L__BB17_6;
	setp.neu.f32 	%p21, %f3, 0f3F800000;
	add.f32 	%f87, %f21, %f21;
	mov.b32 	%r54, %f87;
	setp.lt.f32 	%p22, %f2, 0f00000000;
	xor.b32  	%r55, %r54, 2139095040;
	selp.b32 	%r56, %r55, %r54, %p22;
	and.b32  	%r57, %r56, 2147483647;
	selp.b32 	%r58, %r57, %r56, %p21;
	mov.b32 	%f132, %r58;
	bra.uni 	$L__BB17_9;
$L__BB17_6:
	setp.eq.f32 	%p15, %f21, 0fBF800000;
	setp.eq.f32 	%p16, %f82, 0f7F800000;
	and.pred  	%p17, %p15, %p16;
	@%p17 bra 	$L__BB17_9;
	setp.geu.f32 	%p18, %f21, 0f00000000;
	mov.f32 	%f132, %f5;
	@%p18 bra 	$L__BB17_9;
	setp.neu.f32 	%p19, %f3, 0f3F800000;
	neg.f32 	%f84, %f5;
	selp.f32 	%f85, %f5, %f84, %p19;
	cvt.rmi.f32.f32 	%f86, %f2;
	setp.neu.f32 	%p20, %f2, %f86;
	selp.f32 	%f132, 0f7FFFFFFF, %f85, %p20;
$L__BB17_9:
	rcp.rn.f32 	%f88, %f132;
	mul.lo.s32 	%r4, %r1, %r33;
	mul.f32 	%f11, %f1, %f88;
	mul.f32 	%f89, %f11, 0f3F22F983;
	cvt.rni.s32.f32 	%r110, %f89;
	cvt.rn.f32.s32 	%f90, %r110;
	fma.rn.f32 	%f91, %f90, 0fBFC90FDA, %f11;
	fma.rn.f32 	%f92, %f90, 0fB3A22168, %f91;
	fma.rn.f32 	%f134, %f90, 0fA7C234C5, %f92;
	abs.f32 	%f13, %f11;
	setp.ltu.f32 	%p23, %f13, 0f47CE4780;
	mov.u32 	%r106, %r110;
	mov.f32 	%f133, %f134;
	@%p23 bra 	$L__BB17_17;
	setp.neu.f32 	%p24, %f13, 0f7F800000;
	@%p24 bra 	$L__BB17_12;
	mov.f32 	%f95, 0f00000000;
	mul.rn.f32 	%f133, %f11, %f95;
	mov.b32 	%r106, 0;
	bra.uni 	$L__BB17_17;
$L__BB17_12:
	mov.b32 	%r6, %f11;
	shl.b32 	%r60, %r6, 8;
	or.b32  	%r7, %r60, -2147483648;
	mov.b64 	%rd45, 0;
	mov.b32 	%r103, 0;
	mov.u64 	%rd43, __cudart_i2opi_f;
	mov.u64 	%rd44, %rd1;
$L__BB17_13:
	.pragma "nounroll";
	ld.global.nc.u32 	%r61, [%rd43];
	mad.wide.u32 	%rd24, %r61, %r7, %rd45;
	shr.u64 	%rd45, %rd24, 32;
	st.local.u32 	[%rd44], %rd24;
	add.s32 	%r103, %r103, 1;
	add.s64 	%rd44, %rd44, 4;
	add.s64 	%rd43, %rd43, 4;
	setp.ne.s32 	%p25, %r103, 6;
	@%p25 bra 	$L__BB17_13;
	shr.u32 	%r62, %r6, 23;
	st.local.u32 	[%rd1+24], %rd45;
	and.b32  	%r10, %r62, 31;
	and.b32  	%r63, %r62, 224;
	add.s32 	%r64, %r63, -128;
	shr.u32 	%r65, %r64, 5;
	mul.wide.u32 	%rd25, %r65, 4;
	sub.s64 	%rd8, %rd1, %rd25;
	ld.local.u32 	%r104, [%rd8+24];
	ld.local.u32 	%r105, [%rd8+20];
	setp.eq.s32 	%p26, %r10, 0;
	@%p26 bra 	$L__BB17_16;
	shf.l.wrap.b32 	%r104, %r105, %r104, %r10;
	ld.local.u32 	%r66, [%rd8+16];
	shf.l.wrap.b32 	%r105, %r66, %r105, %r10;
$L__BB17_16:
	shr.u32 	%r67, %r104, 30;
	shf.l.wrap.b32 	%r68, %r105, %r104, 2;
	shl.b32 	%r69, %r105, 2;
	shr.u32 	%r70, %r68, 31;
	add.s32 	%r71, %r70, %r67;
	neg.s32 	%r72, %r71;
	setp.lt.s32 	%p27, %r6, 0;
	selp.b32 	%r106, %r72, %r71, %p27;
	xor.b32  	%r73, %r68, %r6;
	shr.s32 	%r74, %r68, 31;
	xor.b32  	%r75, %r74, %r68;
	xor.b32  	%r76, %r74, %r69;
	cvt.u64.u32 	%rd26, %r75;
	shl.b64 	%rd27, %rd26, 32;
	cvt.u64.u32 	%rd28, %r76;
	or.b64  	%rd29, %rd27, %rd28;
	cvt.rn.f64.s64 	%fd1, %rd29;
	mul.f64 	%fd2, %fd1, 0d3BF921FB54442D19;
	cvt.rn.f32.f64 	%f93, %fd2;
	neg.f32 	%f94, %f93;
	setp.lt.s32 	%p28, %r73, 0;
	selp.f32 	%f133, %f94, %f93, %p28;
$L__BB17_17:
	setp.ltu.f32 	%p29, %f13, 0f47CE4780;
	add.s32 	%r78, %r106, 1;
	mul.rn.f32 	%f96, %f133, %f133;
	and.b32  	%r79, %r106, 1;
	setp.eq.b32 	%p30, %r79, 1;
	selp.f32 	%f97, %f133, 0f3F800000, %p30;
	fma.rn.f32 	%f98, %f96, %f97, 0f00000000;
	fma.rn.f32 	%f99, %f96, 0f37CBAC00, 0fBAB607ED;
	selp.f32 	%f100, 0fB94D4153, %f99, %p30;
	selp.f32 	%f101, 0f3C0885E4, 0f3D2AAABB, %p30;
	fma.rn.f32 	%f102, %f100, %f96, %f101;
	selp.f32 	%f103, 0fBE2AAAA8, 0fBEFFFFFF, %p30;
	fma.rn.f32 	%f104, %f102, %f96, %f103;
	fma.rn.f32 	%f105, %f104, %f98, %f97;
	and.b32  	%r80, %r78, 2;
	setp.eq.s32 	%p31, %r80, 0;
	mov.f32 	%f106, 0f00000000;
	sub.f32 	%f107, %f106, %f105;
	selp.f32 	%f17, %f105, %f107, %p31;
	@%p29 bra 	$L__BB17_25;
	setp.neu.f32 	%p32, %f13, 0f7F800000;
	@%p32 bra 	$L__BB17_20;
	mov.f32 	%f110, 0f00000000;
	mul.rn.f32 	%f134, %f11, %f110;
	mov.b32 	%r110, 0;
	bra.uni 	$L__BB17_25;
$L__BB17_20:
	mov.b32 	%r19, %f11;
	shl.b32 	%r82, %r19, 8;
	or.b32  	%r20, %r82, -2147483648;
	mov.b64 	%rd48, 0;
	mov.b32 	%r107, 0;
	mov.u64 	%rd46, __cudart_i2opi_f;
	mov.u64 	%rd47, %rd1;
$L__BB17_21:
	.pragma "nounroll";
	ld.global.nc.u32 	%r83, [%rd46];
	mad.wide.u32 	%rd32, %r83, %r20, %rd48;
	shr.u64 	%rd48, %rd32, 32;
	st.local.u32 	[%rd47], %rd32;
	add.s32 	%r107, %r107, 1;
	add.s64 	%rd47, %rd47, 4;
	add.s64 	%rd46, %rd46, 4;
	setp.ne.s32 	%p33, %r107, 6;
	@%p33 bra 	$L__BB17_21;
	shr.u32 	%r84, %r19, 23;
	st.local.u32 	[%rd1+24], %rd48;
	and.b32  	%r23, %r84, 31;
	and.b32  	%r85, %r84, 224;
	add.s32 	%r86, %r85, -128;
	shr.u32 	%r87, %r86, 5;
	mul.wide.u32 	%rd33, %r87, 4;
	sub.s64 	%rd15, %rd1, %rd33;
	ld.local.u32 	%r108, [%rd15+24];
	ld.local.u32 	%r109, [%rd15+20];
	setp.eq.s32 	%p34, %r23, 0;
	@%p34 bra 	$L__BB17_24;
	shf.l.wrap.b32 	%r108, %r109, %r108, %r23;
	ld.local.u32 	%r88, [%rd15+16];
	shf.l.wrap.b32 	%r109, %r88, %r109, %r23;
$L__BB17_24:
	shr.u32 	%r89, %r108, 30;
	shf.l.wrap.b32 	%r90, %r109, %r108, 2;
	shl.b32 	%r91, %r109, 2;
	shr.u32 	%r92, %r90, 31;
	add.s32 	%r93, %r92, %r89;
	neg.s32 	%r94, %r93;
	setp.lt.s32 	%p35, %r19, 0;
	selp.b32 	%r110, %r94, %r93, %p35;
	xor.b32  	%r95, %r90, %r19;
	shr.s32 	%r96, %r90, 31;
	xor.b32  	%r97, %r96, %r90;
	xor.b32  	%r98, %r96, %r91;
	cvt.u64.u32 	%rd34, %r97;
	shl.b64 	%rd35, %rd34, 32;
	cvt.u64.u32 	%rd36, %r98;
	or.b64  	%rd37, %rd35, %rd36;
	cvt.rn.f64.s64 	%fd3, %rd37;
	mul.f64 	%fd4, %fd3, 0d3BF921FB54442D19;
	cvt.rn.f32.f64 	%f108, %fd4;
	neg.f32 	%f109, %f108;
	setp.lt.s32 	%p36, %r95, 0;
	selp.f32 	%f134, %f109, %f108, %p36;
$L__BB17_25:
	mul.rn.f32 	%f111, %f134, %f134;
	and.b32  	%r100, %r110, 1;
	setp.eq.b32 	%p37, %r100, 1;
	selp.f32 	%f112, 0f3F800000, %f134, %p37;
	fma.rn.f32 	%f113, %f111, %f112, 0f00000000;
	fma.rn.f32 	%f114, %f111, 0f37CBAC00, 0fBAB607ED;
	selp.f32 	%f115, %f114, 0fB94D4153, %p37;
	selp.f32 	%f116, 0f3D2AAABB, 0f3C0885E4, %p37;
	fma.rn.f32 	%f117, %f115, %f111, %f116;
	selp.f32 	%f118, 0fBEFFFFFF, 0fBE2AAAA8, %p37;
	fma.rn.f32 	%f119, %f117, %f111, %f118;
	fma.rn.f32 	%f120, %f119, %f113, %f112;
	and.b32  	%r101, %r110, 2;
	setp.eq.s32 	%p38, %r101, 0;
	mov.f32 	%f121, 0f00000000;
	sub.f32 	%f122, %f121, %f120;
	selp.f32 	%f123, %f120, %f122, %p38;
	add.s32 	%r102, %r4, %r3;
	cvta.to.global.u64 	%rd38, %rd16;
	mul.wide.s32 	%rd39, %r102, 4;
	add.s64 	%rd40, %rd38, %rd39;
	ld.global.f32 	%f124, [%rd40];
	mul.wide.s32 	%rd41, %r2, 4;
	add.s64 	%rd42, %rd40, %rd41;
	ld.global.f32 	%f125, [%rd42];
	mul.f32 	%f126, %f17, %f124;
	mul.f32 	%f127, %f125, %f123;
	sub.f32 	%f128, %f126, %f127;
	st.global.f32 	[%rd40], %f128;
	mul.f32 	%f129, %f124, %f123;
	fma.rn.f32 	%f130, %f17, %f125, %f129;
	st.global.f32 	[%rd42], %f130;
$L__BB17_26:
	ret;

}
	// .globl	_Z19fused_swiglu_kernelPKfS0_S0_S0_Pfiii
.visible .entry _Z19fused_swiglu_kernelPKfS0_S0_S0_Pfiii(
	.param .u64 .ptr .align 1 _Z19fused_swiglu_kernelPKfS0_S0_S0_Pfiii_param_0,
	.param .u64 .ptr .align 1 _Z19fused_swiglu_kernelPKfS0_S0_S0_Pfiii_param_1,
	.param .u64 .ptr .align 1 _Z19fused_swiglu_kernelPKfS0_S0_S0_Pfiii_param_2,
	.param .u64 .ptr .align 1 _Z19fused_swiglu_kernelPKfS0_S0_S0_Pfiii_param_3,
	.param .u64 .ptr .align 1 _Z19fused_swiglu_kernelPKfS0_S0_S0_Pfiii_param_4,
	.param .u32 _Z19fused_swiglu_kernelPKfS0_S0_S0_Pfiii_param_5,
	.param .u32 _Z19fused_swiglu_kernelPKfS0_S0_S0_Pfiii_param_6,
	.param .u32 _Z19fused_swiglu_kernelPKfS0_S0_S0_Pfiii_param_7
)
{
	.reg .pred 	%p<20>;
	.reg .b32 	%r<67>;
	.reg .b32 	%f<196>;
	.reg .b64 	%rd<61>;

	ld.param.u64 	%rd5, [_Z19fused_swiglu_kernelPKfS0_S0_S0_Pfiii_param_0];
	ld.param.u64 	%rd7, [_Z19fused_swiglu_kernelPKfS0_S0_S0_Pfiii_param_1];
	ld.param.u64 	%rd8, [_Z19fused_swiglu_kernelPKfS0_S0_S0_Pfiii_param_2];
	ld.param.u64 	%rd9, [_Z19fused_swiglu_kernelPKfS0_S0_S0_Pfiii_param_3];
	ld.param.u64 	%rd6, [_Z19fused_swiglu_kernelPKfS0_S0_S0_Pfiii_param_4];
	ld.param.u32 	%r40, [_Z19fused_swiglu_kernelPKfS0_S0_S0_Pfiii_param_5];
	ld.param.u32 	%r38, [_Z19fused_swiglu_kernelPKfS0_S0_S0_Pfiii_param_6];
	ld.param.u32 	%r39, [_Z19fused_swiglu_kernelPKfS0_S0_S0_Pfiii_param_7];
	cvta.to.global.u64 	%rd1, %rd8;
	cvta.to.global.u64 	%rd2, %rd7;
	cvta.to.global.u64 	%rd3, %rd9;
	mov.u32 	%r41, %ctaid.x;
	mov.u32 	%r42, %ntid.x;
	mov.u32 	%r43, %tid.x;
	mad.lo.s32 	%r1, %r41, %r42, %r43;
	mul.lo.s32 	%r44, %r38, %r40;
	setp.ge.s32 	%p1, %r1, %r44;
	@%p1 bra 	$L__BB18_27;
	rem.s32 	%r2, %r1, %r38;
	setp.lt.s32 	%p2, %r39, 1;
	mov.f32 	%f185, 0f00000000;
	mov.f32 	%f186, %f185;
	@%p2 bra 	$L__BB18_13;
	cvta.to.global.u64 	%rd10, %rd5;
	mul.wide.s32 	%rd11, %r1, 4;
	add.s64 	%rd12, %rd10, %rd11;
	ld.global.nc.f32 	%f1, [%rd12];
	and.b32  	%r3, %r39, 7;
	setp.lt.u32 	%p3, %r39, 8;
	mov.f32 	%f186, 0f00000000;
	mov.b32 	%r58, 0;
	mov.f32 	%f185, %f186;
	@%p3 bra 	$L__BB18_5;
	and.b32  	%r58, %r39, 2147483640;
	neg.s32 	%r56, %r58;
	shl.b32 	%r6, %r38, 3;
	mov.f32 	%f186, 0f00000000;
	mul.wide.s32 	%rd16, %r38, 4;
	mov.u32 	%r55, %r2;
$L__BB18_4:
	.pragma "nounroll";
	mul.wide.s32 	%rd13, %r55, 4;
	add.s64 	%rd14, %rd2, %rd13;
	ld.global.nc.f32 	%f44, [%rd14];
	fma.rn.f32 	%f45, %f1, %f44, %f185;
	add.s64 	%rd15, %rd1, %rd13;
	ld.global.nc.f32 	%f46, [%rd15];
	fma.rn.f32 	%f47, %f1, %f46, %f186;
	add.s64 	%rd17, %rd14, %rd16;
	ld.global.nc.f32 	%f48, [%rd17];
	fma.rn.f32 	%f49, %f1, %f48, %f45;
	add.s64 	%rd18, %rd15, %rd16;
	ld.global.nc.f32 	%f50, [%rd18];
	fma.rn.f32 	%f51, %f1, %f50, %f47;
	add.s64 	%rd19, %rd17, %rd16;
	ld.global.nc.f32 	%f52, [%rd19];
	fma.rn.f32 	%f53, %f1, %f52, %f49;
	add.s64 	%rd20, %rd18, %rd16;
	ld.global.nc.f32 	%f54, [%rd20];
	fma.rn.f32 	%f55, %f1, %f54, %f51;
	add.s64 	%rd21, %rd19, %rd16;
	ld.global.nc.f32 	%f56, [%rd21];
	fma.rn.f32 	%f57, %f1, %f56, %f53;
	add.s64 	%rd22, %rd20, %rd16;
	ld.global.nc.f32 	%f58, [%rd22];
	fma.rn.f32 	%f59, %f1, %f58, %f55;
	add.s64 	%rd23, %rd21, %rd16;
	ld.global.nc.f32 	%f60, [%rd23];
	fma.rn.f32 	%f61, %f1, %f60, %f57;
	add.s64 	%rd24, %rd22, %rd16;
	ld.global.nc.f32 	%f62, [%rd24];
	fma.rn.f32 	%f63, %f1, %f62, %f59;
	add.s64 	%rd25, %rd23, %rd16;
	ld.global.nc.f32 	%f64, [%rd25];
	fma.rn.f32 	%f65, %f1, %f64, %f61;
	add.s64 	%rd26, %rd24, %rd16;
	ld.global.nc.f32 	%f66, [%rd26];
	fma.rn.f32 	%f67, %f1, %f66, %f63;
	add.s64 	%rd27, %rd25, %rd16;
	ld.global.nc.f32 	%f68, [%rd27];
	fma.rn.f32 	%f69, %f1, %f68, %f65;
	add.s64 	%rd28, %rd26, %rd16;
	ld.global.nc.f32 	%f70, [%rd28];
	fma.rn.f32 	%f71, %f1, %f70, %f67;
	add.s64 	%rd29, %rd27, %rd16;
	ld.global.nc.f32 	%f72, [%rd29];
	fma.rn.f32 	%f185, %f1, %f72, %f69;
	add.s64 	%rd30, %rd28, %rd16;
	ld.global.nc.f32 	%f73, [%rd30];
	fma.rn.f32 	%f186, %f1, %f73, %f71;
	add.s32 	%r56, %r56, 8;
	add.s32 	%r55, %r55, %r6;
	setp.ne.s32 	%p4, %r56, 0;
	@%p4 bra 	$L__BB18_4;
$L__BB18_5:
	setp.eq.s32 	%p5, %r3, 0;
	@%p5 bra 	$L__BB18_13;
	and.b32  	%r12, %r39, 3;
	setp.lt.u32 	%p6, %r3, 4;
	@%p6 bra 	$L__BB18_8;
	mad.lo.s32 	%r46, %r58, %r38, %r2;
	mul.wide.s32 	%rd31, %r46, 4;
	add.s64 	%rd32, %rd2, %rd31;
	ld.global.nc.f32 	%f75, [%rd32];
	fma.rn.f32 	%f76, %f1, %f75, %f185;
	add.s64 	%rd33, %rd1, %rd31;
	ld.global.nc.f32 	%f77, [%rd33];
	fma.rn.f32 	%f78, %f1, %f77, %f186;
	mul.wide.s32 	%rd34, %r38, 4;
	add.s64 	%rd35, %rd32, %rd34;
	ld.global.nc.f32 	%f79, [%rd35];
	fma.rn.f32 	%f80, %f1, %f79, %f76;
	add.s64 	%rd36, %rd33, %rd34;
	ld.global.nc.f32 	%f81, [%rd36];
	fma.rn.f32 	%f82, %f1, %f81, %f78;
	add.s64 	%rd37, %rd35, %rd34;
	ld.global.nc.f32 	%f83, [%rd37];
	fma.rn.f32 	%f84, %f1, %f83, %f80;
	add.s64 	%rd38, %rd36, %rd34;
	ld.global.nc.f32 	%f85, [%rd38];
	fma.rn.f32 	%f86, %f1, %f85, %f82;
	add.s64 	%rd39, %rd37, %rd34;
	ld.global.nc.f32 	%f87, [%rd39];
	fma.rn.f32 	%f185, %f1, %f87, %f84;
	add.s64 	%rd40, %rd38, %rd34;
	ld.global.nc.f32 	%f88, [%rd40];
	fma.rn.f32 	%f186, %f1, %f88, %f86;
	add.s32 	%r58, %r58, 4;
$L__BB18_8:
	setp.eq.s32 	%p7, %r12, 0;
	@%p7 bra 	$L__BB18_13;
	setp.eq.s32 	%p8, %r12, 1;
	@%p8 bra 	$L__BB18_11;
	mad.lo.s32 	%r47, %r58, %r38, %r2;
	mul.wide.s32 	%rd41, %r47, 4;
	add.s64 	%rd42, %rd2, %rd41;
	ld.global.nc.f32 	%f90, [%rd42];
	fma.rn.f32 	%f91, %f1, %f90, %f185;
	add.s64 	%rd43, %rd1, %rd41;
	ld.global.nc.f32 	%f92, [%rd43];
	fma.rn.f32 	%f93, %f1, %f92, %f186;
	mul.wide.s32 	%rd44, %r38, 4;
	add.s64 	%rd45, %rd42, %rd44;
	ld.global.nc.f32 	%f94, [%rd45];
	fma.rn.f32 	%f185, %f1, %f94, %f91;
	add.s64 	%rd46, %rd43, %rd44;
	ld.global.nc.f32 	%f95, [%rd46];
	fma.rn.f32 	%f186, %f1, %f95, %f93;
	add.s32 	%r58, %r58, 2;
$L__BB18_11:
	and.b32  	%r48, %r39, 1;
	setp.eq.b32 	%p9, %r48, 1;
	not.pred 	%p10, %p9;
	@%p10 bra 	$L__BB18_13;
	mad.lo.s32 	%r49, %r58, %r38, %r2;
	mul.wide.s32 	%rd47, %r49, 4;
	add.s64 	%rd48, %rd2, %rd47;
	ld.global.nc.f32 	%f96, [%rd48];
	fma.rn.f32 	%f185, %f1, %f96, %f185;
	add.s64 	%rd49, %rd1, %rd47;
	ld.global.nc.f32 	%f97, [%rd49];
	fma.rn.f32 	%f186, %f1, %f97, %f186;
$L__BB18_13:
	setp.lt.s32 	%p11, %r39, 1;
	fma.rn.f32 	%f99, %f185, 0fBBBB989D, 0f3F000000;
	cvt.sat.f32.f32 	%f100, %f99;
	mov.f32 	%f101, 0f4B400001;
	mov.f32 	%f102, 0f437C0000;
	fma.rm.f32 	%f103, %f100, %f102, %f101;
	add.f32 	%f104, %f103, 0fCB40007F;
	neg.f32 	%f105, %f104;
	fma.rn.f32 	%f106, %f185, 0fBFB8AA3B, %f105;
	fma.rn.f32 	%f107, %f185, 0fB2A57060, %f106;
	mov.b32 	%r50, %f103;
	shl.b32 	%r51, %r50, 23;
	mov.b32 	%f108, %r51;
	ex2.approx.ftz.f32 	%f109, %f107;
	fma.rn.f32 	%f110, %f109, %f108, 0f3F800000;
	div.rn.f32 	%f111, %f185, %f110;
	mul.f32 	%f26, %f186, %f111;
	mov.f32 	%f195, 0f00000000;
	@%p11 bra 	$L__BB18_26;
	mul.lo.s32 	%r17, %r2, %r39;
	and.b32  	%r18, %r39, 15;
	setp.lt.u32 	%p12, %r39, 16;
	mov.f32 	%f195, 0f00000000;
	mov.b32 	%r63, 0;
	@%p12 bra 	$L__BB18_17;
	and.b32  	%r63, %r39, 2147483632;
	neg.s32 	%r61, %r63;
	add.s64 	%rd4, %rd3, 32;
	mov.f32 	%f195, 0f00000000;
	mov.u32 	%r60, %r17;
$L__BB18_16:
	.pragma "nounroll";
	mul.wide.s32 	%rd50, %r60, 4;
	add.s64 	%rd51, %rd4, %rd50;
	ld.global.nc.f32 	%f115, [%rd51+-32];
	fma.rn.f32 	%f116, %f26, %f115, %f195;
	ld.global.nc.f32 	%f117, [%rd51+-28];
	fma.rn.f32 	%f118, %f26, %f117, %f116;
	ld.global.nc.f32 	%f119, [%rd51+-24];
	fma.rn.f32 	%f120, %f26, %f119, %f118;
	ld.global.nc.f32 	%f121, [%rd51+-20];
	fma.rn.f32 	%f122, %f26, %f121, %f120;
	ld.global.nc.f32 	%f123, [%rd51+-16];
	fma.rn.f32 	%f124, %f26, %f123, %f122;
	ld.global.nc.f32 	%f125, [%rd51+-12];
	fma.rn.f32 	%f126, %f26, %f125, %f124;
	ld.global.nc.f32 	%f127, [%rd51+-8];
	fma.rn.f32 	%f128, %f26, %f127, %f126;
	ld.global.nc.f32 	%f129, [%rd51+-4];
	fma.rn.f32 	%f130, %f26, %f129, %f128;
	ld.global.nc.f32 	%f131, [%rd51];
	fma.rn.f32 	%f132, %f26, %f131, %f130;
	ld.global.nc.f32 	%f133, [%rd51+4];
	fma.rn.f32 	%f134, %f26, %f133, %f132;
	ld.global.nc.f32 	%f135, [%rd51+8];
	fma.rn.f32 	%f136, %f26, %f135, %f134;
	ld.global.nc.f32 	%f137, [%rd51+12];
	fma.rn.f32 	%f138, %f26, %f137, %f136;
	ld.global.nc.f32 	%f139, [%rd51+16];
	fma.rn.f32 	%f140, %f26, %f139, %f138;
	ld.global.nc.f32 	%f141, [%rd51+20];
	fma.rn.f32 	%f142, %f26, %f141, %f140;
	ld.global.nc.f32 	%f143, [%rd51+24];
	fma.rn.f32 	%f144, %f26, %f143, %f142;
	ld.global.nc.f32 	%f145, [%rd51+28];
	fma.rn.f32 	%f195, %f26, %f145, %f144;
	add.s32 	%r61, %r61, 16;
	add.s32 	%r60, %r60, 16;
	setp.ne.s32 	%p13, %r61, 0;
	@%p13 bra 	$L__BB18_16;
$L__BB18_17:
	setp.eq.s32 	%p14, %r18, 0;
	@%p14 bra 	$L__BB18_26;
	and.b32  	%r26, %r39, 7;
	setp.lt.u32 	%p15, %r18, 8;
	@%p15 bra 	$L__BB18_20;
	add.s32 	%r53, %r63, %r17;
	mul.wide.s32 	%rd52, %r53, 4;
	add.s64 	%rd53, %rd3, %rd52;
	ld.global.nc.f32 	%f147, [%rd53];
	fma.rn.f32 	%f148, %f26, %f147, %f195;
	ld.global.nc.f32 	%f149, [%rd53+4];
	fma.rn.f32 	%f150, %f26, %f149, %f148;
	ld.global.nc.f32 	%f151, [%rd53+8];
	fma.rn.f32 	%f152, %f26, %f151, %f150;
	ld.global.nc.f32 	%f153, [%rd53+12];
	fma.rn.f32 	%f154, %f26, %f153, %f152;
	ld.global.nc.f32 	%f155, [%rd53+16];
	fma.rn.f32 	%f156, %f26, %f155, %f154;
	ld.global.nc.f32 	%f157, [%rd53+20];
	fma.rn.f32 	%f158, %f26, %f157, %f156;
	ld.global.nc.f32 	%f159, [%rd53+24];
	fma.rn.f32 	%f160, %f26, %f159, %f158;
	ld.global.nc.f32 	%f161, [%rd53+28];
	fma.rn.f32 	%f195, %f26, %f161, %f160;
	add.s32 	%r63, %r63, 8;
$L__BB18_20:
	setp.eq.s32 	%p16, %r26, 0;
	@%p16 bra 	$L__BB18_26;
	and.b32  	%r29, %r39, 3;
	setp.lt.u32 	%p17, %r26, 4;
	@%p17 bra 	$L__BB18_23;
	add.s32 	%r54, %r63, %r17;
	mul.wide.s32 	%rd54, %r54, 4;
	add.s64 	%rd55, %rd3, %rd54;
	ld.global.nc.f32 	%f163, [%rd55];
	fma.rn.f32 	%f164, %f26, %f163, %f195;
	ld.global.nc.f32 	%f165, [%rd55+4];
	fma.rn.f32 	%f166, %f26, %f165, %f164;
	ld.global.nc.f32 	%f167, [%rd55+8];
	fma.rn.f32 	%f168, %f26, %f167, %f166;
	ld.global.nc.f32 	%f169, [%rd55+12];
	fma.rn.f32 	%f195, %f26, %f169, %f168;
	add.s32 	%r63, %r63, 4;
$L__BB18_23:
	setp.eq.s32 	%p18, %r29, 0;
	@%p18 bra 	$L__BB18_26;
	add.s32 	%r66, %r63, %r17;
	neg.s32 	%r65, %r29;
$L__BB18_25:
	.pragma "nounroll";
	mul.wide.s32 	%rd56, %r66, 4;
	add.s64 	%rd57, %rd3, %rd56;
	ld.global.nc.f32 	%f170, [%rd57];
	fma.rn.f32 	%f195, %f26, %f170, %f195;
	add.s32 	%r66, %r66, 1;
	add.s32 	%r65, %r65, 1;
	setp.ne.s32 	%p19, %r65, 0;
	@%p19 bra 	$L__BB18_25;
$L__BB18_26:
	cvta.to.global.u64 	%rd58, %rd6;
	mul.wide.s32 	%rd59, %r1, 4;
	add.s64 	%rd60, %rd58, %rd59;
	st.global.f32 	[%rd60], %f195;
$L__BB18_27:
	ret;

}
	// .globl	_Z16fused_mlp_kernelPKfS0_S0_S0_Pfiii
.visible .entry _Z16fused_mlp_kernelPKfS0_S0_S0_Pfiii(
	.param .u64 .ptr .align 1 _Z16fused_mlp_kernelPKfS0_S0_S0_Pfiii_param_0,
	.param .u64 .ptr .align 1 _Z16fused_mlp_kernelPKfS0_S0_S0_Pfiii_param_1,
	.param .u64 .ptr .align 1 _Z16fused_mlp_kernelPKfS0_S0_S0_Pfiii_param_2,
	.param .u64 .ptr .align 1 _Z16fused_mlp_kernelPKfS0_S0_S0_Pfiii_param_3,
	.param .u64 .ptr .align 1 _Z16fused_mlp_kernelPKfS0_S0_S0_Pfiii_param_4,
	.param .u32 _Z16fused_mlp_kernelPKfS0_S0_S0_Pfiii_param_5,
	.param .u32 _Z16fused_mlp_kernelPKfS0_S0_S0_Pfiii_param_6,
	.param .u32 _Z16fused_mlp_kernelPKfS0_S0_S0_Pfiii_param_7
)
{
	.reg .pred 	%p<27>;
	.reg .b32 	%r<145>;
	.reg .b32 	%f<277>;
	.reg .b64 	%rd<61>;

	ld.param.u64 	%rd5, [_Z16fused_mlp_kernelPKfS0_S0_S0_Pfiii_param_0];
	ld.param.u64 	%rd7, [_Z16fused_mlp_kernelPKfS0_S0_S0_Pfiii_param_1];
	ld.param.u64 	%rd8, [_Z16fused_mlp_kernelPKfS0_S0_S0_Pfiii_param_2];
	ld.param.u64 	%rd9, [_Z16fused_mlp_kernelPKfS0_S0_S0_Pfiii_param_3];
	ld.param.u64 	%rd6, [_Z16fused_mlp_kernelPKfS0_S0_S0_Pfiii_param_4];
	ld.param.u32 	%r60, [_Z16fused_mlp_kernelPKfS0_S0_S0_Pfiii_param_5];
	ld.param.u32 	%r58, [_Z16fused_mlp_kernelPKfS0_S0_S0_Pfiii_param_6];
	ld.param.u32 	%r59, [_Z16fused_mlp_kernelPKfS0_S0_S0_Pfiii_param_7];
	cvta.to.global.u64 	%rd1, %rd8;
	cvta.to.global.u64 	%rd2, %rd7;
	cvta.to.global.u64 	%rd3, %rd9;
	mov.u32 	%r61, %ctaid.x;
	mov.u32 	%r62, %ntid.x;
	mov.u32 	%r63, %tid.x;
	mad.lo.s32 	%r1, %r61, %r62, %r63;
	mul.lo.s32 	%r64, %r58, %r60;
	setp.ge.s32 	%p1, %r1, %r64;
	@%p1 bra 	$L__BB19_36;
	rem.s32 	%r2, %r1, %r58;
	shl.b32 	%r65, %r59, 2;
	mov.u32 	%r66, shared;
	add.s32 	%r3, %r66, %r65;
	setp.lt.s32 	%p2, %r59, 1;
	@%p2 bra 	$L__BB19_13;
	cvta.to.global.u64 	%rd10, %rd5;
	mul.wide.s32 	%rd11, %r1, 4;
	add.s64 	%rd12, %rd10, %rd11;
	ld.global.nc.f32 	%f1, [%rd12];
	and.b32  	%r4, %r59, 7;
	setp.lt.u32 	%p3, %r59, 8;
	mov.b32 	%r130, 0;
	@%p3 bra 	$L__BB19_5;
	and.b32  	%r130, %r59, 2147483640;
	neg.s32 	%r128, %r130;
	shl.b32 	%r7, %r58, 3;
	mov.u32 	%r69, shared;
	add.s32 	%r126, %r69, 16;
	mul.wide.s32 	%rd16, %r58, 4;
	mov.u32 	%r127, %r2;
$L__BB19_4:
	.pragma "nounroll";
	mul.wide.s32 	%rd13, %r127, 4;
	add.s64 	%rd14, %rd2, %rd13;
	ld.global.nc.f32 	%f15, [%rd14];
	mul.f32 	%f16, %f1, %f15;
	add.s64 	%rd15, %rd1, %rd13;
	ld.global.nc.f32 	%f17, [%rd15];
	mul.f32 	%f18, %f1, %f17;
	add.s32 	%r70, %r126, %r65;
	st.shared.f32 	[%r70+-16], %f18;
	add.s64 	%rd17, %rd14, %rd16;
	ld.global.nc.f32 	%f19, [%rd17];
	mul.f32 	%f20, %f1, %f19;
	st.shared.v2.f32 	[%r126+-16], {%f16, %f20};
	add.s64 	%rd18, %rd15, %rd16;
	ld.global.nc.f32 	%f21, [%rd18];
	mul.f32 	%f22, %f1, %f21;
	st.shared.f32 	[%r70+-12], %f22;
	add.s64 	%rd19, %rd17, %rd16;
	ld.global.nc.f32 	%f23, [%rd19];
	mul.f32 	%f24, %f1, %f23;
	add.s64 	%rd20, %rd18, %rd16;
	ld.global.nc.f32 	%f25, [%rd20];
	mul.f32 	%f26, %f1, %f25;
	st.shared.f32 	[%r70+-8], %f26;
	add.s64 	%rd21, %rd19, %rd16;
	ld.global.nc.f32 	%f27, [%rd21];
	mul.f32 	%f28, %f1, %f27;
	st.shared.v2.f32 	[%r126+-8], {%f24, %f28};
	add.s64 	%rd22, %rd20, %rd16;
	ld.global.nc.f32 	%f29, [%rd22];
	mul.f32 	%f30, %f1, %f29;
	st.shared.f32 	[%r70+-4], %f30;
	add.s64 	%rd23, %rd21, %rd16;
	ld.global.nc.f32 	%f31, [%rd23];
	mul.f32 	%f32, %f1, %f31;
	add.s64 	%rd24, %rd22, %rd16;
	ld.global.nc.f32 	%f33, [%rd24];
	mul.f32 	%f34, %f1, %f33;
	st.shared.f32 	[%r70], %f34;
	add.s64 	%rd25, %rd23, %rd16;
	ld.global.nc.f32 	%f35, [%rd25];
	mul.f32 	%f36, %f1, %f35;
	st.shared.v2.f32 	[%r126], {%f32, %f36};
	add.s64 	%rd26, %rd24, %rd16;
	ld.global.nc.f32 	%f37, [%rd26];
	mul.f32 	%f38, %f1, %f37;
	st.shared.f32 	[%r70+4], %f38;
	add.s64 	%rd27, %rd25, %rd16;
	ld.global.nc.f32 	%f39, [%rd27];
	mul.f32 	%f40, %f1, %f39;
	add.s64 	%rd28, %rd26, %rd16;
	ld.global.nc.f32 	%f41, [%rd28];
	mul.f32 	%f42, %f1, %f41;
	st.shared.f32 	[%r70+8], %f42;
	add.s64 	%rd29, %rd27, %rd16;
	ld.global.nc.f32 	%f43, [%rd29];
	mul.f32 	%f44, %f1, %f43;
	st.shared.v2.f32 	[%r126+8], {%f40, %f44};
	add.s64 	%rd30, %rd28, %rd16;
	ld.global.nc.f32 	%f45, [%rd30];
	mul.f32 	%f46, %f1, %f45;
	st.shared.f32 	[%r70+12], %f46;
	add.s32 	%r128, %r128, 8;
	add.s32 	%r127, %r127, %r7;
	add.s32 	%r126, %r126, 32;
	setp.ne.s32 	%p4, %r128, 0;
	@%p4 bra 	$L__BB19_4;
$L__BB19_5:
	setp.eq.s32 	%p5, %r4, 0;
	@%p5 bra 	$L__BB19_13;
	and.b32  	%r16, %r59, 3;
	setp.lt.u32 	%p6, %r4, 4;
	@%p6 bra 	$L__BB19_8;
	mad.lo.s32 	%r71, %r130, %r58, %r2;
	mul.wide.s32 	%rd31, %r71, 4;
	add.s64 	%rd32, %rd2, %rd31;
	ld.global.nc.f32 	%f47, [%rd32];
	mul.f32 	%f48, %f1, %f47;
	shl.b32 	%r72, %r130, 2;
	mov.u32 	%r73, shared;
	add.s32 	%r74, %r73, %r72;
	st.shared.f32 	[%r74], %f48;
	add.s64 	%rd33, %rd1, %rd31;
	ld.global.nc.f32 	%f49, [%rd33];
	mul.f32 	%f50, %f1, %f49;
	add.s32 	%r75, %r3, %r72;
	st.shared.f32 	[%r75], %f50;
	mul.wide.s32 	%rd34, %r58, 4;
	add.s64 	%rd35, %rd32, %rd34;
	ld.global.nc.f32 	%f51, [%rd35];
	mul.f32 	%f52, %f1, %f51;
	st.shared.f32 	[%r74+4], %f52;
	add.s64 	%rd36, %rd33, %rd34;
	ld.global.nc.f32 	%f53, [%rd36];
	mul.f32 	%f54, %f1, %f53;
	st.shared.f32 	[%r75+4], %f54;
	add.s64 	%rd37, %rd35, %rd34;
	ld.global.nc.f32 	%f55, [%rd37];
	mul.f32 	%f56, %f1, %f55;
	st.shared.f32 	[%r74+8], %f56;
	add.s64 	%rd38, %rd36, %rd34;
	ld.global.nc.f32 	%f57, [%rd38];
	mul.f32 	%f58, %f1, %f57;
	st.shared.f32 	[%r75+8], %f58;
	add.s64 	%rd39, %rd37, %rd34;
	ld.global.nc.f32 	%f59, [%rd39];
	mul.f32 	%f60, %f1, %f59;
	st.shared.f32 	[%r74+12], %f60;
	add.s64 	%rd40, %rd38, %rd34;
	ld.global.nc.f32 	%f61, [%rd40];
	mul.f32 	%f62, %f1, %f61;
	st.shared.f32 	[%r75+12], %f62;
	add.s32 	%r130, %r130, 4;
$L__BB19_8:
	setp.eq.s32 	%p7, %r16, 0;
	@%p7 bra 	$L__BB19_13;
	setp.eq.s32 	%p8, %r16, 1;
	@%p8 bra 	$L__BB19_11;
	mad.lo.s32 	%r76, %r130, %r58, %r2;
	mul.wide.s32 	%rd41, %r76, 4;
	add.s64 	%rd42, %rd2, %rd41;
	ld.global.nc.f32 	%f63, [%rd42];
	mul.f32 	%f64, %f1, %f63;
	shl.b32 	%r77, %r130, 2;
	mov.u32 	%r78, shared;
	add.s32 	%r79, %r78, %r77;
	st.shared.f32 	[%r79], %f64;
	add.s64 	%rd43, %rd1, %rd41;
	ld.global.nc.f32 	%f65, [%rd43];
	mul.f32 	%f66, %f1, %f65;
	add.s32 	%r80, %r3, %r77;
	st.shared.f32 	[%r80], %f66;
	mul.wide.s32 	%rd44, %r58, 4;
	add.s64 	%rd45, %rd42, %rd44;
	ld.global.nc.f32 	%f67, [%rd45];
	mul.f32 	%f68, %f1, %f67;
	st.shared.f32 	[%r79+4], %f68;
	add.s64 	%rd46, %rd43, %rd44;
	ld.global.nc.f32 	%f69, [%rd46];
	mul.f32 	%f70, %f1, %f69;
	st.shared.f32 	[%r80+4], %f70;
	add.s32 	%r130, %r130, 2;
$L__BB19_11:
	and.b32  	%r81, %r59, 1;
	setp.eq.b32 	%p9, %r81, 1;
	not.pred 	%p10, %p9;
	@%p10 bra 	$L__BB19_13;
	mad.lo.s32 	%r82, %r130, %r58, %r2;
	mul.wide.s32 	%rd47, %r82, 4;
	add.s64 	%rd48, %rd2, %rd47;
	ld.global.nc.f32 	%f71, [%rd48];
	mul.f32 	%f72, %f1, %f71;
	shl.b32 	%r83, %r130, 2;
	mov.u32 	%r84, shared;
	add.s32 	%r85, %r84, %r83;
	st.shared.f32 	[%r85], %f72;
	add.s64 	%rd49, %rd1, %rd47;
	ld.global.nc.f32 	%f73, [%rd49];
	mul.f32 	%f74, %f1, %f73;
	add.s32 	%r86, %r3, %r83;
	st.shared.f32 	[%r86], %f74;
$L__BB19_13:
	setp.lt.s32 	%p11, %r59, 1;
	bar.sync 	0;
	@%p11 bra 	$L__BB19_22;
	and.b32  	%r21, %r59, 3;
	setp.lt.u32 	%p12, %r59, 4;
	mov.b32 	%r135, 0;
	@%p12 bra 	$L__BB19_17;
	and.b32  	%r135, %r59, 2147483644;
	neg.s32 	%r133, %r135;
	shl.b32 	%r24, %r59, 2;
	mov.u32 	%r132, %r66;
$L__BB19_16:
	.pragma "nounroll";
	ld.shared.v4.f32 	{%f75, %f76, %f77, %f78}, [%r132];
	fma.rn.f32 	%f79, %f75, 0fBBBB989D, 0f3F000000;
	cvt.sat.f32.f32 	%f80, %f79;
	mov.f32 	%f81, 0f4B400001;
	mov.f32 	%f82, 0f437C0000;
	fma.rm.f32 	%f83, %f80, %f82, %f81;
	add.f32 	%f84, %f83, 0fCB40007F;
	neg.f32 	%f85, %f84;
	fma.rn.f32 	%f86, %f75, 0fBFB8AA3B, %f85;
	fma.rn.f32 	%f87, %f75, 0fB2A57060, %f86;
	mov.b32 	%r89, %f83;
	shl.b32 	%r90, %r89, 23;
	mov.b32 	%f88, %r90;
	ex2.approx.ftz.f32 	%f89, %f87;
	fma.rn.f32 	%f90, %f89, %f88, 0f3F800000;
	div.rn.f32 	%f91, %f75, %f90;
	add.s32 	%r91, %r132, %r24;
	ld.shared.f32 	%f92, [%r91];
	mul.f32 	%f93, %f92, %f91;
	st.shared.f32 	[%r132], %f93;
	fma.rn.f32 	%f94, %f76, 0fBBBB989D, 0f3F000000;
	cvt.sat.f32.f32 	%f95, %f94;
	fma.rm.f32 	%f96, %f95, %f82, %f81;
	add.f32 	%f97, %f96, 0fCB40007F;
	neg.f32 	%f98, %f97;
	fma.rn.f32 	%f99, %f76, 0fBFB8AA3B, %f98;
	fma.rn.f32 	%f100, %f76, 0fB2A57060, %f99;
	mov.b32 	%r92, %f96;
	shl.b32 	%r93, %r92, 23;
	mov.b32 	%f101, %r93;
	ex2.approx.ftz.f32 	%f102, %f100;
	fma.rn.f32 	%f103, %f102, %f101, 0f3F800000;
	div.rn.f32 	%f104, %f76, %f103;
	ld.shared.f32 	%f105, [%r91+4];
	mul.f32 	%f106, %f105, %f104;
	st.shared.f32 	[%r132+4], %f106;
	fma.rn.f32 	%f107, %f77, 0fBBBB989D, 0f3F000000;
	cvt.sat.f32.f32 	%f108, %f107;
	fma.rm.f32 	%f109, %f108, %f82, %f81;
	add.f32 	%f110, %f109, 0fCB40007F;
	neg.f32 	%f111, %f110;
	fma.rn.f32 	%f112, %f77, 0fBFB8AA3B, %f111;
	fma.rn.f32 	%f113, %f77, 0fB2A57060, %f112;
	mov.b32 	%r94, %f109;
	shl.b32 	%r95, %r94, 23;
	mov.b32 	%f114, %r95;
	ex2.approx.ftz.f32 	%f115, %f113;
	fma.rn.f32 	%f116, %f115, %f114, 0f3F800000;
	div.rn.f32 	%f117, %f77, %f116;
	ld.shared.f32 	%f118, [%r91+8];
	mul.f32 	%f119, %f118, %f117;
	st.shared.f32 	[%r132+8], %f119;
	fma.rn.f32 	%f120, %f78, 0fBBBB989D, 0f3F000000;
	cvt.sat.f32.f32 	%f121, %f120;
	fma.rm.f32 	%f122, %f121, %f82, %f81;
	add.f32 	%f123, %f122, 0fCB40007F;
	neg.f32 	%f124, %f123;
	fma.rn.f32 	%f125, %f78, 0fBFB8AA3B, %f124;
	fma.rn.f32 	%f126, %f78, 0fB2A57060, %f125;
	mov.b32 	%r96, %f122;
	shl.b32 	%r97, %r96, 23;
	mov.b32 	%f127, %r97;
	ex2.approx.ftz.f32 	%f128, %f126;
	fma.rn.f32 	%f129, %f128, %f127, 0f3F800000;
	div.rn.f32 	%f130, %f78, %f129;
	ld.shared.f32 	%f131, [%r91+12];
	mul.f32 	%f132, %f131, %f130;
	st.shared.f32 	[%r132+12], %f132;
	add.s32 	%r133, %r133, 4;
	add.s32 	%r132, %r132, 16;
	setp.ne.s32 	%p13, %r133, 0;
	@%p13 bra 	$L__BB19_16;
$L__BB19_17:
	setp.eq.s32 	%p14, %r21, 0;
	@%p14 bra 	$L__BB19_22;
	setp.eq.s32 	%p15, %r21, 1;
	@%p15 bra 	$L__BB19_20;
	shl.b32 	%r98, %r135, 2;
	mov.u32 	%r99, shared;
	add.s32 	%r100, %r99, %r98;
	ld.shared.f32 	%f133, [%r100];
	fma.rn.f32 	%f134, %f133, 0fBBBB989D, 0f3F000000;
	cvt.sat.f32.f32 	%f135, %f134;
	mov.f32 	%f136, 0f4B400001;
	mov.f32 	%f137, 0f437C0000;
	fma.rm.f32 	%f138, %f135, %f137, %f136;
	add.f32 	%f139, %f138, 0fCB40007F;
	neg.f32 	%f140, %f139;
	fma.rn.f32 	%f141, %f133, 0fBFB8AA3B, %f140;
	fma.rn.f32 	%f142, %f133, 0fB2A57060, %f141;
	mov.b32 	%r101, %f138;
	shl.b32 	%r102, %r101, 23;
	mov.b32 	%f143, %r102;
	ex2.approx.ftz.f32 	%f144, %f142;
	fma.rn.f32 	%f145, %f144, %f143, 0f3F800000;
	div.rn.f32 	%f146, %f133, %f145;
	add.s32 	%r103, %r3, %r98;
	ld.shared.f32 	%f147, [%r103];
	mul.f32 	%f148, %f147, %f146;
	st.shared.f32 	[%r100], %f148;
	ld.shared.f32 	%f149, [%r100+4];
	fma.rn.f32 	%f150, %f149, 0fBBBB989D, 0f3F000000;
	cvt.sat.f32.f32 	%f151, %f150;
	fma.rm.f32 	%f152, %f151, %f137, %f136;
	add.f32 	%f153, %f152, 0fCB40007F;
	neg.f32 	%f154, %f153;
	fma.rn.f32 	%f155, %f149, 0fBFB8AA3B, %f154;
	fma.rn.f32 	%f156, %f149, 0fB2A57060, %f155;
	mov.b32 	%r104, %f152;
	shl.b32 	%r105, %r104, 23;
	mov.b32 	%f157, %r105;
	ex2.approx.ftz.f32 	%f158, %f156;
	fma.rn.f32 	%f159, %f158, %f157, 0f3F800000;
	div.rn.f32 	%f160, %f149, %f159;
	ld.shared.f32 	%f161, [%r103+4];
	mul.f32 	%f162, %f161, %f160;
	st.shared.f32 	[%r100+4], %f162;
	add.s32 	%r135, %r135, 2;
$L__BB19_20:
	and.b32  	%r106, %r59, 1;
	setp.eq.b32 	%p16, %r106, 1;
	not.pred 	%p17, %p16;
	@%p17 bra 	$L__BB19_22;
	shl.b32 	%r107, %r135, 2;
	mov.u32 	%r108, shared;
	add.s32 	%r109, %r108, %r107;
	ld.shared.f32 	%f163, [%r109];
	fma.rn.f32 	%f164, %f163, 0fBBBB989D, 0f3F000000;
	cvt.sat.f32.f32 	%f165, %f164;
	mov.f32 	%f166, 0f4B400001;
	mov.f32 	%f167, 0f437C0000;
	fma.rm.f32 	%f168, %f165, %f167, %f166;
	add.f32 	%f169, %f168, 0fCB40007F;
	neg.f32 	%f170, %f169;
	fma.rn.f32 	%f171, %f163, 0fBFB8AA3B, %f170;
	fma.rn.f32 	%f172, %f163, 0fB2A57060, %f171;
	mov.b32 	%r110, %f168;
	shl.b32 	%r111, %r110, 23;
	mov.b32 	%f173, %r111;
	ex2.approx.ftz.f32 	%f174, %f172;
	fma.rn.f32 	%f175, %f174, %f173, 0f3F800000;
	div.rn.f32 	%f176, %f163, %f175;
	add.s32 	%r112, %r3, %r107;
	ld.shared.f32 	%f177, [%r112];
	mul.f32 	%f178, %f177, %f176;
	st.shared.f32 	[%r109], %f178;
$L__BB19_22:
	setp.lt.s32 	%p18, %r59, 1;
	bar.sync 	0;
	mov.f32 	%f276, 0f00000000;
	@%p18 bra 	$L__BB19_35;
	mul.lo.s32 	%r32, %r2, %r59;
	and.b32  	%r33, %r59, 15;
	setp.lt.u32 	%p19, %r59, 16;
	mov.f32 	%f276, 0f00000000;
	mov.b32 	%r140, 0;
	@%p19 bra 	$L__BB19_26;
	and.b32  	%r140, %r59, 2147483632;
	neg.s32 	%r138, %r140;
	add.s32 	%r137, %r66, 32;
	add.s64 	%rd4, %rd3, 32;
	mov.f32 	%f276, 0f00000000;
	mov.u32 	%r136, %r32;
$L__BB19_25:
	.pragma "nounroll";
	mul.wide.s32 	%rd50, %r136, 4;
	add.s64 	%rd51, %rd4, %rd50;
	ld.shared.v4.f32 	{%f183, %f184, %f185, %f186}, [%r137+-32];
	ld.global.nc.f32 	%f187, [%rd51+-32];
	fma.rn.f32 	%f188, %f183, %f187, %f276;
	ld.global.nc.f32 	%f189, [%rd51+-28];
	fma.rn.f32 	%f190, %f184, %f189, %f188;
	ld.global.nc.f32 	%f191, [%rd51+-24];
	fma.rn.f32 	%f192, %f185, %f191, %f190;
	ld.global.nc.f32 	%f193, [%rd51+-20];
	fma.rn.f32 	%f194, %f186, %f193, %f192;
	ld.shared.v4.f32 	{%f195, %f196, %f197, %f198}, [%r137+-16];
	ld.global.nc.f32 	%f199, [%rd51+-16];
	fma.rn.f32 	%f200, %f195, %f199, %f194;
	ld.global.nc.f32 	%f201, [%rd51+-12];
	fma.rn.f32 	%f202, %f196, %f201, %f200;
	ld.global.nc.f32 	%f203, [%rd51+-8];
	fma.rn.f32 	%f204, %f197, %f203, %f202;
	ld.global.nc.f32 	%f205, [%rd51+-4];
	fma.rn.f32 	%f206, %f198, %f205, %f204;
	ld.shared.v4.f32 	{%f207, %f208, %f209, %f210}, [%r137];
	ld.global.nc.f32 	%f211, [%rd51];
	fma.rn.f32 	%f212, %f207, %f211, %f206;
	ld.global.nc.f32 	%f213, [%rd51+4];
	fma.rn.f32 	%f214, %f208, %f213, %f212;
	ld.global.nc.f32 	%f215, [%rd51+8];
	fma.rn.f32 	%f216, %f209, %f215, %f214;
	ld.global.nc.f32 	%f217, [%rd51+12];
	fma.rn.f32 	%f218, %f210, %f217, %f216;
	ld.shared.v4.f32 	{%f219, %f220, %f221, %f222}, [%r137+16];
	ld.global.nc.f32 	%f223, [%rd51+16];
	fma.rn.f32 	%f224, %f219, %f223, %f218;
	ld.global.nc.f32 	%f225, [%rd51+20];
	fma.rn.f32 	%f226, %f220, %f225, %f224;
	ld.global.nc.f32 	%f227, [%rd51+24];
	fma.rn.f32 	%f228, %f221, %f227, %f226;
	ld.global.nc.f32 	%f229, [%rd51+28];
	fma.rn.f32 	%f276, %f222, %f229, %f228;
	add.s32 	%r138, %r138, 16;
	add.s32 	%r137, %r137, 64;
	add.s32 	%r136, %r136, 16;
	setp.ne.s32 	%p20, %r138, 0;
	@%p20 bra 	$L__BB19_25;
$L__BB19_26:
	setp.eq.s32 	%p21, %r33, 0;
	@%p21 bra 	$L__BB19_35;
	and.b32  	%r43, %r59, 7;
	setp.lt.u32 	%p22, %r33, 8;
	@%p22 bra 	$L__BB19_29;
	shl.b32 	%r116, %r140, 2;
	add.s32 	%r118, %r66, %r116;
	ld.shared.f32 	%f231, [%r118];
	add.s32 	%r119, %r140, %r32;
	mul.wide.s32 	%rd52, %r119, 4;
	add.s64 	%rd53, %rd3, %rd52;
	ld.global.nc.f32 	%f232, [%rd53];
	fma.rn.f32 	%f233, %f231, %f232, %f276;
	ld.shared.f32 	%f234, [%r118+4];
	ld.global.nc.f32 	%f235, [%rd53+4];
	fma.rn.f32 	%f236, %f234, %f235, %f233;
	ld.shared.f32 	%f237, [%r118+8];
	ld.global.nc.f32 	%f238, [%rd53+8];
	fma.rn.f32 	%f239, %f237, %f238, %f236;
	ld.shared.f32 	%f240, [%r118+12];
	ld.global.nc.f32 	%f241, [%rd53+12];
	fma.rn.f32 	%f242, %f240, %f241, %f239;
	ld.shared.f32 	%f243, [%r118+16];
	ld.global.nc.f32 	%f244, [%rd53+16];
	fma.rn.f32 	%f245, %f243, %f244, %f242;
	ld.shared.f32 	%f246, [%r118+20];
	ld.global.nc.f32 	%f247, [%rd53+20];
	fma.rn.f32 	%f248, %f246, %f247, %f245;
	ld.shared.f32 	%f249, [%r118+24];
	ld.global.nc.f32 	%f250, [%rd53+24];
	fma.rn.f32 	%f251, %f249, %f250, %f248;
	ld.shared.f32 	%f252, [%r118+28];
	ld.global.nc.f32 	%f253, [%rd53+28];
	fma.rn.f32 	%f276, %f252, %f253, %f251;
	add.s32 	%r140, %r140, 8;
$L__BB19_29:
	setp.eq.s32 	%p23, %r43, 0;
	@%p23 bra 	$L__BB19_35;
	and.b32  	%r46, %r59, 3;
	setp.lt.u32 	%p24, %r43, 4;
	@%p24 bra 	$L__BB19_32;
	shl.b32 	%r120, %r140, 2;
	add.s32 	%r122, %r66, %r120;
	ld.shared.f32 	%f255, [%r122];
	add.s32 	%r123, %r140, %r32;
	mul.wide.s32 	%rd54, %r123, 4;
	add.s64 	%rd55, %rd3, %rd54;
	ld.global.nc.f32 	%f256, [%rd55];
	fma.rn.f32 	%f257, %f255, %f256, %f276;
	ld.shared.f32 	%f258, [%r122+4];
	ld.global.nc.f32 	%f259, [%rd55+4];
	fma.rn.f32 	%f260, %f258, %f259, %f257;
	ld.shared.f32 	%f261, [%r122+8];
	ld.global.nc.f32 	%f262, [%rd55+8];
	fma.rn.f32 	%f263, %f261, %f262, %f260;
	ld.shared.f32 	%f264, [%r122+12];
	ld.global.nc.f32 	%f265, [%rd55+12];
	fma.rn.f32 	%f276, %f264, %f265, %f263;
	add.s32 	%r140, %r140, 4;
$L__BB19_32:
	setp.eq.s32 	%p25, %r46, 0;
	@%p25 bra 	$L__BB19_35;
	add.s32 	%r144, %r140, %r32;
	shl.b32 	%r124, %r140, 2;
	add.s32 	%r143, %r66, %r124;
	neg.s32 	%r142, %r46;
$L__BB19_34:
	.pragma "nounroll";
	mul.wide.s32 	%rd56, %r144, 4;
	add.s64 	%rd57, %rd3, %rd56;
	ld.shared.f32 	%f266, [%r143];
	ld.global.nc.f32 	%f267, [%rd57];
	fma.rn.f32 	%f276, %f266, %f267, %f276;
	add.s32 	%r144, %r144, 1;
	add.s32 	%r143, %r143, 4;
	add.s32 	%r142, %r142, 1;
	setp.ne.s32 	%p26, %r142, 0;
	@%p26 bra 	$L__BB19_34;
$L__BB19_35:
	cvta.to.global.u64 	%rd58, %rd6;
	mul.wide.s32 	%rd59, %r1, 4;
	add.s64 	%rd60, %rd58, %rd59;
	st.global.f32 	[%rd60], %f276;
$L__BB19_36:
	ret;

}
	// .globl	_Z24fused_rmsnorm_add_kernelPKfS0_S0_Pfiif
.visible .entry _Z24fused_rmsnorm_add_kernelPKfS0_S0_Pfiif(
	.param .u64 .ptr .align 1 _Z24fused_rmsnorm_add_kernelPKfS0_S0_Pfiif_param_0,
	.param .u64 .ptr .align 1 _Z24fused_rmsnorm_add_kernelPKfS0_S0_Pfiif_param_1,
	.param .u64 .ptr .align 1 _Z24fused_rmsnorm_add_kernelPKfS0_S0_Pfiif_param_2,
	.param .u64 .ptr .align 1 _Z24fused_rmsnorm_add_kernelPKfS0_S0_Pfiif_param_3,
	.param .u32 _Z24fused_rmsnorm_add_kernelPKfS0_S0_Pfiif_param_4,
	.param .u32 _Z24fused_rmsnorm_add_kernelPKfS0_S0_Pfiif_param_5,
	.param .f32 _Z24fused_rmsnorm_add_kernelPKfS0_S0_Pfiif_param_6
)
{
	.reg .pred 	%p<11>;
	.reg .b32 	%r<42>;
	.reg .b32 	%f<153>;
	.reg .b64 	%rd<30>;

	ld.param.u64 	%rd7, [_Z24fused_rmsnorm_add_kernelPKfS0_S0_Pfiif_param_0];
	ld.param.u64 	%rd8, [_Z24fused_rmsnorm_add_kernelPKfS0_S0_Pfiif_param_1];
	ld.param.u64 	%rd5, [_Z24fused_rmsnorm_add_kernelPKfS0_S0_Pfiif_param_2];
	ld.param.u64 	%rd6, [_Z24fused_rmsnorm_add_kernelPKfS0_S0_Pfiif_param_3];
	ld.param.u32 	%r25, [_Z24fused_rmsnorm_add_kernelPKfS0_S0_Pfiif_param_4];
	ld.param.u32 	%r24, [_Z24fused_rmsnorm_add_kernelPKfS0_S0_Pfiif_param_5];
	ld.param.f32 	%f14, [_Z24fused_rmsnorm_add_kernelPKfS0_S0_Pfiif_param_6];
	cvta.to.global.u64 	%rd1, %rd7;
	cvta.to.global.u64 	%rd2, %rd8;
	mov.u32 	%r26, %ctaid.x;
	mov.u32 	%r27, %ntid.x;
	mov.u32 	%r28, %tid.x;
	mad.lo.s32 	%r1, %r26, %r27, %r28;
	mul.lo.s32 	%r29, %r24, %r25;
	setp.ge.s32 	%p1, %r1, %r29;
	@%p1 bra 	$L__BB20_15;
	div.s32 	%r2, %r1, %r24;
	setp.lt.s32 	%p2, %r24, 1;
	mov.f32 	%f152, 0f00000000;
	@%p2 bra 	$L__BB20_14;
	mul.lo.s32 	%r3, %r2, %r24;
	and.b32  	%r4, %r24, 15;
	setp.lt.u32 	%p3, %r24, 16;
	mov.f32 	%f152, 0f00000000;
	mov.b32 	%r38, 0;
	@%p3 bra 	$L__BB20_5;
	and.b32  	%r38, %r24, 2147483632;
	neg.s32 	%r36, %r38;
	add.s64 	%rd3, %rd2, 32;
	add.s64 	%rd4, %rd1, 32;
	mov.f32 	%f152, 0f00000000;
	mov.u32 	%r35, %r3;
$L__BB20_4:
	.pragma "nounroll";
	mul.wide.s32 	%rd9, %r35, 4;
	add.s64 	%rd10, %rd3, %rd9;
	add.s64 	%rd11, %rd4, %rd9;
	ld.global.nc.f32 	%f19, [%rd10+-32];
	ld.global.nc.f32 	%f20, [%rd11+-32];
	add.f32 	%f21, %f19, %f20;
	fma.rn.f32 	%f22, %f21, %f21, %f152;
	ld.global.nc.f32 	%f23, [%rd10+-28];
	ld.global.nc.f32 	%f24, [%rd11+-28];
	add.f32 	%f25, %f23, %f24;
	fma.rn.f32 	%f26, %f25, %f25, %f22;
	ld.global.nc.f32 	%f27, [%rd10+-24];
	ld.global.nc.f32 	%f28, [%rd11+-24];
	add.f32 	%f29, %f27, %f28;
	fma.rn.f32 	%f30, %f29, %f29, %f26;
	ld.global.nc.f32 	%f31, [%rd10+-20];
	ld.global.nc.f32 	%f32, [%rd11+-20];
	add.f32 	%f33, %f31, %f32;
	fma.rn.f32 	%f34, %f33, %f33, %f30;
	ld.global.nc.f32 	%f35, [%rd10+-16];
	ld.global.nc.f32 	%f36, [%rd11+-16];
	add.f32 	%f37, %f35, %f36;
	fma.rn.f32 	%f38, %f37, %f37, %f34;
	ld.global.nc.f32 	%f39, [%rd10+-12];
	ld.global.nc.f32 	%f40, [%rd11+-12];
	add.f32 	%f41, %f39, %f40;
	fma.rn.f32 	%f42, %f41, %f41, %f38;
	ld.global.nc.f32 	%f43, [%rd10+-8];
	ld.global.nc.f32 	%f44, [%rd11+-8];
	add.f32 	%f45, %f43, %f44;
	fma.rn.f32 	%f46, %f45, %f45, %f42;
	ld.global.nc.f32 	%f47, [%rd10+-4];
	ld.global.nc.f32 	%f48, [%rd11+-4];
	add.f32 	%f49, %f47, %f48;
	fma.rn.f32 	%f50, %f49, %f49, %f46;
	ld.global.nc.f32 	%f51, [%rd10];
	ld.global.nc.f32 	%f52, [%rd11];
	add.f32 	%f53, %f51, %f52;
	fma.rn.f32 	%f54, %f53, %f53, %f50;
	ld.global.nc.f32 	%f55, [%rd10+4];
	ld.global.nc.f32 	%f56, [%rd11+4];
	add.f32 	%f57, %f55, %f56;
	fma.rn.f32 	%f58, %f57, %f57, %f54;
	ld.global.nc.f32 	%f59, [%rd10+8];
	ld.global.nc.f32 	%f60, [%rd11+8];
	add.f32 	%f61, %f59, %f60;
	fma.rn.f32 	%f62, %f61, %f61, %f58;
	ld.global.nc.f32 	%f63, [%rd10+12];
	ld.global.nc.f32 	%f64, [%rd11+12];
	add.f32 	%f65, %f63, %f64;
	fma.rn.f32 	%f66, %f65, %f65, %f62;
	ld.global.nc.f32 	%f67, [%rd10+16];
	ld.global.nc.f32 	%f68, [%rd11+16];
	add.f32 	%f69, %f67, %f68;
	fma.rn.f32 	%f70, %f69, %f69, %f66;
	ld.global.nc.f32 	%f71, [%rd10+20];
	ld.global.nc.f32 	%f72, [%rd11+20];
	add.f32 	%f73, %f71, %f72;
	fma.rn.f32 	%f74, %f73, %f73, %f70;
	ld.global.nc.f32 	%f75, [%rd10+24];
	ld.global.nc.f32 	%f76, [%rd11+24];
	add.f32 	%f77, %f75, %f76;
	fma.rn.f32 	%f78, %f77, %f77, %f74;
	ld.global.nc.f32 	%f79, [%rd10+28];
	ld.global.nc.f32 	%f80, [%rd11+28];
	add.f32 	%f81, %f79, %f80;
	fma.rn.f32 	%f152, %f81, %f81, %f78;
	add.s32 	%r36, %r36, 16;
	add.s32 	%r35, %r35, 16;
	setp.ne.s32 	%p4, %r36, 0;
	@%p4 bra 	$L__BB20_4;
$L__BB20_5:
	setp.eq.s32 	%p5, %r4, 0;
	@%p5 bra 	$L__BB20_14;
	and.b32  	%r12, %r24, 7;
	setp.lt.u32 	%p6, %r4, 8;
	@%p6 bra 	$L__BB20_8;
	add.s32 	%r31, %r38, %r3;
	mul.wide.s32 	%rd12, %r31, 4;
	add.s64 	%rd13, %rd2, %rd12;
	ld.global.nc.f32 	%f83, [%rd13];
	add.s64 	%rd14, %rd1, %rd12;
	ld.global.nc.f32 	%f84, [%rd14];
	add.f32 	%f85, %f83, %f84;
	fma.rn.f32 	%f86, %f85, %f85, %f152;
	ld.global.nc.f32 	%f87, [%rd13+4];
	ld.global.nc.f32 	%f88, [%rd14+4];
	add.f32 	%f89, %f87, %f88;
	fma.rn.f32 	%f90, %f89, %f89, %f86;
	ld.global.nc.f32 	%f91, [%rd13+8];
	ld.global.nc.f32 	%f92, [%rd14+8];
	add.f32 	%f93, %f91, %f92;
	fma.rn.f32 	%f94, %f93, %f93, %f90;
	ld.global.nc.f32 	%f95, [%rd13+12];
	ld.global.nc.f32 	%f96, [%rd14+12];
	add.f32 	%f97, %f95, %f96;
	fma.rn.f32 	%f98, %f97, %f97, %f94;
	ld.global.nc.f32 	%f99, [%rd13+16];
	ld.global.nc.f32 	%f100, [%rd14+16];
	add.f32 	%f101, %f99, %f100;
	fma.rn.f32 	%f102, %f101, %f101, %f98;
	ld.global.nc.f32 	%f103, [%rd13+20];
	ld.global.nc.f32 	%f104, [%rd14+20];
	add.f32 	%f105, %f103, %f104;
	fma.rn.f32 	%f106, %f105, %f105, %f102;
	ld.global.nc.f32 	%f107, [%rd13+24];
	ld.global.nc.f32 	%f108, [%rd14+24];
	add.f32 	%f109, %f107, %f108;
	fma.rn.f32 	%f110, %f109, %f109, %f106;
	ld.global.nc.f32 	%f111, [%rd13+28];
	ld.global.nc.f32 	%f112, [%rd14+28];
	add.f32 	%f113, %f111, %f112;
	fma.rn.f32 	%f152, %f113, %f113, %f110;
	add.s32 	%r38, %r38, 8;
$L__BB20_8:
	setp.eq.s32 	%p7, %r12, 0;
	@%p7 bra 	$L__BB20_14;
	and.b32  	%r15, %r24, 3;
	setp.lt.u32 	%p8, %r12, 4;
	@%p8 bra 	$L__BB20_11;
	add.s32 	%r32, %r38, %r3;
	mul.wide.s32 	%rd15, %r32, 4;
	add.s64 	%rd16, %rd2, %rd15;
	ld.global.nc.f32 	%f115, [%rd16];
	add.s64 	%rd17, %rd1, %rd15;
	ld.global.nc.f32 	%f116, [%rd17];
	add.f32 	%f117, %f115, %f116;
	fma.rn.f32 	%f118, %f117, %f117, %f152;
	ld.global.nc.f32 	%f119, [%rd16+4];
	ld.global.nc.f32 	%f120, [%rd17+4];
	add.f32 	%f121, %f119, %f120;
	fma.rn.f32 	%f122, %f121, %f121, %f118;
	ld.global.nc.f32 	%f123, [%rd16+8];
	ld.global.nc.f32 	%f124, [%rd17+8];
	add.f32 	%f125, %f123, %f124;
	fma.rn.f32 	%f126, %f125, %f125, %f122;
	ld.global.nc.f32 	%f127, [%rd16+12];
	ld.global.nc.f32 	%f128, [%rd17+12];
	add.f32 	%f129, %f127, %f128;
	fma.rn.f32 	%f152, %f129, %f129, %f126;
	add.s32 	%r38, %r38, 4;
$L__BB20_11:
	setp.eq.s32 	%p9, %r15, 0;
	@%p9 bra 	$L__BB20_14;
	add.s32 	%r41, %r38, %r3;
	neg.s32 	%r40, %r15;
$L__BB20_13:
	.pragma "nounroll";
	mul.wide.s32 	%rd18, %r41, 4;
	add.s64 	%rd19, %rd1, %rd18;
	add.s64 	%rd20, %rd2, %rd18;
	ld.global.nc.f32 	%f130, [%rd20];
	ld.global.nc.f32 	%f131, [%rd19];
	add.f32 	%f132, %f130, %f131;
	fma.rn.f32 	%f152, %f132, %f132, %f152;
	add.s32 	%r41, %r41, 1;
	add.s32 	%r40, %r40, 1;
	setp.ne.s32 	%p10, %r40, 0;
	@%p10 bra 	$L__BB20_13;
$L__BB20_14:
	rem.s32 	%r33, %r1, %r24;
	cvt.rn.f32.s32 	%f133, %r24;
	div.rn.f32 	%f134, %f152, %f133;
	add.f32 	%f135, %f14, %f134;
	sqrt.rn.f32 	%f136, %f135;
	rcp.rn.f32 	%f137, %f136;
	mad.lo.s32 	%r34, %r2, %r24, %r33;
	mul.wide.s32 	%rd21, %r34, 4;
	add.s64 	%rd22, %rd2, %rd21;
	ld.global.nc.f32 	%f138, [%rd22];
	add.s64 	%rd23, %rd1, %rd21;
	ld.global.nc.f32 	%f139, [%rd23];
	add.f32 	%f140, %f138, %f139;
	mul.f32 	%f141, %f137, %f140;
	cvta.to.global.u64 	%rd24, %rd5;
	mul.wide.s32 	%rd25, %r33, 4;
	add.s64 	%rd26, %rd24, %rd25;
	ld.global.nc.f32 	%f142, [%rd26];
	mul.f32 	%f143, %f142, %f141;
	cvta.to.global.u64 	%rd27, %rd6;
	mul.wide.s32 	%rd28, %r1, 4;
	add.s64 	%rd29, %rd27, %rd28;
	st.global.f32 	[%rd29], %f143;
$L__BB20_15:
	ret;

}
	// .globl	_Z28flash_fused_attention_kernelPKfS0_S0_Pfiiiiif
.visible .entry _Z28flash_fused_attention_kernelPKfS0_S0_Pfiiiiif(
	.param .u64 .ptr .align 1 _Z28flash_fused_attention_kernelPKfS0_S0_Pfiiiiif_param_0,
	.param .u64 .ptr .align 1 _Z28flash_fused_attention_kernelPKfS0_S0_Pfiiiiif_param_1,
	.param .u64 .ptr .align 1 _Z28flash_fused_attention_kernelPKfS0_S0_Pfiiiiif_param_2,
	.param .u64 .ptr .align 1 _Z28flash_fused_attention_kernelPKfS0_S0_Pfiiiiif_param_3,
	.param .u32 _Z28flash_fused_attention_kernelPKfS0_S0_Pfiiiiif_param_4,
	.param .u32 _Z28flash_fused_attention_kernelPKfS0_S0_Pfiiiiif_param_5,
	.param .u32 _Z28flash_fused_attention_kernelPKfS0_S0_Pfiiiiif_param_6,
	.param .u32 _Z28flash_fused_attention_kernelPKfS0_S0_Pfiiiiif_param_7,
	.param .u32 _Z28flash_fused_attention_kernelPKfS0_S0_Pfiiiiif_param_8,
	.param .f32 _Z28flash_fused_attention_kernelPKfS0_S0_Pfiiiiif_param_9
)
{
	.reg .pred 	%p<50>;
	.reg .b32 	%r<174>;
	.reg .b32 	%f<311>;
	.reg .b64 	%rd<34>;

	ld.param.u64 	%rd9, [_Z28flash_fused_attention_kernelPKfS0_S0_Pfiiiiif_param_0];
	ld.param.u64 	%rd11, [_Z28flash_fused_attention_kernelPKfS0_S0_Pfiiiiif_param_1];
	ld.param.u64 	%rd12, [_Z28flash_fused_attention_kernelPKfS0_S0_Pfiiiiif_param_2];
	ld.param.u64 	%rd10, [_Z28flash_fused_attention_kernelPKfS0_S0_Pfiiiiif_param_3];
	ld.param.u32 	%r67, [_Z28flash_fused_attention_kernelPKfS0_S0_Pfiiiiif_param_6];
	ld.param.u32 	%r68, [_Z28flash_fused_attention_kernelPKfS0_S0_Pfiiiiif_param_7];
	ld.param.u32 	%r69, [_Z28flash_fused_attention_kernelPKfS0_S0_Pfiiiiif_param_8];
	ld.param.f32 	%f40, [_Z28flash_fused_attention_kernelPKfS0_S0_Pfiiiiif_param_9];
	cvta.to.global.u64 	%rd1, %rd11;
	cvta.to.global.u64 	%rd2, %rd12;
	mov.u32 	%r1, %ctaid.x;
	mov.u32 	%r2, %ctaid.y;
	mov.u32 	%r173, %tid.x;
	and.b32  	%r4, %r173, 31;
	setp.ge.s32 	%p1, %r2, %r67;
	@%p1 bra 	$L__BB21_52;
	mad.lo.s32 	%r70, %r1, %r67, %r2;
	mul.lo.s32 	%r5, %r70, %r69;
	setp.ge.s32 	%p2, %r173, %r69;
	@%p2 bra 	$L__BB21_4;
	mov.u32 	%r6, %ntid.x;
	cvta.to.global.u64 	%rd3, %rd9;
	mov.u32 	%r156, %r173;
$L__BB21_3:
	add.s32 	%r71, %r156, %r5;
	mul.wide.s32 	%rd13, %r71, 4;
	add.s64 	%rd14, %rd3, %rd13;
	ld.global.nc.f32 	%f41, [%rd14];
	shl.b32 	%r72, %r156, 2;
	mov.u32 	%r73, shared;
	add.s32 	%r74, %r73, %r72;
	st.shared.f32 	[%r74], %f41;
	add.s32 	%r156, %r156, %r6;
	setp.lt.s32 	%p3, %r156, %r69;
	@%p3 bra 	$L__BB21_3;
$L__BB21_4:
	shl.b32 	%r75, %r69, 2;
	mov.u32 	%r76, shared;
	add.s32 	%r9, %r76, %r75;
	setp.gt.u32 	%p4, %r173, 31;
	@%p4 bra 	$L__BB21_6;
	shr.u32 	%r77, %r173, 3;
	and.b32  	%r78, %r77, 124;
	add.s32 	%r79, %r9, %r78;
	mov.b32 	%r80, -8388608;
	st.shared.u32 	[%r79], %r80;
	mov.b32 	%r81, 0;
	st.shared.u32 	[%r79+128], %r81;
$L__BB21_6:
	setp.lt.s32 	%p5, %r68, 1;
	mov.f32 	%f300, 0fFF800000;
	@%p5 bra 	$L__BB21_23;
	mul.lo.s32 	%r10, %r1, %r68;
	not.b32 	%r83, %r173;
	add.s32 	%r11, %r69, %r83;
	shr.u32 	%r84, %r11, 5;
	add.s32 	%r85, %r84, 1;
	and.b32  	%r12, %r85, 15;
	add.s32 	%r13, %r12, -1;
	and.b32  	%r14, %r85, 7;
	add.s32 	%r15, %r14, -1;
	and.b32  	%r16, %r85, 268435440;
	and.b32  	%r17, %r85, 3;
	mov.f32 	%f300, 0fFF800000;
	mov.b32 	%r157, 0;
$L__BB21_8:
	setp.ge.s32 	%p6, %r173, %r69;
	add.s32 	%r86, %r157, %r10;
	mul.lo.s32 	%r19, %r86, %r69;
	mov.f32 	%f299, 0f00000000;
	@%p6 bra 	$L__BB21_22;
	setp.lt.u32 	%p7, %r11, 480;
	mov.f32 	%f299, 0f00000000;
	mov.u32 	%r160, %r173;
	@%p7 bra 	$L__BB21_12;
	mov.b32 	%r159, 0;
	mov.f32 	%f299, 0f00000000;
	mov.u32 	%r160, %r173;
$L__BB21_11:
	.pragma "nounroll";
	shl.b32 	%r88, %r160, 2;
	mov.u32 	%r89, shared;
	add.s32 	%r90, %r89, %r88;
	ld.shared.f32 	%f48, [%r90];
	add.s32 	%r91, %r160, %r19;
	mul.wide.s32 	%rd15, %r91, 4;
	add.s64 	%rd16, %rd1, %rd15;
	ld.global.nc.f32 	%f49, [%rd16];
	fma.rn.f32 	%f50, %f48, %f49, %f299;
	ld.shared.f32 	%f51, [%r90+128];
	ld.global.nc.f32 	%f52, [%rd16+128];
	fma.rn.f32 	%f53, %f51, %f52, %f50;
	ld.shared.f32 	%f54, [%r90+256];
	ld.global.nc.f32 	%f55, [%rd16+256];
	fma.rn.f32 	%f56, %f54, %f55, %f53;
	ld.shared.f32 	%f57, [%r90+384];
	ld.global.nc.f32 	%f58, [%rd16+384];
	fma.rn.f32 	%f59, %f57, %f58, %f56;
	ld.shared.f32 	%f60, [%r90+512];
	ld.global.nc.f32 	%f61, [%rd16+512];
	fma.rn.f32 	%f62, %f60, %f61, %f59;
	ld.shared.f32 	%f63, [%r90+640];
	ld.global.nc.f32 	%f64, [%rd16+640];
	fma.rn.f32 	%f65, %f63, %f64, %f62;
	ld.shared.f32 	%f66, [%r90+768];
	ld.global.nc.f32 	%f67, [%rd16+768];
	fma.rn.f32 	%f68, %f66, %f67, %f65;
	ld.shared.f32 	%f69, [%r90+896];
	ld.global.nc.f32 	%f70, [%rd16+896];
	fma.rn.f32 	%f71, %f69, %f70, %f68;
	ld.shared.f32 	%f72, [%r90+1024];
	ld.global.nc.f32 	%f73, [%rd16+1024];
	fma.rn.f32 	%f74, %f72, %f73, %f71;
	ld.shared.f32 	%f75, [%r90+1152];
	ld.global.nc.f32 	%f76, [%rd16+1152];
	fma.rn.f32 	%f77, %f75, %f76, %f74;
	ld.shared.f32 	%f78, [%r90+1280];
	ld.global.nc.f32 	%f79, [%rd16+1280];
	fma.rn.f32 	%f80, %f78, %f79, %f77;
	ld.shared.f32 	%f81, [%r90+1408];
	ld.global.nc.f32 	%f82, [%rd16+1408];
	fma.rn.f32 	%f83, %f81, %f82, %f80;
	ld.shared.f32 	%f84, [%r90+1536];
	ld.global.nc.f32 	%f85, [%rd16+1536];
	fma.rn.f32 	%f86, %f84, %f85, %f83;
	ld.shared.f32 	%f87, [%r90+1664];
	ld.global.nc.f32 	%f88, [%rd16+1664];
	fma.rn.f32 	%f89, %f87, %f88, %f86;
	ld.shared.f32 	%f90, [%r90+1792];
	ld.global.nc.f32 	%f91, [%rd16+1792];
	fma.rn.f32 	%f92, %f90, %f91, %f89;
	ld.shared.f32 	%f93, [%r90+1920];
	ld.global.nc.f32 	%f94, [%rd16+1920];
	fma.rn.f32 	%f299, %f93, %f94, %f92;
	add.s32 	%r160, %r160, 512;
	add.s32 	%r159, %r159, 16;
	setp.ne.s32 	%p8, %r159, %r16;
	@%p8 bra 	$L__BB21_11;
$L__BB21_12:
	setp.eq.s32 	%p9, %r12, 0;
	@%p9 bra 	$L__BB21_22;
	setp.lt.u32 	%p10, %r13, 7;
	@%p10 bra 	$L__BB21_15;
	shl.b32 	%r92, %r160, 2;
	mov.u32 	%r93, shared;
	add.s32 	%r94, %r93, %r92;
	ld.shared.f32 	%f96, [%r94];
	add.s32 	%r95, %r160, %r19;
	mul.wide.s32 	%rd17, %r95, 4;
	add.s64 	%rd18, %rd1, %rd17;
	ld.global.nc.f32 	%f97, [%rd18];
	fma.rn.f32 	%f98, %f96, %f97, %f299;
	ld.shared.f32 	%f99, [%r94+128];
	ld.global.nc.f32 	%f100, [%rd18+128];
	fma.rn.f32 	%f101, %f99, %f100, %f98;
	ld.shared.f32 	%f102, [%r94+256];
	ld.global.nc.f32 	%f103, [%rd18+256];
	fma.rn.f32 	%f104, %f102, %f103, %f101;
	ld.shared.f32 	%f105, [%r94+384];
	ld.global.nc.f32 	%f106, [%rd18+384];
	fma.rn.f32 	%f107, %f105, %f106, %f104;
	ld.shared.f32 	%f108, [%r94+512];
	ld.global.nc.f32 	%f109, [%rd18+512];
	fma.rn.f32 	%f110, %f108, %f109, %f107;
	ld.shared.f32 	%f111, [%r94+640];
	ld.global.nc.f32 	%f112, [%rd18+640];
	fma.rn.f32 	%f113, %f111, %f112, %f110;
	ld.shared.f32 	%f114, [%r94+768];
	ld.global.nc.f32 	%f115, [%rd18+768];
	fma.rn.f32 	%f116, %f114, %f115, %f113;
	ld.shared.f32 	%f117, [%r94+896];
	ld.global.nc.f32 	%f118, [%rd18+896];
	fma.rn.f32 	%f299, %f117, %f118, %f116;
	add.s32 	%r160, %r160, 256;
$L__BB21_15:
	setp.eq.s32 	%p11, %r14, 0;
	@%p11 bra 	$L__BB21_22;
	setp.lt.u32 	%p12, %r15, 3;
	@%p12 bra 	$L__BB21_18;
	shl.b32 	%r96, %r160, 2;
	mov.u32 	%r97, shared;
	add.s32 	%r98, %r97, %r96;
	ld.shared.f32 	%f120, [%r98];
	add.s32 	%r99, %r160, %r19;
	mul.wide.s32 	%rd19, %r99, 4;
	add.s64 	%rd20, %rd1, %rd19;
	ld.global.nc.f32 	%f121, [%rd20];
	fma.rn.f32 	%f122, %f120, %f121, %f299;
	ld.shared.f32 	%f123, [%r98+128];
	ld.global.nc.f32 	%f124, [%rd20+128];
	fma.rn.f32 	%f125, %f123, %f124, %f122;
	ld.shared.f32 	%f126, [%r98+256];
	ld.global.nc.f32 	%f127, [%rd20+256];
	fma.rn.f32 	%f128, %f126, %f127, %f125;
	ld.shared.f32 	%f129, [%r98+384];
	ld.global.nc.f32 	%f130, [%rd20+384];
	fma.rn.f32 	%f299, %f129, %f130, %f128;
	add.s32 	%r160, %r160, 128;
$L__BB21_18:
	setp.eq.s32 	%p13, %r17, 0;
	@%p13 bra 	$L__BB21_22;
	setp.eq.s32 	%p14, %r17, 1;
	shl.b32 	%r100, %r160, 2;
	mov.u32 	%r101, shared;
	add.s32 	%r29, %r101, %r100;
	ld.shared.f32 	%f131, [%r29];
	add.s32 	%r102, %r160, %r19;
	mul.wide.s32 	%rd21, %r102, 4;
	add.s64 	%rd4, %rd1, %rd21;
	ld.global.nc.f32 	%f132, [%rd4];
	fma.rn.f32 	%f299, %f131, %f132, %f299;
	@%p14 bra 	$L__BB21_22;
	setp.eq.s32 	%p15, %r17, 2;
	ld.shared.f32 	%f133, [%r29+128];
	ld.global.nc.f32 	%f134, [%rd4+128];
	fma.rn.f32 	%f299, %f133, %f134, %f299;
	@%p15 bra 	$L__BB21_22;
	ld.shared.f32 	%f135, [%r29+256];
	ld.global.nc.f32 	%f136, [%rd4+256];
	fma.rn.f32 	%f299, %f135, %f136, %f299;
$L__BB21_22:
	mul.f32 	%f137, %f40, %f299;
	add.s32 	%r103, %r157, %r4;
	setp.lt.s32 	%p16, %r103, %r68;
	setp.gt.f32 	%p17, %f137, %f300;
	selp.f32 	%f139, %f137, %f300, %p17;
	selp.f32 	%f300, %f139, %f300, %p16;
	add.s32 	%r157, %r157, 32;
	setp.lt.s32 	%p18, %r157, %r68;
	@%p18 bra 	$L__BB21_8;
$L__BB21_23:
	setp.gt.u32 	%p19, %r173, 31;
	mov.b32 	%r104, %f300;
	shfl.sync.down.b32	%r105|%p20, %r104, 16, 31, -1;
	mov.b32 	%f140, %r105;
	max.f32 	%f141, %f300, %f140;
	mov.b32 	%r106, %f141;
	shfl.sync.down.b32	%r107|%p21, %r106, 8, 31, -1;
	mov.b32 	%f142, %r107;
	max.f32 	%f143, %f141, %f142;
	mov.b32 	%r108, %f143;
	shfl.sync.down.b32	%r109|%p22, %r108, 4, 31, -1;
	mov.b32 	%f144, %r109;
	max.f32 	%f145, %f143, %f144;
	mov.b32 	%r110, %f145;
	shfl.sync.down.b32	%r111|%p23, %r110, 2, 31, -1;
	mov.b32 	%f146, %r111;
	max.f32 	%f147, %f145, %f146;
	mov.b32 	%r112, %f147;
	shfl.sync.down.b32	%r113|%p24, %r112, 1, 31, -1;
	mov.b32 	%f148, %r113;
	max.f32 	%f18, %f147, %f148;
	@%p19 bra 	$L__BB21_25;
	shl.b32 	%r114, %r4, 2;
	add.s32 	%r115, %r9, %r114;
	st.shared.f32 	[%r115], %f18;
$L__BB21_25:
	setp.lt.s32 	%p25, %r68, 1;
	bar.sync 	0;
	mov.f32 	%f310, 0f00000000;
	@%p25 bra 	$L__BB21_49;
	ld.shared.f32 	%f151, [%r9];
	mul.lo.s32 	%r31, %r1, %r68;
	not.b32 	%r117, %r173;
	add.s32 	%r32, %r69, %r117;
	shr.u32 	%r118, %r32, 5;
	add.s32 	%r119, %r118, 1;
	and.b32  	%r33, %r119, 15;
	and.b32  	%r34, %r119, 7;
	add.s32 	%r35, %r34, -1;
	and.b32  	%r36, %r119, 3;
	shl.b32 	%r120, %r173, 2;
	add.s32 	%r37, %r9, %r120;
	add.s32 	%r38, %r173, 32;
	add.s32 	%r39, %r173, 64;
	and.b32  	%r121, %r119, 268435440;
	neg.s32 	%r40, %r121;
	mov.u32 	%r122, shared;
	add.s32 	%r123, %r120, %r122;
	add.s32 	%r41, %r123, 1024;
	add.s64 	%rd5, %rd1, 1024;
	max.f32 	%f19, %f151, 0fFF800000;
	mov.f32 	%f310, 0f00000000;
	mov.b32 	%r163, 0;
$L__BB21_27:
	setp.ge.s32 	%p26, %r173, %r69;
	add.s32 	%r124, %r163, %r31;
	mul.lo.s32 	%r43, %r124, %r69;
	mov.f32 	%f309, 0f00000000;
	@%p26 bra 	$L__BB21_41;
	setp.lt.u32 	%p27, %r32, 480;
	mov.f32 	%f309, 0f00000000;
	mov.u32 	%r168, %r173;
	@%p27 bra 	$L__BB21_31;
	add.s32 	%r164, %r173, %r43;
	mov.f32 	%f309, 0f00000000;
	mov.u32 	%r165, %r41;
	mov.u32 	%r166, %r40;
	mov.u32 	%r168, %r173;
$L__BB21_30:
	.pragma "nounroll";
	mul.wide.s32 	%rd22, %r164, 4;
	add.s64 	%rd23, %rd5, %rd22;
	ld.shared.f32 	%f156, [%r165+-1024];
	ld.global.nc.f32 	%f157, [%rd23+-1024];
	fma.rn.f32 	%f158, %f156, %f157, %f309;
	ld.shared.f32 	%f159, [%r165+-896];
	ld.global.nc.f32 	%f160, [%rd23+-896];
	fma.rn.f32 	%f161, %f159, %f160, %f158;
	ld.shared.f32 	%f162, [%r165+-768];
	ld.global.nc.f32 	%f163, [%rd23+-768];
	fma.rn.f32 	%f164, %f162, %f163, %f161;
	ld.shared.f32 	%f165, [%r165+-640];
	ld.global.nc.f32 	%f166, [%rd23+-640];
	fma.rn.f32 	%f167, %f165, %f166, %f164;
	ld.shared.f32 	%f168, [%r165+-512];
	ld.global.nc.f32 	%f169, [%rd23+-512];
	fma.rn.f32 	%f170, %f168, %f169, %f167;
	ld.shared.f32 	%f171, [%r165+-384];
	ld.global.nc.f32 	%f172, [%rd23+-384];
	fma.rn.f32 	%f173, %f171, %f172, %f170;
	ld.shared.f32 	%f174, [%r165+-256];
	ld.global.nc.f32 	%f175, [%rd23+-256];
	fma.rn.f32 	%f176, %f174, %f175, %f173;
	ld.shared.f32 	%f177, [%r165+-128];
	ld.global.nc.f32 	%f178, [%rd23+-128];
	fma.rn.f32 	%f179, %f177, %f178, %f176;
	ld.shared.f32 	%f180, [%r165];
	ld.global.nc.f32 	%f181, [%rd23];
	fma.rn.f32 	%f182, %f180, %f181, %f179;
	ld.shared.f32 	%f183, [%r165+128];
	ld.global.nc.f32 	%f184, [%rd23+128];
	fma.rn.f32 	%f185, %f183, %f184, %f182;
	ld.shared.f32 	%f186, [%r165+256];
	ld.global.nc.f32 	%f187, [%rd23+256];
	fma.rn.f32 	%f188, %f186, %f187, %f185;
	ld.shared.f32 	%f189, [%r165+384];
	ld.global.nc.f32 	%f190, [%rd23+384];
	fma.rn.f32 	%f191, %f189, %f190, %f188;
	ld.shared.f32 	%f192, [%r165+512];
	ld.global.nc.f32 	%f193, [%rd23+512];
	fma.rn.f32 	%f194, %f192, %f193, %f191;
	ld.shared.f32 	%f195, [%r165+640];
	ld.global.nc.f32 	%f196, [%rd23+640];
	fma.rn.f32 	%f197, %f195, %f196, %f194;
	ld.shared.f32 	%f198, [%r165+768];
	ld.global.nc.f32 	%f199, [%rd23+768];
	fma.rn.f32 	%f200, %f198, %f199, %f197;
	ld.shared.f32 	%f201, [%r165+896];
	ld.global.nc.f32 	%f202, [%rd23+896];
	fma.rn.f32 	%f309, %f201, %f202, %f200;
	add.s32 	%r168, %r168, 512;
	add.s32 	%r166, %r166, 16;
	add.s32 	%r165, %r165, 2048;
	add.s32 	%r164, %r164, 512;
	setp.ne.s32 	%p28, %r166, 0;
	@%p28 bra 	$L__BB21_30;
$L__BB21_31:
	setp.eq.s32 	%p29, %r33, 0;
	@%p29 bra 	$L__BB21_41;
	add.s32 	%r125, %r33, -1;
	setp.lt.u32 	%p30, %r125, 7;
	@%p30 bra 	$L__BB21_34;
	shl.b32 	%r126, %r168, 2;
	mov.u32 	%r127, shared;
	add.s32 	%r128, %r127, %r126;
	ld.shared.f32 	%f204, [%r128];
	add.s32 	%r129, %r168, %r43;
	mul.wide.s32 	%rd24, %r129, 4;
	add.s64 	%rd25, %rd1, %rd24;
	ld.global.nc.f32 	%f205, [%rd25];
	fma.rn.f32 	%f206, %f204, %f205, %f309;
	ld.shared.f32 	%f207, [%r128+128];
	ld.global.nc.f32 	%f208, [%rd25+128];
	fma.rn.f32 	%f209, %f207, %f208, %f206;
	ld.shared.f32 	%f210, [%r128+256];
	ld.global.nc.f32 	%f211, [%rd25+256];
	fma.rn.f32 	%f212, %f210, %f211, %f209;
	ld.shared.f32 	%f213, [%r128+384];
	ld.global.nc.f32 	%f214, [%rd25+384];
	fma.rn.f32 	%f215, %f213, %f214, %f212;
	ld.shared.f32 	%f216, [%r128+512];
	ld.global.nc.f32 	%f217, [%rd25+512];
	fma.rn.f32 	%f218, %f216, %f217, %f215;
	ld.shared.f32 	%f219, [%r128+640];
	ld.global.nc.f32 	%f220, [%rd25+640];
	fma.rn.f32 	%f221, %f219, %f220, %f218;
	ld.shared.f32 	%f222, [%r128+768];
	ld.global.nc.f32 	%f223, [%rd25+768];
	fma.rn.f32 	%f224, %f222, %f223, %f221;
	ld.shared.f32 	%f225, [%r128+896];
	ld.global.nc.f32 	%f226, [%rd25+896];
	fma.rn.f32 	%f309, %f225, %f226, %f224;
	add.s32 	%r168, %r168, 256;
$L__BB21_34:
	setp.eq.s32 	%p31, %r34, 0;
	@%p31 bra 	$L__BB21_41;
	setp.lt.u32 	%p32, %r35, 3;
	@%p32 bra 	$L__BB21_37;
	shl.b32 	%r130, %r168, 2;
	mov.u32 	%r131, shared;
	add.s32 	%r132, %r131, %r130;
	ld.shared.f32 	%f228, [%r132];
	add.s32 	%r133, %r168, %r43;
	mul.wide.s32 	%rd26, %r133, 4;
	add.s64 	%rd27, %rd1, %rd26;
	ld.global.nc.f32 	%f229, [%rd27];
	fma.rn.f32 	%f230, %f228, %f229, %f309;
	ld.shared.f32 	%f231, [%r132+128];
	ld.global.nc.f32 	%f232, [%rd27+128];
	fma.rn.f32 	%f233, %f231, %f232, %f230;
	ld.shared.f32 	%f234, [%r132+256];
	ld.global.nc.f32 	%f235, [%rd27+256];
	fma.rn.f32 	%f236, %f234, %f235, %f233;
	ld.shared.f32 	%f237, [%r132+384];
	ld.global.nc.f32 	%f238, [%rd27+384];
	fma.rn.f32 	%f309, %f237, %f238, %f236;
	add.s32 	%r168, %r168, 128;
$L__BB21_37:
	setp.eq.s32 	%p33, %r36, 0;
	@%p33 bra 	$L__BB21_41;
	setp.eq.s32 	%p34, %r36, 1;
	shl.b32 	%r134, %r168, 2;
	mov.u32 	%r135, shared;
	add.s32 	%r58, %r135, %r134;
	ld.shared.f32 	%f239, [%r58];
	add.s32 	%r136, %r168, %r43;
	mul.wide.s32 	%rd28, %r136, 4;
	add.s64 	%rd6, %rd1, %rd28;
	ld.global.nc.f32 	%f240, [%rd6];
	fma.rn.f32 	%f309, %f239, %f240, %f309;
	@%p34 bra 	$L__BB21_41;
	setp.eq.s32 	%p35, %r36, 2;
	ld.shared.f32 	%f241, [%r58+128];
	ld.global.nc.f32 	%f242, [%rd6+128];
	fma.rn.f32 	%f309, %f241, %f242, %f309;
	@%p35 bra 	$L__BB21_41;
	ld.shared.f32 	%f243, [%r58+256];
	ld.global.nc.f32 	%f244, [%rd6+256];
	fma.rn.f32 	%f309, %f243, %f244, %f309;
$L__BB21_41:
	mul.f32 	%f245, %f40, %f309;
	sub.f32 	%f246, %f245, %f19;
	fma.rn.f32 	%f247, %f246, 0f3BBB989D, 0f3F000000;
	cvt.sat.f32.f32 	%f248, %f247;
	mov.f32 	%f249, 0f4B400001;
	mov.f32 	%f250, 0f437C0000;
	fma.rm.f32 	%f251, %f248, %f250, %f249;
	add.f32 	%f252, %f251, 0fCB40007F;
	neg.f32 	%f253, %f252;
	fma.rn.f32 	%f254, %f246, 0f3FB8AA3B, %f253;
	fma.rn.f32 	%f255, %f246, 0f32A57060, %f254;
	mov.b32 	%r137, %f251;
	shl.b32 	%r138, %r137, 23;
	mov.b32 	%f256, %r138;
	ex2.approx.ftz.f32 	%f257, %f255;
	mul.f32 	%f35, %f257, %f256;
	add.f32 	%f310, %f310, %f35;
	@%p26 bra 	$L__BB21_48;
	setp.eq.s32 	%p37, %r36, 0;
	mov.u32 	%r171, %r173;
	@%p37 bra 	$L__BB21_46;
	setp.eq.s32 	%p38, %r36, 1;
	add.s32 	%r139, %r173, %r43;
	mul.wide.s32 	%rd29, %r139, 4;
	add.s64 	%rd7, %rd2, %rd29;
	ld.global.nc.f32 	%f258, [%rd7];
	ld.shared.f32 	%f259, [%r37+256];
	fma.rn.f32 	%f260, %f35, %f258, %f259;
	st.shared.f32 	[%r37+256], %f260;
	mov.u32 	%r171, %r38;
	@%p38 bra 	$L__BB21_46;
	setp.eq.s32 	%p39, %r36, 2;
	ld.global.nc.f32 	%f261, [%rd7+128];
	ld.shared.f32 	%f262, [%r37+384];
	fma.rn.f32 	%f263, %f35, %f261, %f262;
	st.shared.f32 	[%r37+384], %f263;
	mov.u32 	%r171, %r39;
	@%p39 bra 	$L__BB21_46;
	add.s32 	%r171, %r173, 96;
	ld.global.nc.f32 	%f264, [%rd7+256];
	ld.shared.f32 	%f265, [%r37+512];
	fma.rn.f32 	%f266, %f35, %f264, %f265;
	st.shared.f32 	[%r37+512], %f266;
$L__BB21_46:
	setp.lt.u32 	%p40, %r32, 96;
	@%p40 bra 	$L__BB21_48;
$L__BB21_47:
	add.s32 	%r140, %r171, %r43;
	mul.wide.s32 	%rd30, %r140, 4;
	add.s64 	%rd31, %rd2, %rd30;
	ld.global.nc.f32 	%f267, [%rd31];
	shl.b32 	%r141, %r171, 2;
	add.s32 	%r142, %r9, %r141;
	ld.shared.f32 	%f268, [%r142+256];
	fma.rn.f32 	%f269, %f35, %f267, %f268;
	st.shared.f32 	[%r142+256], %f269;
	ld.global.nc.f32 	%f270, [%rd31+128];
	ld.shared.f32 	%f271, [%r142+384];
	fma.rn.f32 	%f272, %f35, %f270, %f271;
	st.shared.f32 	[%r142+384], %f272;
	ld.global.nc.f32 	%f273, [%rd31+256];
	ld.shared.f32 	%f274, [%r142+512];
	fma.rn.f32 	%f275, %f35, %f273, %f274;
	st.shared.f32 	[%r142+512], %f275;
	ld.global.nc.f32 	%f276, [%rd31+384];
	ld.shared.f32 	%f277, [%r142+640];
	fma.rn.f32 	%f278, %f35, %f276, %f277;
	st.shared.f32 	[%r142+640], %f278;
	add.s32 	%r171, %r171, 128;
	setp.lt.s32 	%p41, %r171, %r69;
	@%p41 bra 	$L__BB21_47;
$L__BB21_48:
	add.s32 	%r163, %r163, 1;
	setp.ne.s32 	%p42, %r163, %r68;
	@%p42 bra 	$L__BB21_27;
$L__BB21_49:
	setp.ge.s32 	%p43, %r173, %r69;
	mov.b32 	%r143, %f310;
	shfl.sync.down.b32	%r144|%p44, %r143, 16, 31, -1;
	mov.b32 	%f279, %r144;
	add.f32 	%f280, %f310, %f279;
	mov.b32 	%r145, %f280;
	shfl.sync.down.b32	%r146|%p45, %r145, 8, 31, -1;
	mov.b32 	%f281, %r146;
	add.f32 	%f282, %f280, %f281;
	mov.b32 	%r147, %f282;
	shfl.sync.down.b32	%r148|%p46, %r147, 4, 31, -1;
	mov.b32 	%f283, %r148;
	add.f32 	%f284, %f282, %f283;
	mov.b32 	%r149, %f284;
	shfl.sync.down.b32	%r150|%p47, %r149, 2, 31, -1;
	mov.b32 	%f285, %r150;
	add.f32 	%f286, %f284, %f285;
	mov.b32 	%r151, %f286;
	shfl.sync.down.b32	%r152|%p48, %r151, 1, 31, -1;
	mov.b32 	%f287, %r152;
	add.f32 	%f288, %f286, %f287;
	add.f32 	%f38, %f288, 0f322BCC77;
	@%p43 bra 	$L__BB21_52;
	mov.u32 	%r64, %ntid.x;
	cvta.to.global.u64 	%rd8, %rd10;
	rcp.rn.f32 	%f39, %f38;
$L__BB21_51:
	shl.b32 	%r153, %r173, 2;
	add.s32 	%r154, %r9, %r153;
	ld.shared.f32 	%f289, [%r154+256];
	mul.f32 	%f290, %f39, %f289;
	add.s32 	%r155, %r173, %r5;
	mul.wide.s32 	%rd32, %r155, 4;
	add.s64 	%rd33, %rd8, %rd32;
	st.global.f32 	[%rd33], %f290;
	add.s32 	%r173, %r173, %r64;
	setp.lt.s32 	%p49, %r173, %r69;
	@%p49 bra 	$L__BB21_51;
$L__BB21_52:
	ret;

}
	// .globl	_Z21fused_qkv_rope_kernelPfS_S_S_S_S_S_iiiiS_S_i
.visible .entry _Z21fused_qkv_rope_kernelPfS_S_S_S_S_S_iiiiS_S_i(
	.param .u64 .ptr .align 1 _Z21fused_qkv_rope_kernelPfS_S_S_S_S_S_iiiiS_S_i_param_0,
	.param .u64 .ptr .align 1 _Z21fused_qkv_rope_kernelPfS_S_S_S_S_S_iiiiS_S_i_param_1,
	.param .u64 .ptr .align 1 _Z21fused_qkv_rope_kernelPfS_S_S_S_S_S_iiiiS_S_i_param_2,
	.param .u64 .ptr .align 1 _Z21fused_qkv_rope_kernelPfS_S_S_S_S_S_iiiiS_S_i_param_3,
	.param .u64 .ptr .align 1 _Z21fused_qkv_rope_kernelPfS_S_S_S_S_S_iiiiS_S_i_param_4,
	.param .u64 .ptr .align 1 _Z21fused_qkv_rope_kernelPfS_S_S_S_S_S_iiiiS_S_i_param_5,
	.param .u64 .ptr .align 1 _Z21fused_qkv_rope_kernelPfS_S_S_S_S_S_iiiiS_S_i_param_6,
	.param .u32 _Z21fused_qkv_rope_kernelPfS_S_S_S_S_S_iiiiS_S_i_param_7,
	.param .u32 _Z21fused_qkv_rope_kernelPfS_S_S_S_S_S_iiiiS_S_i_param_8,
	.param .u32 _Z21fused_qkv_rope_kernelPfS_S_S_S_S_S_iiiiS_S_i_param_9,
	.param .u32 _Z21fused_qkv_rope_kernelPfS_S_S_S_S_S_iiiiS_S_i_param_10,
	.param .u64 .ptr .align 1 _Z21fused_qkv_rope_kernelPfS_S_S_S_S_S_iiiiS_S_i_param_11,
	.param .u64 .ptr .align 1 _Z21fused_qkv_rope_kernelPfS_S_S_S_S_S_iiiiS_S_i_param_12,
	.param .u32 _Z21fused_qkv_rope_kernelPfS_S_S_S_S_S_iiiiS_S_i_param_13
)
{
	.reg .pred 	%p<5>;
	.reg .b32 	%r<18>;
	.reg .b32 	%f<2>;
	.reg .b64 	%rd<16>;

	ld.param.u64 	%rd5, [_Z21fused_qkv_rope_kernelPfS_S_S_S_S_S_iiiiS_S_i_param_0];
	ld.param.u64 	%rd6, [_Z21fused_qkv_rope_kernelPfS_S_S_S_S_S_iiiiS_S_i_param_4];
	ld.param.u64 	%rd7, [_Z21fused_qkv_rope_kernelPfS_S_S_S_S_S_iiiiS_S_i_param_5];
	ld.param.u64 	%rd8, [_Z21fused_qkv_rope_kernelPfS_S_S_S_S_S_iiiiS_S_i_param_6];
	ld.param.u32 	%r11, [_Z21fused_qkv_rope_kernelPfS_S_S_S_S_S_iiiiS_S_i_param_7];
	ld.param.u32 	%r8, [_Z21fused_qkv_rope_kernelPfS_S_S_S_S_S_iiiiS_S_i_param_8];
	ld.param.u32 	%r9, [_Z21fused_qkv_rope_kernelPfS_S_S_S_S_S_iiiiS_S_i_param_9];
	ld.param.u32 	%r10, [_Z21fused_qkv_rope_kernelPfS_S_S_S_S_S_iiiiS_S_i_param_10];
	mov.u32 	%r12, %ctaid.x;
	mov.u32 	%r1, %ntid.x;
	mov.u32 	%r13, %tid.x;
	mad.lo.s32 	%r17, %r12, %r1, %r13;
	mul.lo.s32 	%r3, %r8, %r11;
	setp.ge.s32 	%p1, %r17, %r3;
	@%p1 bra 	$L__BB22_7;
	mov.u32 	%r14, %nctaid.x;
	mul.lo.s32 	%r4, %r14, %r1;
	cvta.to.global.u64 	%rd1, %rd5;
	cvta.to.global.u64 	%rd2, %rd6;
	cvta.to.global.u64 	%rd3, %rd7;
	cvta.to.global.u64 	%rd4, %rd8;
$L__BB22_2:
	rem.s32 	%r6, %r17, %r8;
	mul.wide.s32 	%rd9, %r17, 4;
	add.s64 	%rd10, %rd1, %rd9;
	ld.global.f32 	%f1, [%rd10];
	setp.ge.s32 	%p2, %r6, %r9;
	@%p2 bra 	$L__BB22_4;
	add.s64 	%rd12, %rd2, %rd9;
	st.global.f32 	[%rd12], %f1;
$L__BB22_4:
	setp.ge.s32 	%p3, %r6, %r10;
	@%p3 bra 	$L__BB22_6;
	div.s32 	%r15, %r17, %r8;
	mad.lo.s32 	%r16, %r15, %r10, %r6;
	mul.wide.s32 	%rd13, %r16, 4;
	add.s64 	%rd14, %rd3, %rd13;
	st.global.f32 	[%rd14], %f1;
	add.s64 	%rd15, %rd4, %rd13;
	st.global.f32 	[%rd15], %f1;
$L__BB22_6:
	add.s32 	%r17, %r17, %r4;
	setp.lt.s32 	%p4, %r17, %r3;
	@%p4 bra 	$L__BB22_2;
$L__BB22_7:
	ret;

}


// ===== COMPILED SASS (sm_100) =====

	.target	sm_100

	.elftype	@"ET_EXEC"


//--------------------- .note.nv.tkinfo           --------------------------
	.section	.note.nv.tkinfo,"",@"SHT_NOTE"
	.sectionflags	@"SHF_NOTE_NV_TKINFO"
	.tkinfo
        /*0018*/ 	.word	0x00000002
        /*0030*/ 	.string	""
        /*0030*/ 	.string	"ptxas"
        /*0030*/ 	.string	"Cuda compilation tools, release 13.0, V13.0.88"
        /*0030*/ 	.string	"Build cuda_13.0.r13.0/compiler.36424714_0"
        /*0030*/ 	.string	"-arch sm_100 -m 64 "



//--------------------- .note.nv.cuinfo           --------------------------
	.section	.note.nv.cuinfo,"",@"SHT_NOTE"
	.sectionflags	@"SHF_NOTE_NV_CUINFO"
        /*0018*/ 	.short	0x0002
        /*001a*/ 	.short	0x0064
        /*001c*/ 	.short	0x0082
	.zero		2


//--------------------- .nv.info                  --------------------------
	.section	.nv.info,"",@"SHT_CUDA_INFO"
	.align	4


	//----- nvinfo : EIATTR_REGCOUNT
	.align		4
        /*0000*/ 	.byte	0x04, 0x2f
        /*0002*/ 	.short	(.L_2 - .L_1)
	.align		4
.L_1:
        /*0004*/ 	.word	index@(_Z14rmsnorm_kernelPfS_S_iif)
        /*0008*/ 	.word	0x00000027


	//----- nvinfo : EIATTR_FRAME_SIZE
	.align		4
.L_2:
        /*000c*/ 	.byte	0x04, 0x11
        /*000e*/ 	.short	(.L_4 - .L_3)
	.align		4
.L_3:
        /*0010*/ 	.word	index@($__internal_16_$__cuda_sm3x_div_rn_noftz_f32_slowpath)
        /*0014*/ 	.word	0x00000000


	//----- nvinfo : EIATTR_FRAME_SIZE
	.align		4
.L_4:
        /*0018*/ 	.byte	0x04, 0x11
        /*001a*/ 	.short	(.L_6 - .L_5)
	.align		4
.L_5:
        /*001c*/ 	.word	index@($__internal_15_$__cuda_sm20_sqrt_rn_f32_slowpath)
        /*0020*/ 	.word	0x00000000


	//----- nvinfo : EIATTR_FRAME_SIZE
	.align		4
.L_6:
        /*0024*/ 	.byte	0x04, 0x11
        /*0026*/ 	.short	(.L_8 - .L_7)
	.align		4
.L_7:
        /*0028*/ 	.word	index@(_Z14rmsnorm_kernelPfS_S_iif)
        /*002c*/ 	.word	0x00000000


	//----- nvinfo : EIATTR_REGCOUNT
	.align		4
.L_8:
        /*0030*/ 	.byte	0x04, 0x2f
        /*0032*/ 	.short	(.L_10 - .L_9)
	.align		4
.L_9:
        /*0034*/ 	.word	index@(_Z13swiglu_kernelPfS_S_i)
        /*0038*/ 	.word	0x00000017


	//----- nvinfo : EIATTR_FRAME_SIZE
	.align		4
.L_10:
        /*003c*/ 	.byte	0x04, 0x11
        /*003e*/ 	.short	(.L_12 - .L_11)
	.align		4
.L_11:
        /*0040*/ 	.word	index@($__internal_14_$__cuda_sm3x_div_rn_noftz_f32_slowpath)
        /*0044*/ 	.word	0x00000000


	//----- nvinfo : EIATTR_FRAME_SIZE
	.align		4
.L_12:
        /*0048*/ 	.byte	0x04, 0x11
        /*004a*/ 	.short	(.L_14 - .L_13)
	.align		4
.L_13:
        /*004c*/ 	.word	index@(_Z13swiglu_kernelPfS_S_i)
        /*0050*/ 	.word	0x00000000


	//----- nvinfo : EIATTR_REGCOUNT
	.align		4
.L_14:
        /*0054*/ 	.byte	0x04, 0x2f
        /*0056*/ 	.short	(.L_16 - .L_15)
	.align		4
.L_15:
        /*0058*/ 	.word	index@(_Z14softmax_kernelPfS_ii)
        /*005c*/ 	.word	0x0000001c


	//----- nvinfo : EIATTR_FRAME_SIZE
	.align		4
.L_16:
        /*0060*/ 	.byte	0x04, 0x11
        /*0062*/ 	.short	(.L_18 - .L_17)
	.align		4
.L_17:
        /*0064*/ 	.word	index@($__internal_13_$__cuda_sm3x_div_rn_noftz_f32_slowpath)
        /*0068*/ 	.word	0x00000000


	//----- nvinfo : EIATTR_FRAME_SIZE
	.align		4
.L_18:
        /*006c*/ 	.byte	0x04, 0x11
        /*006e*/ 	.short	(.L_20 - .L_19)
	.align		4
.L_19:
        /*0070*/ 	.word	index@(_Z14softmax_kernelPfS_ii)
        /*0074*/ 	.word	0x00000000


	//----- nvinfo : EIATTR_REGCOUNT
	.align		4
.L_20:
        /*0078*/ 	.byte	0x04, 0x2f
        /*007a*/ 	.short	(.L_22 - .L_21)
	.align		4
.L_21:
        /*007c*/ 	.word	index@(_Z11rope_kernelPfiiif)
        /*0080*/ 	.word	0x0000001e


	//----- nvinfo : EIATTR_FRAME_SIZE
	.align		4
.L_22:
        /*0084*/ 	.byte	0x04, 0x11
        /*0086*/ 	.short	(.L_24 - .L_23)
	.align		4
.L_23:
        /*0088*/ 	.word	index@($__internal_12_$__cuda_sm3x_div_rn_noftz_f32_slowpath)
        /*008c*/ 	.word	0x00000020


	//----- nvinfo : EIATTR_FRAME_SIZE
	.align		4
.L_24:
        /*0090*/ 	.byte	0x04, 0x11
        /*0092*/ 	.short	(.L_26 - .L_25)
	.align		4
.L_25:
        /*0094*/ 	.word	index@(_Z11rope_kernelPfiiif)
        /*0098*/ 	.word	0x00000020


	//----- nvinfo : EIATTR_REGCOUNT
	.align		4
.L_26:
        /*009c*/ 	.byte	0x04, 0x2f
        /*009e*/ 	.short	(.L_28 - .L_27)
	.align		4
.L_27:
        /*00a0*/ 	.word	index@(_Z10add_kernelPfS_S_i)
        /*00a4*/ 	.word	0x00000014


	//----- nvinfo : EIATTR_FRAME_SIZE
	.align		4
.L_28:
        /*00a8*/ 	.byte	0x04, 0x11
        /*00aa*/ 	.short	(.L_30 - .L_29)
	.align		4
.L_29:
        /*00ac*/ 	.word	index@(_Z10add_kernelPfS_S_i)
        /*00b0*/ 	.word	0x00000000


	//----- nvinfo : EIATTR_REGCOUNT
	.align		4
.L_30:
        /*00b4*/ 	.byte	0x04, 0x2f
        /*00b6*/ 	.short	(.L_32 - .L_31)
	.align		4
.L_31:
        /*00b8*/ 	.word	index@(_Z11silu_kernelPfS_i)
        /*00bc*/ 	.word	0x00000015


	//----- nvinfo : EIATTR_FRAME_SIZE
	.align		4
.L_32:
        /*00c0*/ 	.byte	0x04, 0x11
        /*00c2*/ 	.short	(.L_34 - .L_33)
	.align		4
.L_33:
        /*00c4*/ 	.word	index@($__internal_11_$__cuda_sm3x_div_rn_noftz_f32_slowpath)
        /*00c8*/ 	.word	0x00000000


	//----- nvinfo : EIATTR_FRAME_SIZE
	.align		4
.L_34:
        /*00cc*/ 	.byte	0x04, 0x11
        /*00ce*/ 	.short	(.L_36 - .L_35)
	.align		4
.L_35:
        /*00d0*/ 	.word	index@(_Z11silu_kernelPfS_i)
        /*00d4*/ 	.word	0x00000000


	//----- nvinfo : EIATTR_REGCOUNT
	.align		4
.L_36:
        /*00d8*/ 	.byte	0x04, 0x2f
        /*00da*/ 	.short	(.L_38 - .L_37)
	.align		4
.L_37:
        /*00dc*/ 	.word	index@(_Z15moe_topk_kernelPfPiS_iii)
        /*00e0*/ 	.word	0x0000001e


	//----- nvinfo : EIATTR_FRAME_SIZE
	.align		4
.L_38:
        /*00e4*/ 	.byte	0x04, 0x11
        /*00e6*/ 	.short	(.L_40 - .L_39)
	.align		4
.L_39:
        /*00e8*/ 	.word	index@($__internal_10_$__cuda_sm3x_div_rn_noftz_f32_slowpath)
        /*00ec*/ 	.word	0x00000000


	//----- nvinfo : EIATTR_FRAME_SIZE
	.align		4
.L_40:
        /*00f0*/ 	.byte	0x04, 0x11
        /*00f2*/ 	.short	(.L_42 - .L_41)
	.align		4
.L_41:
        /*00f4*/ 	.word	index@(_Z15moe_topk_kernelPfPiS_iii)
        /*00f8*/ 	.word	0x00000000


	//----- nvinfo : EIATTR_REGCOUNT
	.align		4
.L_42:
        /*00fc*/ 	.byte	0x04, 0x2f
        /*00fe*/ 	.short	(.L_44 - .L_43)
	.align		4
.L_43:
        /*0100*/ 	.word	index@(_Z24moe_router_logits_kernelPfS_S_iii)
        /*0104*/ 	.word	0x0000001f


	//----- nvinfo : EIATTR_FRAME_SIZE
	.align		4
.L_44:
        /*0108*/ 	.byte	0x04, 0x11
        /*010a*/ 	.short	(.L_46 - .L_45)
	.align		4
.L_45:
        /*010c*/ 	.word	index@(_Z24moe_router_logits_kernelPfS_S_iii)
        /*0110*/ 	.word	0x00000000


	//----- nvinfo : EIATTR_REGCOUNT
	.align		4
.L_46:
        /*0114*/ 	.byte	0x04, 0x2f
        /*0116*/ 	.short	(.L_48 - .L_47)
	.align		4
.L_47:
        /*0118*/ 	.word	index@(_Z25moe_gate_up_swiglu_kernelPfS_S_PiS_S_iiiii)
        /*011c*/ 	.word	0x00000020


	//----- nvinfo : EIATTR_FRAME_SIZE
	.align		4
.L_48:
        /*0120*/ 	.byte	0x04, 0x11
        /*0122*/ 	.short	(.L_50 - .L_49)
	.align		4
.L_49:
        /*0124*/ 	.word	index@($__internal_9_$__cuda_sm3x_div_rn_noftz_f32_slowpath)
        /*0128*/ 	.word	0x00000000


	//----- nvinfo : EIATTR_FRAME_SIZE
	.align		4
.L_50:
        /*012c*/ 	.byte	0x04, 0x11
        /*012e*/ 	.short	(.L_52 - .L_51)
	.align		4
.L_51:
        /*0130*/ 	.word	index@(_Z25moe_gate_up_swiglu_kernelPfS_S_PiS_S_iiiii)
        /*0134*/ 	.word	0x00000000


	//----- nvinfo : EIATTR_REGCOUNT
	.align		4
.L_52:
        /*0138*/ 	.byte	0x04, 0x2f
        /*013a*/ 	.short	(.L_54 - .L_53)
	.align		4
.L_53:
        /*013c*/ 	.word	index@(_Z25moe_expert_forward_kernelPfS_PiS_S_iiiii)
        /*0140*/ 	.word	0x00000020


	//----- nvinfo : EIATTR_FRAME_SIZE
	.align		4
.L_54:
        /*0144*/ 	.byte	0x04, 0x11
        /*0146*/ 	.short	(.L_56 - .L_55)
	.align		4
.L_55:
        /*0148*/ 	.word	index@(_Z25moe_expert_forward_kernelPfS_PiS_S_iiiii)
        /*014c*/ 	.word	0x00000000


	//----- nvinfo : EIATTR_REGCOUNT
	.align		4
.L_56:
        /*0150*/ 	.byte	0x04, 0x2f
        /*0152*/ 	.short	(.L_58 - .L_57)
	.align		4
.L_57:
        /*0154*/ 	.word	index@(_Z19dequant_q8_0_kernelPKhPfi)
        /*0158*/ 	.word	0x00000020


	//----- nvinfo : EIATTR_FRAME_SIZE
	.align		4
.L_58:
        /*015c*/ 	.byte	0x04, 0x11
        /*015e*/ 	.short	(.L_60 - .L_59)
	.align		4
.L_59:
        /*0160*/ 	.word	index@(_Z19dequant_q8_0_kernelPKhPfi)
        /*0164*/ 	.word	0x00000000


	//----- nvinfo : EIATTR_REGCOUNT
	.align		4
.L_60:
        /*0168*/ 	.byte	0x04, 0x2f
        /*016a*/ 	.short	(.L_62 - .L_61)
	.align		4
.L_61:
        /*016c*/ 	.word	index@(_Z27dequant_q8_0_to_bf16_kernelPKhPti)
        /*0170*/ 	.word	0x0000001a


	//----- nvinfo : EIATTR_FRAME_SIZE
	.align		4
.L_62:
        /*0174*/ 	.byte	0x04, 0x11
        /*0176*/ 	.short	(.L_64 - .L_63)
	.align		4
.L_63:
        /*0178*/ 	.word	index@(_Z27dequant_q8_0_to_bf16_kernelPKhPti)
        /*017c*/ 	.word	0x00000000


	//----- nvinfo : EIATTR_REGCOUNT
	.align		4
.L_64:
        /*0180*/ 	.byte	0x04, 0x2f
        /*0182*/ 	.short	(.L_66 - .L_65)
	.align		4
.L_65:
        /*0184*/ 	.word	index@(_Z19dequant_q4_k_kernelPKhPfi)
        /*0188*/ 	.word	0x00000028


	//----- nvinfo : EIATTR_FRAME_SIZE
	.align		4
.L_66:
        /*018c*/ 	.byte	0x04, 0x11
        /*018e*/ 	.short	(.L_68 - .L_67)
	.align		4
.L_67:
        /*0190*/ 	.word	index@(_Z19dequant_q4_k_kernelPKhPfi)
        /*0194*/ 	.word	0x00000000


	//----- nvinfo : EIATTR_REGCOUNT
	.align		4
.L_68:
        /*0198*/ 	.byte	0x04, 0x2f
        /*019a*/ 	.short	(.L_70 - .L_69)
	.align		4
.L_69:
        /*019c*/ 	.word	index@(_Z27dequant_q4_k_to_bf16_kernelPKhPti)
        /*01a0*/ 	.word	0x00000028


	//----- nvinfo : EIATTR_FRAME_SIZE
	.align		4
.L_70:
        /*01a4*/ 	.byte	0x04, 0x11
        /*01a6*/ 	.short	(.L_72 - .L_71)
	.align		4
.L_71:
        /*01a8*/ 	.word	index@(_Z27dequant_q4_k_to_bf16_kernelPKhPti)
        /*01ac*/ 	.word	0x00000000


	//----- nvinfo : EIATTR_REGCOUNT
	.align		4
.L_72:
        /*01b0*/ 	.byte	0x04, 0x2f
        /*01b2*/ 	.short	(.L_74 - .L_73)
	.align		4
.L_73:
        /*01b4*/ 	.word	index@(_Z19dequant_q6_k_kernelPKhPfi)
        /*01b8*/ 	.word	0x00000020


	//----- nvinfo : EIATTR_FRAME_SIZE
	.align		4
.L_74:
        /*01bc*/ 	.byte	0x04, 0x11
        /*01be*/ 	.short	(.L_76 - .L_75)
	.align		4
.L_75:
        /*01c0*/ 	.word	index@(_Z19dequant_q6_k_kernelPKhPfi)
        /*01c4*/ 	.word	0x00000000


	//----- nvinfo : EIATTR_REGCOUNT
	.align		4
.L_76:
        /*01c8*/ 	.byte	0x04, 0x2f
        /*01ca*/ 	.short	(.L_78 - .L_77)
	.align		4
.L_77:
        /*01cc*/ 	.word	index@(_Z27dequant_q6_k_to_bf16_kernelPKhPti)
        /*01d0*/ 	.word	0x00000020


	//----- nvinfo : EIATTR_FRAME_SIZE
	.align		4
.L_78:
        /*01d4*/ 	.byte	0x04, 0x11
        /*01d6*/ 	.short	(.L_80 - .L_79)
	.align		4
.L_79:
        /*01d8*/ 	.word	index@(_Z27dequant_q6_k_to_bf16_kernelPKhPti)
        /*01dc*/ 	.word	0x00000000


	//----- nvinfo : EIATTR_REGCOUNT
	.align		4
.L_80:
        /*01e0*/ 	.byte	0x04, 0x2f
        /*01e2*/ 	.short	(.L_82 - .L_81)
	.align		4
.L_81:
        /*01e4*/ 	.word	index@(_Z22fused_attention_kernelPKfS0_S0_PfS0_S0_iiiiifi)
        /*01e8*/ 	.word	0x0000001f


	//----- nvinfo : EIATTR_FRAME_SIZE
	.align		4
.L_82:
        /*01ec*/ 	.byte	0x04, 0x11
        /*01ee*/ 	.short	(.L_84 - .L_83)
	.align		4
.L_83:
        /*01f0*/ 	.word	index@($__internal_8_$__cuda_sm20_rcp_rn_f32_slowpath)
        /*01f4*/ 	.word	0x00000000


	//----- nvinfo : EIATTR_FRAME_SIZE
	.align		4
.L_84:
        /*01f8*/ 	.byte	0x04, 0x11
        /*01fa*/ 	.short	(.L_86 - .L_85)
	.align		4
.L_85:
        /*01fc*/ 	.word	index@(_Z22fused_attention_kernelPKfS0_S0_PfS0_S0_iiiiifi)
        /*0200*/ 	.word	0x00000000


	//----- nvinfo : EIATTR_REGCOUNT
	.align		4
.L_86:
        /*0204*/ 	.byte	0x04, 0x2f
        /*0206*/ 	.short	(.L_88 - .L_87)
	.align		4
.L_87:
        /*0208*/ 	.word	index@(_Z17fused_rope_kernelPfPKfiiiif)
        /*020c*/ 	.word	0x00000014


	//----- nvinfo : EIATTR_FRAME_SIZE
	.align		4
.L_88:
        /*0210*/ 	.byte	0x04, 0x11
        /*0212*/ 	.short	(.L_90 - .L_89)
	.align		4
.L_89:
        /*0214*/ 	.word	index@($__internal_7_$__cuda_sm3x_div_rn_noftz_f32_slowpath)
        /*0218*/ 	.word	0x00000020


	//----- nvinfo : EIATTR_FRAME_SIZE
	.align		4
.L_90:
        /*021c*/ 	.byte	0x04, 0x11
        /*021e*/ 	.short	(.L_92 - .L_91)
	.align		4
.L_91:
        /*0220*/ 	.word	index@($__internal_6_$__cuda_sm20_rcp_rn_f32_slowpath)
        /*0224*/ 	.word	0x00000020


	//----- nvinfo : EIATTR_FRAME_SIZE
	.align		4
.L_92:
        /*0228*/ 	.byte	0x04, 0x11
        /*022a*/ 	.short	(.L_94 - .L_93)
	.align		4
.L_93:
        /*022c*/ 	.word	index@(_Z17fused_rope_kernelPfPKfiiiif)
        /*0230*/ 	.word	0x00000020


	//----- nvinfo : EIATTR_REGCOUNT
	.align		4
.L_94:
        /*0234*/ 	.byte	0x04, 0x2f
        /*0236*/ 	.short	(.L_96 - .L_95)
	.align		4
.L_95:
        /*0238*/ 	.word	index@(_Z19fused_swiglu_kernelPKfS0_S0_S0_Pfiii)
        /*023c*/ 	.word	0x00000020


	//----- nvinfo : EIATTR_FRAME_SIZE
	.align		4
.L_96:
        /*0240*/ 	.byte	0x04, 0x11
        /*0242*/ 	.short	(.L_98 - .L_97)
	.align		4
.L_97:
        /*0244*/ 	.word	index@($__internal_5_$__cuda_sm3x_div_rn_noftz_f32_slowpath)
        /*0248*/ 	.word	0x00000000


	//----- nvinfo : EIATTR_FRAME_SIZE
	.align		4
.L_98:
        /*024c*/ 	.byte	0x04, 0x11
        /*024e*/ 	.short	(.L_100 - .L_99)
	.align		4
.L_99:
        /*0250*/ 	.word	index@(_Z19fused_swiglu_kernelPKfS0_S0_S0_Pfiii)
        /*0254*/ 	.word	0x00000000


	//----- nvinfo : EIATTR_REGCOUNT
	.align		4
.L_100:
        /*0258*/ 	.byte	0x04, 0x2f
        /*025a*/ 	.short	(.L_102 - .L_101)
	.align		4
.L_101:
        /*025c*/ 	.word	index@(_Z16fused_mlp_kernelPKfS0_S0_S0_Pfiii)
        /*0260*/ 	.word	0x00000020


	//----- nvinfo : EIATTR_FRAME_SIZE
	.align		4
.L_102:
        /*0264*/ 	.byte	0x04, 0x11
        /*0266*/ 	.short	(.L_104 - .L_103)
	.align		4
.L_103:
        /*0268*/ 	.word	index@($__internal_4_$__cuda_sm3x_div_rn_noftz_f32_slowpath)
        /*026c*/ 	.word	0x00000000


	//----- nvinfo : EIATTR_FRAME_SIZE
	.align		4
.L_104:
        /*0270*/ 	.byte	0x04, 0x11
        /*0272*/ 	.short	(.L_106 - .L_105)
	.align		4
.L_105:
        /*0274*/ 	.word	index@(_Z16fused_mlp_kernelPKfS0_S0_S0_Pfiii)
        /*0278*/ 	.word	0x00000000


	//----- nvinfo : EIATTR_REGCOUNT
	.align		4
.L_106:
        /*027c*/ 	.byte	0x04, 0x2f
        /*027e*/ 	.short	(.L_108 - .L_107)
	.align		4
.L_107:
        /*0280*/ 	.word	index@(_Z24fused_rmsnorm_add_kernelPKfS0_S0_Pfiif)
        /*0284*/ 	.word	0x0000001f


	//----- nvinfo : EIATTR_FRAME_SIZE
	.align		4
.L_108:
        /*0288*/ 	.byte	0x04, 0x11
        /*028a*/ 	.short	(.L_110 - .L_109)
	.align		4
.L_109:
        /*028c*/ 	.word	index@($__internal_3_$__cuda_sm3x_div_rn_noftz_f32_slowpath)
        /*0290*/ 	.word	0x00000000


	//----- nvinfo : EIATTR_FRAME_SIZE
	.align		4
.L_110:
        /*0294*/ 	.byte	0x04, 0x11
        /*0296*/ 	.short	(.L_112 - .L_111)
	.align		4
.L_111:
        /*0298*/ 	.word	index@($__internal_2_$__cuda_sm20_sqrt_rn_f32_slowpath)
        /*029c*/ 	.word	0x00000000


	//----- nvinfo : EIATTR_FRAME_SIZE
	.align		4
.L_112:
        /*02a0*/ 	.byte	0x04, 0x11
        /*02a2*/ 	.short	(.L_114 - .L_113)
	.align		4
.L_113:
        /*02a4*/ 	.word	index@($__internal_1_$__cuda_sm20_rcp_rn_f32_slowpath)
        /*02a8*/ 	.word	0x00000000


	//----- nvinfo : EIATTR_FRAME_SIZE
	.align		4
.L_114:
        /*02ac*/ 	.byte	0x04, 0x11
        /*02ae*/ 	.short	(.L_116 - .L_115)
	.align		4
.L_115:
        /*02b0*/ 	.word	index@(_Z24fused_rmsnorm_add_kernelPKfS0_S0_Pfiif)
        /*02b4*/ 	.word	0x00000000


	//----- nvinfo : EIATTR_REGCOUNT
	.align		4
.L_116:
        /*02b8*/ 	.byte	0x04, 0x2f
        /*02ba*/ 	.short	(.L_118 - .L_117)
	.align		4
.L_117:
        /*02bc*/ 	.word	index@(_Z28flash_fused_attention_kernelPKfS0_S0_Pfiiiiif)
        /*02c0*/ 	.word	0x00000020


	//----- nvinfo : EIATTR_FRAME_SIZE
	.align		4
.L_118:
        /*02c4*/ 	.byte	0x04, 0x11
        /*02c6*/ 	.short	(.L_120 - .L_119)
	.align		4
.L_119:
        /*02c8*/ 	.word	index@($__internal_0_$__cuda_sm20_rcp_rn_f32_slowpath)
        /*02cc*/ 	.word	0x00000000


	//----- nvinfo : EIATTR_FRAME_SIZE
	.align		4
.L_120:
        /*02d0*/ 	.byte	0x04, 0x11
        /*02d2*/ 	.short	(.L_122 - .L_121)
	.align		4
.L_121:
        /*02d4*/ 	.word	index@(_Z28flash_fused_attention_kernelPKfS0_S0_Pfiiiiif)
        /*02d8*/ 	.word	0x00000000


	//----- nvinfo : EIATTR_REGCOUNT
	.align		4
.L_122:
        /*02dc*/ 	.byte	0x04, 0x2f
        /*02de*/ 	.short	(.L_124 - .L_123)
	.align		4
.L_123:
        /*02e0*/ 	.word	index@(_Z21fused_qkv_rope_kernelPfS_S_S_S_S_S_iiiiS_S_i)
        /*02e4*/ 	.word	0x0000001a


	//----- nvinfo : EIATTR_FRAME_SIZE
	.align		4
.L_124:
        /*02e8*/ 	.byte	0x04, 0x11
        /*02ea*/ 	.short	(.L_126 - .L_125)
	.align		4
.L_125:
        /*02ec*/ 	.word	index@(_Z21fused_qkv_rope_kernelPfS_S_S_S_S_S_iiiiS_S_i)
        /*02f0*/ 	.word	0x00000000


	//----- nvinfo : EIATTR_MIN_STACK_SIZE
	.align		4
.L_126:
        /*02f4*/ 	.byte	0x04, 0x12
        /*02f6*/ 	.short	(.L_128 - .L_127)
	.align		4
.L_127:
        /*02f8*/ 	.word	index@(_Z21fused_qkv_rope_kernelPfS_S_S_S_S_S_iiiiS_S_i)
        /*02fc*/ 	.word	0x00000000


	//----- nvinfo : EIATTR_MIN_STACK_SIZE
	.align		4
.L_128:
        /*0300*/ 	.byte	0x04, 0x12
        /*0302*/ 	.short	(.L_130 - .L_129)
	.align		4
.L_129:
        /*0304*/ 	.word	index@(_Z28flash_fused_attention_kernelPKfS0_S0_Pfiiiiif)
        /*0308*/ 	.word	0x00000000


	//----- nvinfo : EIATTR_MIN_STACK_SIZE
	.align		4
.L_130:
        /*030c*/ 	.byte	0x04, 0x12
        /*030e*/ 	.short	(.L_132 - .L_131)
	.align		4
.L_131:
        /*0310*/ 	.word	index@(_Z24fused_rmsnorm_add_kernelPKfS0_S0_Pfiif)
        /*0314*/ 	.word	0x00000000


	//----- nvinfo : EIATTR_MIN_STACK_SIZE
	.align		4
.L_132:
        /*0318*/ 	.byte	0x04, 0x12
        /*031a*/ 	.short	(.L_134 - .L_133)
	.align		4
.L_133:
        /*031c*/ 	.word	index@(_Z16fused_mlp_kernelPKfS0_S0_S0_Pfiii)
        /*0320*/ 	.word	0x00000000


	//----- nvinfo : EIATTR_MIN_STACK_SIZE
	.align		4
.L_134:
        /*0324*/ 	.byte	0x04, 0x12
        /*0326*/ 	.short	(.L_136 - .L_135)
	.align		4
.L_135:
        /*0328*/ 	.word	index@(_Z19fused_swiglu_kernelPKfS0_S0_S0_Pfiii)
        /*032c*/ 	.word	0x00000000


	//----- nvinfo : EIATTR_MIN_STACK_SIZE
	.align		4
.L_136:
        /*0330*/ 	.byte	0x04, 0x12
        /*0332*/ 	.short	(.L_138 - .L_137)
	.align		4
.L_137:
        /*0334*/ 	.word	index@(_Z17fused_rope_kernelPfPKfiiiif)
        /*0338*/ 	.word	0x00000020


	//----- nvinfo : EIATTR_MIN_STACK_SIZE
	.align		4
.L_138:
        /*033c*/ 	.byte	0x04, 0x12
        /*033e*/ 	.short	(.L_140 - .L_139)
	.align		4
.L_139:
        /*0340*/ 	.word	index@(_Z22fused_attention_kernelPKfS0_S0_PfS0_S0_iiiiifi)
        /*0344*/ 	.word	0x00000000


	//----- nvinfo : EIATTR_MIN_STACK_SIZE
	.align		4
.L_140:
        /*0348*/ 	.byte	0x04, 0x12
        /*034a*/ 	.short	(.L_142 - .L_141)
	.align		4
.L_141:
        /*034c*/ 	.word	index@(_Z27dequant_q6_k_to_bf16_kernelPKhPti)
        /*0350*/ 	.word	0x00000000


	//----- nvinfo : EIATTR_MIN_STACK_SIZE
	.align		4
.L_142:
        /*0354*/ 	.byte	0x04, 0x12
        /*0356*/ 	.short	(.L_144 - .L_143)
	.align		4
.L_143:
        /*0358*/ 	.word	index@(_Z19dequant_q6_k_kernelPKhPfi)
        /*035c*/ 	.word	0x00000000


	//----- nvinfo : EIATTR_MIN_STACK_SIZE
	.align		4
.L_144:
        /*0360*/ 	.byte	0x04, 0x12
        /*0362*/ 	.short	(.L_146 - .L_145)
	.align		4
.L_145:
        /*0364*/ 	.word	index@(_Z27dequant_q4_k_to_bf16_kernelPKhPti)
        /*0368*/ 	.word	0x00000000


	//----- nvinfo : EIATTR_MIN_STACK_SIZE
	.align		4
.L_146:
        /*036c*/ 	.byte	0x04, 0x12
        /*036e*/ 	.short	(.L_148 - .L_147)
	.align		4
.L_147:
        /*0370*/ 	.word	index@(_Z19dequant_q4_k_kernelPKhPfi)
        /*0374*/ 	.word	0x00000000


	//----- nvinfo : EIATTR_MIN_STACK_SIZE
	.align		4
.L_148:
        /*0378*/ 	.byte	0x04, 0x12
        /*037a*/ 	.short	(.L_150 - .L_149)
	.align		4
.L_149:
        /*037c*/ 	.word	index@(_Z27dequant_q8_0_to_bf16_kernelPKhPti)
        /*0380*/ 	.word	0x00000000


	//----- nvinfo : EIATTR_MIN_STACK_SIZE
	.align		4
.L_150:
        /*0384*/ 	.byte	0x04, 0x12
        /*0386*/ 	.short	(.L_152 - .L_151)
	.align		4
.L_151:
        /*0388*/ 	.word	index@(_Z19dequant_q8_0_kernelPKhPfi)
        /*038c*/ 	.word	0x00000000


	//----- nvinfo : EIATTR_MIN_STACK_SIZE
	.align		4
.L_152:
        /*0390*/ 	.byte	0x04, 0x12
        /*0392*/ 	.short	(.L_154 - .L_153)
	.align		4
.L_153:
        /*0394*/ 	.word	index@(_Z25moe_expert_forward_kernelPfS_PiS_S_iiiii)
        /*0398*/ 	.word	0x00000000


	//----- nvinfo : EIATTR_MIN_STACK_SIZE
	.align		4
.L_154:
        /*039c*/ 	.byte	0x04, 0x12
        /*039e*/ 	.short	(.L_156 - .L_155)
	.align		4
.L_155:
        /*03a0*/ 	.word	index@(_Z25moe_gate_up_swiglu_kernelPfS_S_PiS_S_iiiii)
        /*03a4*/ 	.word	0x00000000


	//----- nvinfo : EIATTR_MIN_STACK_SIZE
	.align		4
.L_156:
        /*03a8*/ 	.byte	0x04, 0x12
        /*03aa*/ 	.short	(.L_158 - .L_157)
	.align		4
.L_157:
        /*03ac*/ 	.word	index@(_Z24moe_router_logits_kernelPfS_S_iii)
        /*03b0*/ 	.word	0x00000000


	//----- nvinfo : EIATTR_MIN_STACK_SIZE
	.align		4
.L_158:
        /*03b4*/ 	.byte	0x04, 0x12
        /*03b6*/ 	.short	(.L_160 - .L_159)
	.align		4
.L_159:
        /*03b8*/ 	.word	index@(_Z15moe_topk_kernelPfPiS_iii)
        /*03bc*/ 	.word	0x00000000


	//----- nvinfo : EIATTR_MIN_STACK_SIZE
	.align		4
.L_160:
        /*03c0*/ 	.byte	0x04, 0x12
        /*03c2*/ 	.short	(.L_162 - .L_161)
	.align		4
.L_161:
        /*03c4*/ 	.word	index@(_Z11silu_kernelPfS_i)
        /*03c8*/ 	.word	0x00000000


	//----- nvinfo : EIATTR_MIN_STACK_SIZE
	.align		4
.L_162:
        /*03cc*/ 	.byte	0x04, 0x12
        /*03ce*/ 	.short	(.L_164 - .L_163)
	.align		4
.L_163:
        /*03d0*/ 	.word	index@(_Z10add_kernelPfS_S_i)
        /*03d4*/ 	.word	0x00000000


	//----- nvinfo : EIATTR_MIN_STACK_SIZE
	.align		4
.L_164:
        /*03d8*/ 	.byte	0x04, 0x12
        /*03da*/ 	.short	(.L_166 - .L_165)
	.align		4
.L_165:
        /*03dc*/ 	.word	index@(_Z11rope_kernelPfiiif)
        /*03e0*/ 	.word	0x00000020


	//----- nvinfo : EIATTR_MIN_STACK_SIZE
	.align		4
.L_166:
        /*03e4*/ 	.byte	0x04, 0x12
        /*03e6*/ 	.short	(.L_168 - .L_167)
	.align		4
.L_167:
        /*03e8*/ 	.word	index@(_Z14softmax_kernelPfS_ii)
        /*03ec*/ 	.word	0x00000000


	//----- nvinfo : EIATTR_MIN_STACK_SIZE
	.align		4
.L_168:
        /*03f0*/ 	.byte	0x04, 0x12
        /*03f2*/ 	.short	(.L_170 - .L_169)
	.align		4
.L_169:
        /*03f4*/ 	.word	index@(_Z13swiglu_kernelPfS_S_i)
        /*03f8*/ 	.word	0x00000000


	//----- nvinfo : EIATTR_MIN_STACK_SIZE
	.align		4
.L_170:
        /*03fc*/ 	.byte	0x04, 0x12
        /*03fe*/ 	.short	(.L_172 - .L_171)
	.align		4
.L_171:
        /*0400*/ 	.word	index@(_Z14rmsnorm_kernelPfS_S_iif)
        /*0404*/ 	.word	0x00000000
.L_172:


//--------------------- .nv.compat                --------------------------
	.section	.nv.compat,"",@"SHT_CUDA_COMPAT_INFO"
	.align	4
        /*0000*/ 	.byte	0x02, 0x09, 0x00, 0x00, 0x02, 0x02, 0x01, 0x00, 0x02, 0x05, 0x05, 0x00, 0x03, 0x07, 0x01, 0x01
        /*0010*/ 	.byte	0x02, 0x03, 0x00, 0x00, 0x02, 0x06, 0x01, 0x00, 0x04, 0x0b, 0x08, 0x00, 0x01, 0x00, 0x00, 0x00
        /*0020*/ 	.byte	0x00, 0x00, 0x00, 0x00


//--------------------- .nv.info._Z21fused_qkv_rope_kernelPfS_S_S_S_S_S_iiiiS_S_i --------------------------
	.section	.nv.info._Z21fused_qkv_rope_kernelPfS_S_S_S_S_S_iiiiS_S_i,"",@"SHT_CUDA_INFO"
	.sectionflags	@""
	.align	4


	//----- nvinfo : EIATTR_CUDA_API_VERSION
	.align		4
        /*0000*/ 	.byte	0x04, 0x37
        /*0002*/ 	.short	(.L_174 - .L_173)
.L_173:
        /*0004*/ 	.word	0x00000082


	//----- nvinfo : EIATTR_KPARAM_INFO
	.align		4
.L_174:
        /*0008*/ 	.byte	0x04, 0x17
        /*000a*/ 	.short	(.L_176 - .L_175)
.L_175:
        /*000c*/ 	.word	0x00000000
        /*0010*/ 	.short	0x000d
        /*0012*/ 	.short	0x0058
        /*0014*/ 	.byte	0x00, 0xf0, 0x11, 0x00


	//----- nvinfo : EIATTR_KPARAM_INFO
	.align		4
.L_176:
        /*0018*/ 	.byte	0x04, 0x17
        /*001a*/ 	.short	(.L_178 - .L_177)
.L_177:
        /*001c*/ 	.word	0x00000000
        /*0020*/ 	.short	0x000c
        /*0022*/ 	.short	0x0050
        /*0024*/ 	.byte	0x00, 0xf5, 0x21, 0x00


	//----- nvinfo : EIATTR_KPARAM_INFO
	.align		4
.L_178:
        /*0028*/ 	.byte	0x04, 0x17
        /*002a*/ 	.short	(.L_180 - .L_179)
.L_179:
        /*002c*/ 	.word	0x00000000
        /*0030*/ 	.short	0x000b
        /*0032*/ 	.short	0x0048
        /*0034*/ 	.byte	0x00, 0xf5, 0x21, 0x00


	//----- nvinfo : EIATTR_KPARAM_INFO
	.align		4
.L_180:
        /*0038*/ 	.byte	0x04, 0x17
        /*003a*/ 	.short	(.L_182 - .L_181)
.L_181:
        /*003c*/ 	.word	0x00000000
        /*0040*/ 	.short	0x000a
        /*0042*/ 	.short	0x0044
        /*0044*/ 	.byte	0x00, 0xf0, 0x11, 0x00


	//----- nvinfo : EIATTR_KPARAM_INFO
	.align		4
.L_182:
        /*0048*/ 	.byte	0x04, 0x17
        /*004a*/ 	.short	(.L_184 - .L_183)
.L_183:
        /*004c*/ 	.word	0x00000000
        /*0050*/ 	.short	0x0009
        /*0052*/ 	.short	0x0040
        /*0054*/ 	.byte	0x00, 0xf0, 0x11, 0x00


	//----- nvinfo : EIATTR_KPARAM_INFO
	.align		4
.L_184:
        /*0058*/ 	.byte	0x04, 0x17
        /*005a*/ 	.short	(.L_186 - .L_185)
.L_185:
        /*005c*/ 	.word	0x00000000
        /*0060*/ 	.short	0x0008
        /*0062*/ 	.short	0x003c
        /*0064*/ 	.byte	0x00, 0xf0, 0x11, 0x00


	//----- nvinfo : EIATTR_KPARAM_INFO
	.align		4
.L_186:
        /*0068*/ 	.byte	0x04, 0x17
        /*006a*/ 	.short	(.L_188 - .L_187)
.L_187:
        /*006c*/ 	.word	0x00000000
        /*0070*/ 	.short	0x0007
        /*0072*/ 	.short	0x0038
        /*0074*/ 	.byte	0x00, 0xf0, 0x11, 0x00


	//----- nvinfo : EIATTR_KPARAM_INFO
	.align		4
.L_188:
        /*0078*/ 	.byte	0x04, 0x17
        /*007a*/ 	.short	(.L_190 - .L_189)
.L_189:
        /*007c*/ 	.word	0x00000000
        /*0080*/ 	.short	0x0006
        /*0082*/ 	.short	0x0030
        /*0084*/ 	.byte	0x00, 0xf5, 0x21, 0x00


	//----- nvinfo : EIATTR_KPARAM_INFO
	.align		4
.L_190:
        /*0088*/ 	.byte	0x04, 0x17
        /*008a*/ 	.short	(.L_192 - .L_191)
.L_191:
        /*008c*/ 	.word	0x00000000
        /*0090*/ 	.short	0x0005
        /*0092*/ 	.short	0x0028
        /*0094*/ 	.byte	0x00, 0xf5, 0x21, 0x00


	//----- nvinfo : EIATTR_KPARAM_INFO
	.align		4
.L_192:
        /*0098*/ 	.byte	0x04, 0x17
        /*009a*/ 	.short	(.L_194 - .L_193)
.L_193:
        /*009c*/ 	.word	0x00000000
        /*00a0*/ 	.short	0x0004
        /*00a2*/ 	.short	0x0020
        /*00a4*/ 	.byte	0x00, 0xf5, 0x21, 0x00


	//----- nvinfo : EIATTR_KPARAM_INFO
	.align		4
.L_194:
        /*00a8*/ 	.byte	0x04, 0x17
        /*00aa*/ 	.short	(.L_196 - .L_195)
.L_195:
        /*00ac*/ 	.word	0x00000000
        /*00b0*/ 	.short	0x0003
        /*00b2*/ 	.short	0x0018
        /*00b4*/ 	.byte	0x00, 0xf5, 0x21, 0x00


	//----- nvinfo : EIATTR_KPARAM_INFO
	.align		4
.L_196:
        /*00b8*/ 	.byte	0x04, 0x17
        /*00ba*/ 	.short	(.L_198 - .L_197)
.L_197:
        /*00bc*/ 	.word	0x00000000
        /*00c0*/ 	.short	0x0002
        /*00c2*/ 	.short	0x0010
        /*00c4*/ 	.byte	0x00, 0xf5, 0x21, 0x00


	//----- nvinfo : EIATTR_KPARAM_INFO
	.align		4
.L_198:
        /*00c8*/ 	.byte	0x04, 0x17
        /*00ca*/ 	.short	(.L_200 - .L_199)
.L_199:
        /*00cc*/ 	.word	0x00000000
        /*00d0*/ 	.short	0x0001
        /*00d2*/ 	.short	0x0008
        /*00d4*/ 	.byte	0x00, 0xf5, 0x21, 0x00


	//----- nvinfo : EIATTR_KPARAM_INFO
	.align		4
.L_200:
        /*00d8*/ 	.byte	0x04, 0x17
        /*00da*/ 	.short	(.L_202 - .L_201)
.L_201:
        /*00dc*/ 	.word	0x00000000
        /*00e0*/ 	.short	0x0000
        /*00e2*/ 	.short	0x0000
        /*00e4*/ 	.byte	0x00, 0xf5, 0x21, 0x00


	//----- nvinfo : EIATTR_SPARSE_MMA_MASK
	.align		4
.L_202:
        /*00e8*/ 	.byte	0x03, 0x50
        /*00ea*/ 	.short	0x0000


	//----- nvinfo : EIATTR_MAXREG_COUNT
	.align		4
        /*00ec*/ 	.byte	0x03, 0x1b
        /*00ee*/ 	.short	0x00ff


	//----- nvinfo : EIATTR_MERCURY_ISA_VERSION
	.align		4
        /*00f0*/ 	.byte	0x03, 0x5f
        /*00f2*/ 	.short	0x0101


	//----- nvinfo : EIATTR_VRC_CTA_INIT_COUNT
	.align		4
        /*00f4*/ 	.byte	0x02, 0x4a
	.zero		1
	.zero		1


	//----- nvinfo : EIATTR_EXIT_INSTR_OFFSETS
	.align		4
        /*00f8*/ 	.byte	0x04, 0x1c
        /*00fa*/ 	.short	(.L_204 - .L_203)


	//   ....[0]....
.L_203:
        /*00fc*/ 	.word	0x00000080


	//   ....[1]....
        /*0100*/ 	.word	0x000004c0


	//----- nvinfo : EIATTR_CRS_STACK_SIZE
	.align		4
.L_204:
        /*0104*/ 	.byte	0x04, 0x1e
        /*0106*/ 	.short	(.L_206 - .L_205)
.L_205:
        /*0108*/ 	.word	0x00000000


	//----- nvinfo : EIATTR_CBANK_PARAM_SIZE
	.align		4
.L_206:
        /*010c*/ 	.byte	0x03, 0x19
        /*010e*/ 	.short	0x005c


	//----- nvinfo : EIATTR_PARAM_CBANK
	.align		4
        /*0110*/ 	.byte	0x04, 0x0a
        /*0112*/ 	.short	(.L_208 - .L_207)
	.align		4
.L_207:
        /*0114*/ 	.word	index@(.nv.constant0._Z21fused_qkv_rope_kernelPfS_S_S_S_S_S_iiiiS_S_i)
        /*0118*/ 	.short	0x0380
        /*011a*/ 	.short	0x005c


	//----- nvinfo : EIATTR_SW_WAR
	.align		4
.L_208:
        /*011c*/ 	.byte	0x04, 0x36
        /*011e*/ 	.short	(.L_210 - .L_209)
.L_209:
        /*0120*/ 	.word	0x00000008
.L_210:


//--------------------- .nv.info._Z28flash_fused_attention_kernelPKfS0_S0_Pfiiiiif --------------------------
	.section	.nv.info._Z28flash_fused_attention_kernelPKfS0_S0_Pfiiiiif,"",@"SHT_CUDA_INFO"
	.sectionflags	@""
	.align	4


	//----- nvinfo : EIATTR_CUDA_API_VERSION
	.align		4
        /*0000*/ 	.byte	0x04, 0x37
        /*0002*/ 	.short	(.L_212 - .L_211)
.L_211:
        /*0004*/ 	.word	0x00000082


	//----- nvinfo : EIATTR_KPARAM_INFO
	.align		4
.L_212:
        /*0008*/ 	.byte	0x04, 0x17
        /*000a*/ 	.short	(.L_214 - .L_213)
.L_213:
        /*000c*/ 	.word	0x00000000
        /*0010*/ 	.short	0x0009
        /*0012*/ 	.short	0x0034
        /*0014*/ 	.byte	0x00, 0xf0, 0x11, 0x00


	//----- nvinfo : EIATTR_KPARAM_INFO
	.align		4
.L_214:
        /*0018*/ 	.byte	0x04, 0x17
        /*001a*/ 	.short	(.L_216 - .L_215)
.L_215:
        /*001c*/ 	.word	0x00000000
        /*0020*/ 	.short	0x0008
        /*0022*/ 	.short	0x0030
        /*0024*/ 	.byte	0x00, 0xf0, 0x11, 0x00


	//----- nvinfo : EIATTR_KPARAM_INFO
	.align		4
.L_216:
        /*0028*/ 	.byte	0x04, 0x17
        /*002a*/ 	.short	(.L_218 - .L_217)
.L_217:
        /*002c*/ 	.word	0x00000000
        /*0030*/ 	.short	0x0007
        /*0032*/ 	.short	0x002c
        /*0034*/ 	.byte	0x00, 0xf0, 0x11, 0x00


	//----- nvinfo : EIATTR_KPARAM_INFO
	.align		4
.L_218:
        /*0038*/ 	.byte	0x04, 0x17
        /*003a*/ 	.short	(.L_220 - .L_219)
.L_219:
        /*003c*/ 	.word	0x00000000
        /*0040*/ 	.short	0x0006
        /*0042*/ 	.short	0x0028
        /*0044*/ 	.byte	0x00, 0xf0, 0x11, 0x00


	//----- nvinfo : EIATTR_KPARAM_INFO
	.align		4
.L_220:
        /*0048*/ 	.byte	0x04, 0x17
        /*004a*/ 	.short	(.L_222 - .L_221)
.L_221:
        /*004c*/ 	.word	0x00000000
        /*0050*/ 	.short	0x0005
        /*0052*/ 	.short	0x0024
        /*0054*/ 	.byte	0x00, 0xf0, 0x11, 0x00


	//----- nvinfo : EIATTR_KPARAM_INFO
	.align		4
.L_222:
        /*0058*/ 	.byte	0x04, 0x17
        /*005a*/ 	.short	(.L_224 - .L_223)
.L_223:
        /*005c*/ 	.word	0x00000000
        /*0060*/ 	.short	0x0004
        /*0062*/ 	.short	0x0020
        /*0064*/ 	.byte	0x00, 0xf0, 0x11, 0x00


	//----- nvinfo : EIATTR_KPARAM_INFO
	.align		4
.L_224:
        /*0068*/ 	.byte	0x04, 0x17
        /*006a*/ 	.short	(.L_226 - .L_225)
.L_225:
        /*006c*/ 	.word	0x00000000
        /*0070*/ 	.short	0x0003
        /*0072*/ 	.short	0x0018
        /*0074*/ 	.byte	0x00, 0xf5, 0x21, 0x00


	//----- nvinfo : EIATTR_KPARAM_INFO
	.align		4
.L_226:
        /*0078*/ 	.byte	0x04, 0x17
        /*007a*/ 	.short	(.L_228 - .L_227)
.L_227:
        /*007c*/ 	.word	0x00000000
        /*0080*/ 	.short	0x0002
        /*0082*/ 	.short	0x0010
        /*0084*/ 	.byte	0x00, 0xf5, 0x21, 0x00


	//----- nvinfo : EIATTR_KPARAM_INFO
	.align		4
.L_228:
        /*0088*/ 	.byte	0x04, 0x17
        /*008a*/ 	.short	(.L_230 - .L_229)
.L_229:
        /*008c*/ 	.word	0x00000000
        /*0090*/ 	.short	0x0001
        /*0092*/ 	.short	0x0008
        /*0094*/ 	.byte	0x00, 0xf5, 0x21, 0x00


	//----- nvinfo : EIATTR_KPARAM_INFO
	.align		4
.L_230:
        /*0098*/ 	.byte	0x04, 0x17
        /*009a*/ 	.short	(.L_232 - .L_231)
.L_231:
        /*009c*/ 	.word	0x00000000
        /*00a0*/ 	.short	0x0000
        /*00a2*/ 	.short	0x0000
        /*00a4*/ 	.byte	0x00, 0xf5, 0x21, 0x00


	//----- nvinfo : EIATTR_SPARSE_MMA_MASK
	.align		4
.L_232:
        /*00a8*/ 	.byte	0x03, 0x50
        /*00aa*/ 	.short	0x0000


	//----- nvinfo : EIATTR_MAXREG_COUNT
	.align		4
        /*00ac*/ 	.byte	0x03, 0x1b
        /*00ae*/ 	.short	0x00ff


	//----- nvinfo : EIATTR_NUM_BARRIERS
	.align		4
        /*00b0*/ 	.byte	0x02, 0x4c
        /*00b2*/ 	.byte	0x01
	.zero		1


	//----- nvinfo : EIATTR_MERCURY_ISA_VERSION
	.align		4
        /*00b4*/ 	.byte	0x03, 0x5f
        /*00b6*/ 	.short	0x0101


	//----- nvinfo : EIATTR_COOP_GROUP_MASK_REGIDS
	.align		4
        /*00b8*/ 	.byte	0x04, 0x29
        /*00ba*/ 	.short	(.L_234 - .L_233)


	//   ....[0]....
.L_233:
        /*00bc*/ 	.word	0xffffffff


	//   ....[1]....
        /*00c0*/ 	.word	0xffffffff


	//   ....[2]....
        /*00c4*/ 	.word	0xffffffff


	//   ....[3]....
        /*00c8*/ 	.word	0xffffffff


	//   ....[4]....
        /*00cc*/ 	.word	0xffffffff


	//   ....[5]....
        /*00d0*/ 	.word	0xffffffff


	//   ....[6]....
        /*00d4*/ 	.word	0xffffffff


	//   ....[7]....
        /*00d8*/ 	.word	0xffffffff


	//   ....[8]....
        /*00dc*/ 	.word	0xffffffff


	//   ....[9]....
        /*00e0*/ 	.word	0xffffffff


	//----- nvinfo : EIATTR_COOP_GROUP_INSTR_OFFSETS
	.align		4
.L_234:
        /*00e4*/ 	.byte	0x04, 0x28
        /*00e6*/ 	.short	(.L_236 - .L_235)


	//   ....[0]....
.L_235:
        /*00e8*/ 	.word	0x00000e10


	//   ....[1]....
        /*00ec*/ 	.word	0x00000e70


	//   ....[2]....
        /*00f0*/ 	.word	0x00000e90


	//   ....[3]....
        /*00f4*/ 	.word	0x00000eb0


	//   ....[4]....
        /*00f8*/ 	.word	0x00000ed0


	//   ....[5]....
        /*00fc*/ 	.word	0x00002790


	//   ....[6]....
        /*0100*/ 	.word	0x000027c0


	//   ....[7]....
        /*0104*/ 	.word	0x000027e0


	//   ....[8]....
        /*0108*/ 	.word	0x00002800


	//   ....[9]....
        /*010c*/ 	.word	0x00002820


	//----- nvinfo : EIATTR_VRC_CTA_INIT_COUNT
	.align		4
.L_236:
        /*0110*/ 	.byte	0x02, 0x4a
	.zero		1
	.zero		1


	//----- nvinfo : EIATTR_EXIT_INSTR_OFFSETS
	.align		4
        /*0114*/ 	.byte	0x04, 0x1c
        /*0116*/ 	.short	(.L_238 - .L_237)


	//   ....[0]....
.L_237:
        /*0118*/ 	.word	0x00000040


	//   ....[1]....
        /*011c*/ 	.word	0x00002840


	//   ....[2]....
        /*0120*/ 	.word	0x000029f0


	//----- nvinfo : EIATTR_CRS_STACK_SIZE
	.align		4
.L_238:
        /*0124*/ 	.byte	0x04, 0x1e
        /*0126*/ 	.short	(.L_240 - .L_239)
.L_239:
        /*0128*/ 	.word	0x00000000


	//----- nvinfo : EIATTR_CBANK_PARAM_SIZE
	.align		4
.L_240:
        /*012c*/ 	.byte	0x03, 0x19
        /*012e*/ 	.short	0x0038


	//----- nvinfo : EIATTR_PARAM_CBANK
	.align		4
        /*0130*/ 	.byte	0x04, 0x0a
        /*0132*/ 	.short	(.L_242 - .L_241)
	.align		4
.L_241:
        /*0134*/ 	.word	index@(.nv.constant0._Z28flash_fused_attention_kernelPKfS0_S0_Pfiiiiif)
        /*0138*/ 	.short	0x0380
        /*013a*/ 	.short	0x0038


	//----- nvinfo : EIATTR_SW_WAR
	.align		4
.L_242:
        /*013c*/ 	.byte	0x04, 0x36
        /*013e*/ 	.short	(.L_244 - .L_243)
.L_243:
        /*0140*/ 	.word	0x00000008
.L_244:


//--------------------- .nv.info._Z24fused_rmsnorm_add_kernelPKfS0_S0_Pfiif --------------------------
	.section	.nv.info._Z24fused_rmsnorm_add_kernelPKfS0_S0_Pfiif,"",@"SHT_CUDA_INFO"
	.sectionflags	@""
	.align	4


	//----- nvinfo : EIATTR_CUDA_API_VERSION
	.align		4
        /*0000*/ 	.byte	0x04, 0x37
        /*0002*/ 	.short	(.L_246 - .L_245)
.L_245:
        /*0004*/ 	.word	0x00000082


	//----- nvinfo : EIATTR_KPARAM_INFO
	.align		4
.L_246:
        /*0008*/ 	.byte	0x04, 0x17
        /*000a*/ 	.short	(.L_248 - .L_247)
.L_247:
        /*000c*/ 	.word	0x00000000
        /*0010*/ 	.short	0x0006
        /*0012*/ 	.short	0x0028
        /*0014*/ 	.byte	0x00, 0xf0, 0x11, 0x00


	//----- nvinfo : EIATTR_KPARAM_INFO
	.align		4
.L_248:
        /*0018*/ 	.byte	0x04, 0x17
        /*001a*/ 	.short	(.L_250 - .L_249)
.L_249:
        /*001c*/ 	.word	0x00000000
        /*0020*/ 	.short	0x0005
        /*0022*/ 	.short	0x0024
        /*0024*/ 	.byte	0x00, 0xf0, 0x11, 0x00


	//----- nvinfo : EIATTR_KPARAM_INFO
	.align		4
.L_250:
        /*0028*/ 	.byte	0x04, 0x17
        /*002a*/ 	.short	(.L_252 - .L_251)
.L_251:
        /*002c*/ 	.word	0x00000000
        /*0030*/ 	.short	0x0004
        /*0032*/ 	.short	0x0020
        /*0034*/ 	.byte	0x00, 0xf0, 0x11, 0x00


	//----- nvinfo : EIATTR_KPARAM_INFO
	.align		4
.L_252:
        /*0038*/ 	.byte	0x04, 0x17
        /*003a*/ 	.short	(.L_254 - .L_253)
.L_253:
        /*003c*/ 	.word	0x00000000
        /*0040*/ 	.short	0x0003
        /*0042*/ 	.short	0x0018
        /*0044*/ 	.byte	0x00, 0xf5, 0x21, 0x00


	//----- nvinfo : EIATTR_KPARAM_INFO
	.align		4
.L_254:
        /*0048*/ 	.byte	0x04, 0x17
        /*004a*/ 	.short	(.L_256 - .L_255)
.L_255:
        /*004c*/ 	.word	0x00000000
        /*0050*/ 	.short	0x0002
        /*0052*/ 	.short	0x0010
        /*0054*/ 	.byte	0x00, 0xf5, 0x21, 0x00


	//----- nvinfo : EIATTR_KPARAM_INFO
	.align		4
.L_256:
        /*0058*/ 	.byte	0x04, 0x17
        /*005a*/ 	.short	(.L_258 - .L_257)
.L_257:
        /*005c*/ 	.word	0x00000000
        /*0060*/ 	.short	0x0001
        /*0062*/ 	.short	0x0008
        /*0064*/ 	.byte	0x00, 0xf5, 0x21, 0x00


	//----- nvinfo : EIATTR_KPARAM_INFO
	.align		4
.L_258:
        /*0068*/ 	.byte	0x04, 0x17
        /*006a*/ 	.short	(.L_260 - .L_259)
.L_259:
        /*006c*/ 	.word	0x00000000
        /*0070*/ 	.short	0x0000
        /*0072*/ 	.short	0x0000
        /*0074*/ 	.byte	0x00, 0xf5, 0x21, 0x00


	//----- nvinfo : EIATTR_SPARSE_MMA_MASK
	.align		4
.L_260:
        /*0078*/ 	.byte	0x03, 0x50
        /*007a*/ 	.short	0x0000


	//----- nvinfo : EIATTR_MAXREG_COUNT
	.align		4
        /*007c*/ 	.byte	0x03, 0x1b
        /*007e*/ 	.short	0x00ff


	//----- nvinfo : EIATTR_MERCURY_ISA_VERSION
	.align		4
        /*0080*/ 	.byte	0x03, 0x5f
        /*0082*/ 	.short	0x0101


	//----- nvinfo : EIATTR_VRC_CTA_INIT_COUNT
	.align		4
        /*0084*/ 	.byte	0x02, 0x4a
	.zero		1
	.zero		1


	//----- nvinfo : EIATTR_EXIT_INSTR_OFFSETS
	.align		4
        /*0088*/ 	.byte	0x04, 0x1c
        /*008a*/ 	.short	(.L_262 - .L_261)


	//   ....[0]....
.L_261:
        /*008c*/ 	.word	0x00000080


	//   ....[1]....
        /*0090*/ 	.word	0x00001160


	//----- nvinfo : EIATTR_CRS_STACK_SIZE
	.align		4
.L_262:
        /*0094*/ 	.byte	0x04, 0x1e
        /*0096*/ 	.short	(.L_264 - .L_263)
.L_263:
        /*0098*/ 	.word	0x00000000


	//----- nvinfo : EIATTR_CBANK_PARAM_SIZE
	.align		4
.L_264:
        /*009c*/ 	.byte	0x03, 0x19
        /*009e*/ 	.short	0x002c


	//----- nvinfo : EIATTR_PARAM_CBANK
	.align		4
        /*00a0*/ 	.byte	0x04, 0x0a
        /*00a2*/ 	.short	(.L_266 - .L_265)
	.align		4
.L_265:
        /*00a4*/ 	.word	index@(.nv.constant0._Z24fused_rmsnorm_add_kernelPKfS0_S0_Pfiif)
        /*00a8*/ 	.short	0x0380
        /*00aa*/ 	.short	0x002c


	//----- nvinfo : EIATTR_SW_WAR
	.align		4
.L_266:
        /*00ac*/ 	.byte	0x04, 0x36
        /*00ae*/ 	.short	(.L_268 - .L_267)
.L_267:
        /*00b0*/ 	.word	0x00000008
.L_268:


//--------------------- .nv.info._Z16fused_mlp_kernelPKfS0_S0_S0_Pfiii --------------------------
	.section	.nv.info._Z16fused_mlp_kernelPKfS0_S0_S0_Pfiii,"",@"SHT_CUDA_INFO"
	.sectionflags	@""
	.align	4


	//----- nvinfo : EIATTR_CUDA_API_VERSION
	.align		4
        /*0000*/ 	.byte	0x04, 0x37
        /*0002*/ 	.short	(.L_270 - .L_269)
.L_269:
        /*0004*/ 	.word	0x00000082


	//----- nvinfo : EIATTR_KPARAM_INFO
	.align		4
.L_270:
        /*0008*/ 	.byte	0x04, 0x17
        /*000a*/ 	.short	(.L_272 - .L_271)
.L_271:
        /*000c*/ 	.word	0x00000000
        /*0010*/ 	.short	0x0007
        /*0012*/ 	.short	0x0030
        /*0014*/ 	.byte	0x00, 0xf0, 0x11, 0x00


	//----- nvinfo : EIATTR_KPARAM_INFO
	.align		4
.L_272:
        /*0018*/ 	.byte	0x04, 0x17
        /*001a*/ 	.short	(.L_274 - .L_273)
.L_273:
        /*001c*/ 	.word	0x00000000
        /*0020*/ 	.short	0x0006
        /*0022*/ 	.short	0x002c
        /*0024*/ 	.byte	0x00, 0xf0, 0x11, 0x00


	//----- nvinfo : EIATTR_KPARAM_INFO
	.align		4
.L_274:
        /*0028*/ 	.byte	0x04, 0x17
        /*002a*/ 	.short	(.L_276 - .L_275)
.L_275:
        /*002c*/ 	.word	0x00000000
        /*0030*/ 	.short	0x0005
        /*0032*/ 	.short	0x0028
        /*0034*/ 	.byte	0x00, 0xf0, 0x11, 0x00


	//----- nvinfo : EIATTR_KPARAM_INFO
	.align		4
.L_276:
        /*0038*/ 	.byte	0x04, 0x17
        /*003a*/ 	.short	(.L_278 - .L_277)
.L_277:
        /*003c*/ 	.word	0x00000000
        /*0040*/ 	.short	0x0004
        /*0042*/ 	.short	0x0020
        /*0044*/ 	.byte	0x00, 0xf5, 0x21, 0x00


	//----- nvinfo : EIATTR_KPARAM_INFO
	.align		4
.L_278:
        /*0048*/ 	.byte	0x04, 0x17
        /*004a*/ 	.short	(.L_280 - .L_279)
.L_279:
        /*004c*/ 	.word	0x00000000
        /*0050*/ 	.short	0x0003
        /*0052*/ 	.short	0x0018
        /*0054*/ 	.byte	0x00, 0xf5, 0x21, 0x00


	//----- nvinfo : EIATTR_KPARAM_INFO
	.align		4
.L_280:
        /*0058*/ 	.byte	0x04, 0x17
        /*005a*/ 	.short	(.L_282 - .L_281)
.L_281:
        /*005c*/ 	.word	0x00000000
        /*0060*/ 	.short	0x0002
        /*0062*/ 	.short	0x0010
        /*0064*/ 	.byte	0x00, 0xf5, 0x21, 0x00


	//----- nvinfo : EIATTR_KPARAM_INFO
	.align		4
.L_282:
        /*0068*/ 	.byte	0x04, 0x17
        /*006a*/ 	.short	(.L_284 - .L_283)
.L_283:
        /*006c*/ 	.word	0x00000000
        /*0070*/ 	.short	0x0001
        /*0072*/ 	.short	0x0008
        /*0074*/ 	.byte	0x00, 0xf5, 0x21, 0x00


	//----- nvinfo : EIATTR_KPARAM_INFO
	.align		4
.L_284:
        /*0078*/ 	.byte	0x04, 0x17
        /*007a*/ 	.short	(.L_286 - .L_285)
.L_285:
        /*007c*/ 	.word	0x00000000
        /*0080*/ 	.short	0x0000
        /*0082*/ 	.short	0x0000
        /*0084*/ 	.byte	0x00, 0xf5, 0x21, 0x00


	//----- nvinfo : EIATTR_SPARSE_MMA_MASK
	.align		4
.L_286:
        /*0088*/ 	.byte	0x03, 0x50
        /*008a*/ 	.short	0x0000


	//----- nvinfo : EIATTR_MAXREG_COUNT
	.align		4
        /*008c*/ 	.byte	0x03, 0x1b
        /*008e*/ 	.short	0x00ff


	//----- nvinfo : EIATTR_NUM_BARRIERS
	.align		4
        /*0090*/ 	.byte	0x02, 0x4c
        /*0092*/ 	.byte	0x01
	.zero		1


	//----- nvinfo : EIATTR_MERCURY_ISA_VERSION
	.align		4
        /*0094*/ 	.byte	0x03, 0x5f
        /*0096*/ 	.short	0x0101


	//----- nvinfo : EIATTR_VRC_CTA_INIT_COUNT
	.align		4
        /*0098*/ 	.byte	0x02, 0x4a
	.zero		1
	.zero		1


	//----- nvinfo : EIATTR_EXIT_INSTR_OFFSETS
	.align		4
        /*009c*/ 	.byte	0x04, 0x1c
        /*009e*/ 	.short	(.L_288 - .L_287)


	//   ....[0]....
.L_287:
        /*00a0*/ 	.word	0x00000080


	//   ....[1]....
        /*00a4*/ 	.word	0x000021f0


	//----- nvinfo : EIATTR_CRS_STACK_SIZE
	.align		4
.L_288:
        /*00a8*/ 	.byte	0x04, 0x1e
        /*00aa*/ 	.short	(.L_290 - .L_289)
.L_289:
        /*00ac*/ 	.word	0x00000000


	//----- nvinfo : EIATTR_CBANK_PARAM_SIZE
	.align		4
.L_290:
        /*00b0*/ 	.byte	0x03, 0x19
        /*00b2*/ 	.short	0x0034


	//----- nvinfo : EIATTR_PARAM_CBANK
	.align		4
        /*00b4*/ 	.byte	0x04, 0x0a
        /*00b6*/ 	.short	(.L_292 - .L_291)
	.align		4
.L_291:
        /*00b8*/ 	.word	index@(.nv.constant0._Z16fused_mlp_kernelPKfS0_S0_S0_Pfiii)
        /*00bc*/ 	.short	0x0380
        /*00be*/ 	.short	0x0034


	//----- nvinfo : EIATTR_SW_WAR
	.align		4
.L_292:
        /*00c0*/ 	.byte	0x04, 0x36
        /*00c2*/ 	.short	(.L_294 - .L_293)
.L_293:
        /*00c4*/ 	.word	0x00000008
.L_294:


//--------------------- .nv.info._Z19fused_swiglu_kernelPKfS0_S0_S0_Pfiii --------------------------
	.section	.nv.info._Z19fused_swiglu_kernelPKfS0_S0_S0_Pfiii,"",@"SHT_CUDA_INFO"
	.sectionflags	@""
	.align	4


	//----- nvinfo : EIATTR_CUDA_API_VERSION
	.align		4
        /*0000*/ 	.byte	0x04, 0x37
        /*0002*/ 	.short	(.L_296 - .L_295)
.L_295:
        /*0004*/ 	.word	0x00000082


	//----- nvinfo : EIATTR_KPARAM_INFO
	.align		4
.L_296:
        /*0008*/ 	.byte	0x04, 0x17
        /*000a*/ 	.short	(.L_298 - .L_297)
.L_297:
        /*000c*/ 	.word	0x00000000
        /*0010*/ 	.short	0x0007
        /*0012*/ 	.short	0x0030
        /*0014*/ 	.byte	0x00, 0xf0, 0x11, 0x00


	//----- nvinfo : EIATTR_KPARAM_INFO
	.align		4
.L_298:
        /*0018*/ 	.byte	0x04, 0x17
        /*001a*/ 	.short	(.L_300 - .L_299)
.L_299:
        /*001c*/ 	.word	0x00000000
        /*0020*/ 	.short	0x0006
        /*0022*/ 	.short	0x002c
        /*0024*/ 	.byte	0x00, 0xf0, 0x11, 0x00


	//----- nvinfo : EIATTR_KPARAM_INFO
	.align		4
.L_300:
        /*0028*/ 	.byte	0x04, 0x17
        /*002a*/ 	.short	(.L_302 - .L_301)
.L_301:
        /*002c*/ 	.word	0x00000000
        /*0030*/ 	.short	0x0005
        /*0032*/ 	.short	0x0028
        /*0034*/ 	.byte	0x00, 0xf0, 0x11, 0x00


	//----- nvinfo : EIATTR_KPARAM_INFO
	.align		4
.L_302:
        /*0038*/ 	.byte	0x04, 0x17
        /*003a*/ 	.short	(.L_304 - .L_303)
.L_303:
        /*003c*/ 	.word	0x00000000
        /*0040*/ 	.short	0x0004
        /*0042*/ 	.short	0x0020
        /*0044*/ 	.byte	0x00, 0xf5, 0x21, 0x00


	//----- nvinfo : EIATTR_KPARAM_INFO
	.align		4
.L_304:
        /*0048*/ 	.byte	0x04, 0x17
        /*004a*/ 	.short	(.L_306 - .L_305)
.L_305:
        /*004c*/ 	.word	0x00000000
        /*0050*/ 	.short	0x0003
        /*0052*/ 	.short	0x0018
        /*0054*/ 	.byte	0x00, 0xf5, 0x21, 0x00


	//----- nvinfo : EIATTR_KPARAM_INFO
	.align		4
.L_306:
        /*0058*/ 	.byte	0x04, 0x17
        /*005a*/ 	.short	(.L_308 - .L_307)
.L_307:
        /*005c*/ 	.word	0x00000000
        /*0060*/ 	.short	0x0002
        /*0062*/ 	.short	0x0010
        /*0064*/ 	.byte	0x00, 0xf5, 0x21, 0x00


	//----- nvinfo : EIATTR_KPARAM_INFO
	.align		4
.L_308:
        /*0068*/ 	.byte	0x04, 0x17
        /*006a*/ 	.short	(.L_310 - .L_309)
.L_309:
        /*006c*/ 	.word	0x00000000
        /*0070*/ 	.short	0x0001
        /*0072*/ 	.short	0x0008
        /*0074*/ 	.byte	0x00, 0xf5, 0x21, 0x00


	//----- nvinfo : EIATTR_KPARAM_INFO
	.align		4
.L_310:
        /*0078*/ 	.byte	0x04, 0x17
        /*007a*/ 	.short	(.L_312 - .L_311)
.L_311:
        /*007c*/ 	.word	0x00000000
        /*0080*/ 	.short	0x0000
        /*0082*/ 	.short	0x0000
        /*0084*/ 	.byte	0x00, 0xf5, 0x21, 0x00


	//----- nvinfo : EIATTR_SPARSE_MMA_MASK
	.align		4
.L_312:
        /*0088*/ 	.byte	0x03, 0x50
        /*008a*/ 	.short	0x0000


	//----- nvinfo : EIATTR_MAXREG_COUNT
	.align		4
        /*008c*/ 	.byte	0x03, 0x1b
        /*008e*/ 	.short	0x00ff


	//----- nvinfo : EIATTR_MERCURY_ISA_VERSION
	.align		4
        /*0090*/ 	.byte	0x03, 0x5f
        /*0092*/ 	.short	0x0101


	//----- nvinfo : EIATTR_VRC_CTA_INIT_COUNT
	.align		4
        /*0094*/ 	.byte	0x02, 0x4a
	.zero		1
	.zero		1


	//----- nvinfo : EIATTR_EXIT_INSTR_OFFSETS
	.align		4
        /*0098*/ 	.byte	0x04, 0x1c
        /*009a*/ 	.short	(.L_314 - .L_313)


	//   ....[0]....
.L_313:
        /*009c*/ 	.word	0x00000080


	//   ....[1]....
        /*00a0*/ 	.word	0x000012e0


	//----- nvinfo : EIATTR_CRS_STACK_SIZE
	.align		4
.L_314:
        /*00a4*/ 	.byte	0x04, 0x1e
        /*00a6*/ 	.short	(.L_316 - .L_315)
.L_315:
        /*00a8*/ 	.word	0x00000000


	//----- nvinfo : EIATTR_CBANK_PARAM_SIZE
	.align		4
.L_316:
        /*00ac*/ 	.byte	0x03, 0x19
        /*00ae*/ 	.short	0x0034


	//----- nvinfo : EIATTR_PARAM_CBANK
	.align		4
        /*00b0*/ 	.byte	0x04, 0x0a
        /*00b2*/ 	.short	(.L_318 - .L_317)
	.align		4
.L_317:
        /*00b4*/ 	.word	index@(.nv.constant0._Z19fused_swiglu_kernelPKfS0_S0_S0_Pfiii)
        /*00b8*/ 	.short	0x0380
        /*00ba*/ 	.short	0x0034


	//----- nvinfo : EIATTR_SW_WAR
	.align		4
.L_318:
        /*00bc*/ 	.byte	0x04, 0x36
        /*00be*/ 	.short	(.L_320 - .L_319)
.L_319:
        /*00c0*/ 	.word	0x00000008
.L_320:


//--------------------- .nv.info._Z17fused_rope_kernelPfPKfiiiif --------------------------
	.section	.nv.info._Z17fused_rope_kernelPfPKfiiiif,"",@"SHT_CUDA_INFO"
	.sectionflags	@""
	.align	4


	//----- nvinfo : EIATTR_CUDA_API_VERSION
	.align		4
        /*0000*/ 	.byte	0x04, 0x37
        /*0002*/ 	.short	(.L_322 - .L_321)
.L_321:
        /*0004*/ 	.word	0x00000082


	//----- nvinfo : EIATTR_KPARAM_INFO
	.align		4
.L_322:
        /*0008*/ 	.byte	0x04, 0x17
        /*000a*/ 	.short	(.L_324 - .L_323)
.L_323:
        /*000c*/ 	.word	0x00000000
        /*0010*/ 	.short	0x0006
        /*0012*/ 	.short	0x0020
        /*0014*/ 	.byte	0x00, 0xf0, 0x11, 0x00


	//----- nvinfo : EIATTR_KPARAM_INFO
	.align		4
.L_324:
        /*0018*/ 	.byte	0x04, 0x17
        /*001a*/ 	.short	(.L_326 - .L_325)
.L_325:
        /*001c*/ 	.word	0x00000000
        /*0020*/ 	.short	0x0005
        /*0022*/ 	.short	0x001c
        /*0024*/ 	.byte	0x00, 0xf0, 0x11, 0x00


	//----- nvinfo : EIATTR_KPARAM_INFO
	.align		4
.L_326:
        /*0028*/ 	.byte	0x04, 0x17
        /*002a*/ 	.short	(.L_328 - .L_327)
.L_327:
        /*002c*/ 	.word	0x00000000
        /*0030*/ 	.short	0x0004
        /*0032*/ 	.short	0x0018
        /*0034*/ 	.byte	0x00, 0xf0, 0x11, 0x00


	//----- nvinfo : EIATTR_KPARAM_INFO
	.align		4
.L_328:
        /*0038*/ 	.byte	0x04, 0x17
        /*003a*/ 	.short	(.L_330 - .L_329)
.L_329:
        /*003c*/ 	.word	0x00000000
        /*0040*/ 	.short	0x0003
        /*0042*/ 	.short	0x0014
        /*0044*/ 	.byte	0x00, 0xf0, 0x11, 0x00


	//----- nvinfo : EIATTR_KPARAM_INFO
	.align		4
.L_330:
        /*0048*/ 	.byte	0x04, 0x17
        /*004a*/ 	.short	(.L_332 - .L_331)
.L_331:
        /*004c*/ 	.word	0x00000000
        /*0050*/ 	.short	0x0002
        /*0052*/ 	.short	0x0010
        /*0054*/ 	.byte	0x00, 0xf0, 0x11, 0x00


	//----- nvinfo : EIATTR_KPARAM_INFO
	.align		4
.L_332:
        /*0058*/ 	.byte	0x04, 0x17
        /*005a*/ 	.short	(.L_334 - .L_333)
.L_333:
        /*005c*/ 	.word	0x00000000
        /*0060*/ 	.short	0x0001
        /*0062*/ 	.short	0x0008
        /*0064*/ 	.byte	0x00, 0xf5, 0x21, 0x00


	//----- nvinfo : EIATTR_KPARAM_INFO
	.align		4
.L_334:
        /*0068*/ 	.byte	0x04, 0x17
        /*006a*/ 	.short	(.L_336 - .L_335)
.L_335:
        /*006c*/ 	.word	0x00000000
        /*0070*/ 	.short	0x0000
        /*0072*/ 	.short	0x0000
        /*0074*/ 	.byte	0x00, 0xf5, 0x21, 0x00


	//----- nvinfo : EIATTR_SPARSE_MMA_MASK
	.align		4
.L_336:
        /*0078*/ 	.byte	0x03, 0x50
        /*007a*/ 	.short	0x0000


	//----- nvinfo : EIATTR_MAXREG_COUNT
	.align		4
        /*007c*/ 	.byte	0x03, 0x1b
        /*007e*/ 	.short	0x00ff


	//----- nvinfo : EIATTR_MERCURY_ISA_VERSION
	.align		4
        /*0080*/ 	.byte	0x03, 0x5f
        /*0082*/ 	.short	0x0101


	//----- nvinfo : EIATTR_VRC_CTA_INIT_COUNT
	.align		4
        /*0084*/ 	.byte	0x02, 0x4a
	.zero		1
	.zero		1


	//----- nvinfo : EIATTR_EXIT_INSTR_OFFSETS
	.align		4
        /*0088*/ 	.byte	0x04, 0x1c
        /*008a*/ 	.short	(.L_338 - .L_337)


	//   ....[0]....
.L_337:
        /*008c*/ 	.word	0x000000e0


	//   ....[1]....
        /*0090*/ 	.word	0x00001630


	//----- nvinfo : EIATTR_CRS_STACK_SIZE
	.align		4
.L_338:
        /*0094*/ 	.byte	0x04, 0x1e
        /*0096*/ 	.short	(.L_340 - .L_339)
.L_339:
        /*0098*/ 	.word	0x00000000


	//----- nvinfo : EIATTR_CBANK_PARAM_SIZE
	.align		4
.L_340:
        /*009c*/ 	.byte	0x03, 0x19
        /*009e*/ 	.short	0x0024


	//----- nvinfo : EIATTR_PARAM_CBANK
	.align		4
        /*00a0*/ 	.byte	0x04, 0x0a
        /*00a2*/ 	.short	(.L_342 - .L_341)
	.align		4
.L_341:
        /*00a4*/ 	.word	index@(.nv.constant0._Z17fused_rope_kernelPfPKfiiiif)
        /*00a8*/ 	.short	0x0380
        /*00aa*/ 	.short	0x0024


	//----- nvinfo : EIATTR_SW_WAR
	.align		4
.L_342:
        /*00ac*/ 	.byte	0x04, 0x36
        /*00ae*/ 	.short	(.L_344 - .L_343)
.L_343:
        /*00b0*/ 	.word	0x00000008
.L_344:


//--------------------- .nv.info._Z22fused_attention_kernelPKfS0_S0_PfS0_S0_iiiiifi --------------------------
	.section	.nv.info._Z22fused_attention_kernelPKfS0_S0_PfS0_S0_iiiiifi,"",@"SHT_CUDA_INFO"
	.sectionflags	@""
	.align	4


	//----- nvinfo : EIATTR_CUDA_API_VERSION
	.align		4
        /*0000*/ 	.byte	0x04, 0x37
        /*0002*/ 	.short	(.L_346 - .L_345)
.L_345:
        /*0004*/ 	.word	0x00000082


	//----- nvinfo : EIATTR_KPARAM_INFO
	.align		4
.L_346:
        /*0008*/ 	.byte	0x04, 0x17
        /*000a*/ 	.short	(.L_348 - .L_347)
.L_347:
        /*000c*/ 	.word	0x00000000
        /*0010*/ 	.short	0x000c
        /*0012*/ 	.short	0x0048
        /*0014*/ 	.byte	0x00, 0xf0, 0x11, 0x00


	//----- nvinfo : EIATTR_KPARAM_INFO
	.align		4
.L_348:
        /*0018*/ 	.byte	0x04, 0x17
        /*001a*/ 	.short	(.L_350 - .L_349)
.L_349:
        /*001c*/ 	.word	0x00000000
        /*0020*/ 	.short	0x000b
        /*0022*/ 	.short	0x0044
        /*0024*/ 	.byte	0x00, 0xf0, 0x11, 0x00


	//----- nvinfo : EIATTR_KPARAM_INFO
	.align		4
.L_350:
        /*0028*/ 	.byte	0x04, 0x17
        /*002a*/ 	.short	(.L_352 - .L_351)
.L_351:
        /*002c*/ 	.word	0x00000000
        /*0030*/ 	.short	0x000a
        /*0032*/ 	.short	0x0040
        /*0034*/ 	.byte	0x00, 0xf0, 0x11, 0x00


	//----- nvinfo : EIATTR_KPARAM_INFO
	.align		4
.L_352:
        /*0038*/ 	.byte	0x04, 0x17
        /*003a*/ 	.short	(.L_354 - .L_353)
.L_353:
        /*003c*/ 	.word	0x00000000
        /*0040*/ 	.short	0x0009
        /*0042*/ 	.short	0x003c
        /*0044*/ 	.byte	0x00, 0xf0, 0x11, 0x00


	//----- nvinfo : EIATTR_KPARAM_INFO
	.align		4
.L_354:
        /*0048*/ 	.byte	0x04, 0x17
        /*004a*/ 	.short	(.L_356 - .L_355)
.L_355:
        /*004c*/ 	.word	0x00000000
        /*0050*/ 	.short	0x0008
        /*0052*/ 	.short	0x0038
        /*0054*/ 	.byte	0x00, 0xf0, 0x11, 0x00


	//----- nvinfo : EIATTR_KPARAM_INFO
	.align		4
.L_356:
        /*0058*/ 	.byte	0x04, 0x17
        /*005a*/ 	.short	(.L_358 - .L_357)
.L_357:
        /*005c*/ 	.word	0x00000000
        /*0060*/ 	.short	0x0007
        /*0062*/ 	.short	0x0034
        /*0064*/ 	.byte	0x00, 0xf0, 0x11, 0x00


	//----- nvinfo : EIATTR_KPARAM_INFO
	.align		4
.L_358:
        /*0068*/ 	.byte	0x04, 0x17
        /*006a*/ 	.short	(.L_360 - .L_359)
.L_359:
        /*006c*/ 	.word	0x00000000
        /*0070*/ 	.short	0x0006
        /*0072*/ 	.short	0x0030
        /*0074*/ 	.byte	0x00, 0xf0, 0x11, 0x00


	//----- nvinfo : EIATTR_KPARAM_INFO
	.align		4
.L_360:
        /*0078*/ 	.byte	0x04, 0x17
        /*007a*/ 	.short	(.L_362 - .L_361)
.L_361:
        /*007c*/ 	.word	0x00000000
        /*0080*/ 	.short	0x0005
        /*0082*/ 	.short	0x0028
        /*0084*/ 	.byte	0x00, 0xf5, 0x21, 0x00


	//----- nvinfo : EIATTR_KPARAM_INFO
	.align		4
.L_362:
        /*0088*/ 	.byte	0x04, 0x17
        /*008a*/ 	.short	(.L_364 - .L_363)
.L_363:
        /*008c*/ 	.word	0x00000000
        /*0090*/ 	.short	0x0004
        /*0092*/ 	.short	0x0020
        /*0094*/ 	.byte	0x00, 0xf5, 0x21, 0x00


	//----- nvinfo : EIATTR_KPARAM_INFO
	.align		4
.L_364:
        /*0098*/ 	.byte	0x04, 0x17
        /*009a*/ 	.short	(.L_366 - .L_365)
.L_365:
        /*009c*/ 	.word	0x00000000
        /*00a0*/ 	.short	0x0003
        /*00a2*/ 	.short	0x0018
        /*00a4*/ 	.byte	0x00, 0xf5, 0x21, 0x00


	//----- nvinfo : EIATTR_KPARAM_INFO
	.align		4
.L_366:
        /*00a8*/ 	.byte	0x04, 0x17
        /*00aa*/ 	.short	(.L_368 - .L_367)
.L_367:
        /*00ac*/ 	.word	0x00000000
        /*00b0*/ 	.short	0x0002
        /*00b2*/ 	.short	0x0010
        /*00b4*/ 	.byte	0x00, 0xf5, 0x21, 0x00


	//----- nvinfo : EIATTR_KPARAM_INFO
	.align		4
.L_368:
        /*00b8*/ 	.byte	0x04, 0x17
        /*00ba*/ 	.short	(.L_370 - .L_369)
.L_369:
        /*00bc*/ 	.word	0x00000000
        /*00c0*/ 	.short	0x0001
        /*00c2*/ 	.short	0x0008
        /*00c4*/ 	.byte	0x00, 0xf5, 0x21, 0x00


	//----- nvinfo : EIATTR_KPARAM_INFO
	.align		4
.L_370:
        /*00c8*/ 	.byte	0x04, 0x17
        /*00ca*/ 	.short	(.L_372 - .L_371)
.L_371:
        /*00cc*/ 	.word	0x00000000
        /*00d0*/ 	.short	0x0000
        /*00d2*/ 	.short	0x0000
        /*00d4*/ 	.byte	0x00, 0xf5, 0x21, 0x00


	//----- nvinfo : EIATTR_SPARSE_MMA_MASK
	.align		4
.L_372:
        /*00d8*/ 	.byte	0x03, 0x50
        /*00da*/ 	.short	0x0000


	//----- nvinfo : EIATTR_MAXREG_COUNT
	.align		4
        /*00dc*/ 	.byte	0x03, 0x1b
        /*00de*/ 	.short	0x00ff


	//----- nvinfo : EIATTR_NUM_BARRIERS
	.align		4
        /*00e0*/ 	.byte	0x02, 0x4c
        /*00e2*/ 	.byte	0x01
	.zero		1


	//----- nvinfo : EIATTR_MERCURY_ISA_VERSION
	.align		4
        /*00e4*/ 	.byte	0x03, 0x5f
        /*00e6*/ 	.short	0x0101


	//----- nvinfo : EIATTR_UNUSED_LOAD_BYTE_OFFSET
	.align		4
        /*00e8*/ 	.byte	0x04, 0x44
        /*00ea*/ 	.short	(.L_374 - .L_373)


	//   ....[0]....
.L_373:
        /*00ec*/ 	.word	0x00001420
        /*00f0*/ 	.word	0x00000fff


	//----- nvinfo : EIATTR_COOP_GROUP_MASK_REGIDS
	.align		4
.L_374:
        /*00f4*/ 	.byte	0x04, 0x29
        /*00f6*/ 	.short	(.L_376 - .L_375)


	//   ....[0]....
.L_375:
        /*00f8*/ 	.word	0xffffffff


	//----- nvinfo : EIATTR_COOP_GROUP_INSTR_OFFSETS
	.align		4
.L_376:
        /*00fc*/ 	.byte	0x04, 0x28
        /*00fe*/ 	.short	(.L_378 - .L_377)


	//   ....[0]....
.L_377:
        /*0100*/ 	.word	0x000009d0


	//----- nvinfo : EIATTR_VRC_CTA_INIT_COUNT
	.align		4
.L_378:
        /*0104*/ 	.byte	0x02, 0x4a
	.zero		1
	.zero		1


	//----- nvinfo : EIATTR_EXIT_INSTR_OFFSETS
	.align		4
        /*0108*/ 	.byte	0x04, 0x1c
        /*010a*/ 	.short	(.L_380 - .L_379)


	//   ....[0]....
.L_379:
        /*010c*/ 	.word	0x00000040


	//   ....[1]....
        /*0110*/ 	.word	0x00000b10


	//   ....[2]....
        /*0114*/ 	.word	0x00001670


	//   ....[3]....
        /*0118*/ 	.word	0x00001710


	//----- nvinfo : EIATTR_CRS_STACK_SIZE
	.align		4
.L_380:
        /*011c*/ 	.byte	0x04, 0x1e
        /*011e*/ 	.short	(.L_382 - .L_381)
.L_381:
        /*0120*/ 	.word	0x00000000


	//----- nvinfo : EIATTR_CBANK_PARAM_SIZE
	.align		4
.L_382:
        /*0124*/ 	.byte	0x03, 0x19
        /*0126*/ 	.short	0x004c


	//----- nvinfo : EIATTR_PARAM_CBANK
	.align		4
        /*0128*/ 	.byte	0x04, 0x0a
        /*012a*/ 	.short	(.L_384 - .L_383)
	.align		4
.L_383:
        /*012c*/ 	.word	index@(.nv.constant0._Z22fused_attention_kernelPKfS0_S0_PfS0_S0_iiiiifi)
        /*0130*/ 	.short	0x0380
        /*0132*/ 	.short	0x004c


	//----- nvinfo : EIATTR_SW_WAR
	.align		4
.L_384:
        /*0134*/ 	.byte	0x04, 0x36
        /*0136*/ 	.short	(.L_386 - .L_385)
.L_385:
        /*0138*/ 	.word	0x00000008
.L_386:


//--------------------- .nv.info._Z27dequant_q6_k_to_bf16_kernelPKhPti --------------------------
	.section	.nv.info._Z27dequant_q6_k_to_bf16_kernelPKhPti,"",@"SHT_CUDA_INFO"
	.sectionflags	@""
	.align	4


	//----- nvinfo : EIATTR_CUDA_API_VERSION
	.align		4
        /*0000*/ 	.byte	0x04, 0x37
        /*0002*/ 	.short	(.L_388 - .L_387)
.L_387:
        /*0004*/ 	.word	0x00000082


	//----- nvinfo : EIATTR_KPARAM_INFO
	.align		4
.L_388:
        /*0008*/ 	.byte	0x04, 0x17
        /*000a*/ 	.short	(.L_390 - .L_389)
.L_389:
        /*000c*/ 	.word	0x00000000
        /*0010*/ 	.short	0x0002
        /*0012*/ 	.short	0x0010
        /*0014*/ 	.byte	0x00, 0xf0, 0x11, 0x00


	//----- nvinfo : EIATTR_KPARAM_INFO
	.align		4
.L_390:
        /*0018*/ 	.byte	0x04, 0x17
        /*001a*/ 	.short	(.L_392 - .L_391)
.L_391:
        /*001c*/ 	.word	0x00000000
        /*0020*/ 	.short	0x0001
        /*0022*/ 	.short	0x0008
        /*0024*/ 	.byte	0x00, 0xf5, 0x21, 0x00


	//----- nvinfo : EIATTR_KPARAM_INFO
	.align		4
.L_392:
        /*0028*/ 	.byte	0x04, 0x17
        /*002a*/ 	.short	(.L_394 - .L_393)
.L_393:
        /*002c*/ 	.word	0x00000000
        /*0030*/ 	.short	0x0000
        /*0032*/ 	.short	0x0000
        /*0034*/ 	.byte	0x00, 0xf5, 0x21, 0x00


	//----- nvinfo : EIATTR_SPARSE_MMA_MASK
	.align		4
.L_394:
        /*0038*/ 	.byte	0x03, 0x50
        /*003a*/ 	.short	0x0000


	//----- nvinfo : EIATTR_MAXREG_COUNT
	.align		4
        /*003c*/ 	.byte	0x03, 0x1b
        /*003e*/ 	.short	0x00ff


	//----- nvinfo : EIATTR_MERCURY_ISA_VERSION
	.align		4
        /*0040*/ 	.byte	0x03, 0x5f
        /*0042*/ 	.short	0x0101


	//----- nvinfo : EIATTR_VRC_CTA_INIT_COUNT
	.align		4
        /*0044*/ 	.byte	0x02, 0x4a
	.zero		1
	.zero		1


	//----- nvinfo : EIATTR_EXIT_INSTR_OFFSETS
	.align		4
        /*0048*/ 	.byte	0x04, 0x1c
        /*004a*/ 	.short	(.L_396 - .L_395)


	//   ....[0]....
.L_395:
        /*004c*/ 	.word	0x000000a0


	//   ....[1]....
        /*0050*/ 	.word	0x00001130


	//----- nvinfo : EIATTR_CRS_STACK_SIZE
	.align		4
.L_396:
        /*0054*/ 	.byte	0x04, 0x1e
        /*0056*/ 	.short	(.L_398 - .L_397)
.L_397:
        /*0058*/ 	.word	0x00000000


	//----- nvinfo : EIATTR_CBANK_PARAM_SIZE
	.align		4
.L_398:
        /*005c*/ 	.byte	0x03, 0x19
        /*005e*/ 	.short	0x0014


	//----- nvinfo : EIATTR_PARAM_CBANK
	.align		4
        /*0060*/ 	.byte	0x04, 0x0a
        /*0062*/ 	.short	(.L_400 - .L_399)
	.align		4
.L_399:
        /*0064*/ 	.word	index@(.nv.constant0._Z27dequant_q6_k_to_bf16_kernelPKhPti)
        /*0068*/ 	.short	0x0380
        /*006a*/ 	.short	0x0014


	//----- nvinfo : EIATTR_SW_WAR
	.align		4
.L_400:
        /*006c*/ 	.byte	0x04, 0x36
        /*006e*/ 	.short	(.L_402 - .L_401)
.L_401:
        /*0070*/ 	.word	0x00000008
.L_402:


//--------------------- .nv.info._Z19dequant_q6_k_kernelPKhPfi --------------------------
	.section	.nv.info._Z19dequant_q6_k_kernelPKhPfi,"",@"SHT_CUDA_INFO"
	.sectionflags	@""
	.align	4


	//----- nvinfo : EIATTR_CUDA_API_VERSION
	.align		4
        /*0000*/ 	.byte	0x04, 0x37
        /*0002*/ 	.short	(.L_404 - .L_403)
.L_403:
        /*0004*/ 	.word	0x00000082


	//----- nvinfo : EIATTR_KPARAM_INFO
	.align		4
.L_404:
        /*0008*/ 	.byte	0x04, 0x17
        /*000a*/ 	.short	(.L_406 - .L_405)
.L_405:
        /*000c*/ 	.word	0x00000000
        /*0010*/ 	.short	0x0002
        /*0012*/ 	.short	0x0010
        /*0014*/ 	.byte	0x00, 0xf0, 0x11, 0x00


	//----- nvinfo : EIATTR_KPARAM_INFO
	.align		4
.L_406:
        /*0018*/ 	.byte	0x04, 0x17
        /*001a*/ 	.short	(.L_408 - .L_407)
.L_407:
        /*001c*/ 	.word	0x00000000
        /*0020*/ 	.short	0x0001
        /*0022*/ 	.short	0x0008
        /*0024*/ 	.byte	0x00, 0xf5, 0x21, 0x00


	//----- nvinfo : EIATTR_KPARAM_INFO
	.align		4
.L_408:
        /*0028*/ 	.byte	0x04, 0x17
        /*002a*/ 	.short	(.L_410 - .L_409)
.L_409:
        /*002c*/ 	.word	0x00000000
        /*0030*/ 	.short	0x0000
        /*0032*/ 	.short	0x0000
        /*0034*/ 	.byte	0x00, 0xf5, 0x21, 0x00


	//----- nvinfo : EIATTR_SPARSE_MMA_MASK
	.align		4
.L_410:
        /*0038*/ 	.byte	0x03, 0x50
        /*003a*/ 	.short	0x0000


	//----- nvinfo : EIATTR_MAXREG_COUNT
	.align		4
        /*003c*/ 	.byte	0x03, 0x1b
        /*003e*/ 	.short	0x00ff


	//----- nvinfo : EIATTR_MERCURY_ISA_VERSION
	.align		4
        /*0040*/ 	.byte	0x03, 0x5f
        /*0042*/ 	.short	0x0101


	//----- nvinfo : EIATTR_VRC_CTA_INIT_COUNT
	.align		4
        /*0044*/ 	.byte	0x02, 0x4a
	.zero		1
	.zero		1


	//----- nvinfo : EIATTR_EXIT_INSTR_OFFSETS
	.align		4
        /*0048*/ 	.byte	0x04, 0x1c
        /*004a*/ 	.short	(.L_412 - .L_411)


	//   ....[0]....
.L_411:
        /*004c*/ 	.word	0x000000a0


	//   ....[1]....
        /*0050*/ 	.word	0x00000c30


	//----- nvinfo : EIATTR_CRS_STACK_SIZE
	.align		4
.L_412:
        /*0054*/ 	.byte	0x04, 0x1e
        /*0056*/ 	.short	(.L_414 - .L_413)
.L_413:
        /*0058*/ 	.word	0x00000000


	//----- nvinfo : EIATTR_CBANK_PARAM_SIZE
	.align		4
.L_414:
        /*005c*/ 	.byte	0x03, 0x19
        /*005e*/ 	.short	0x0014


	//----- nvinfo : EIATTR_PARAM_CBANK
	.align		4
        /*0060*/ 	.byte	0x04, 0x0a
        /*0062*/ 	.short	(.L_416 - .L_415)
	.align		4
.L_415:
        /*0064*/ 	.word	index@(.nv.constant0._Z19dequant_q6_k_kernelPKhPfi)
        /*0068*/ 	.short	0x0380
        /*006a*/ 	.short	0x0014


	//----- nvinfo : EIATTR_SW_WAR
	.align		4
.L_416:
        /*006c*/ 	.byte	0x04, 0x36
        /*006e*/ 	.short	(.L_418 - .L_417)
.L_417:
        /*0070*/ 	.word	0x00000008
.L_418:


//--------------------- .nv.info._Z27dequant_q4_k_to_bf16_kernelPKhPti --------------------------
	.section	.nv.info._Z27dequant_q4_k_to_bf16_kernelPKhPti,"",@"SHT_CUDA_INFO"
	.sectionflags	@""
	.align	4


	//----- nvinfo : EIATTR_CUDA_API_VERSION
	.align		4
        /*0000*/ 	.byte	0x04, 0x37
        /*0002*/ 	.short	(.L_420 - .L_419)
.L_419:
        /*0004*/ 	.word	0x00000082


	//----- nvinfo : EIATTR_KPARAM_INFO
	.align		4
.L_420:
        /*0008*/ 	.byte	0x04, 0x17
        /*000a*/ 	.short	(.L_422 - .L_421)
.L_421:
        /*000c*/ 	.word	0x00000000
        /*0010*/ 	.short	0x0002
        /*0012*/ 	.short	0x0010
        /*0014*/ 	.byte	0x00, 0xf0, 0x11, 0x00


	//----- nvinfo : EIATTR_KPARAM_INFO
	.align		4
.L_422:
        /*0018*/ 	.byte	0x04, 0x17
        /*001a*/ 	.short	(.L_424 - .L_423)
.L_423:
        /*001c*/ 	.word	0x00000000
        /*0020*/ 	.short	0x0001
        /*0022*/ 	.short	0x0008
        /*0024*/ 	.byte	0x00, 0xf5, 0x21, 0x00


	//----- nvinfo : EIATTR_KPARAM_INFO
	.align		4
.L_424:
        /*0028*/ 	.byte	0x04, 0x17
        /*002a*/ 	.short	(.L_426 - .L_425)
.L_425:
        /*002c*/ 	.word	0x00000000
        /*0030*/ 	.short	0x0000
        /*0032*/ 	.short	0x0000
        /*0034*/ 	.byte	0x00, 0xf5, 0x21, 0x00


	//----- nvinfo : EIATTR_SPARSE_MMA_MASK
	.align		4
.L_426:
        /*0038*/ 	.byte	0x03, 0x50
        /*003a*/ 	.short	0x0000


	//----- nvinfo : EIATTR_MAXREG_COUNT
	.align		4
        /*003c*/ 	.byte	0x03, 0x1b
        /*003e*/ 	.short	0x00ff


	//----- nvinfo : EIATTR_MERCURY_ISA_VERSION
	.align		4
        /*0040*/ 	.byte	0x03, 0x5f
        /*0042*/ 	.short	0x0101


	//----- nvinfo : EIATTR_VRC_CTA_INIT_COUNT
	.align		4
        /*0044*/ 	.byte	0x02, 0x4a
	.zero		1
	.zero		1


	//----- nvinfo : EIATTR_EXIT_INSTR_OFFSETS
	.align		4
        /*0048*/ 	.byte	0x04, 0x1c
        /*004a*/ 	.short	(.L_428 - .L_427)


	//   ....[0]....
.L_427:
        /*004c*/ 	.word	0x000000a0


	//   ....[1]....
        /*0050*/ 	.word	0x00009060


	//----- nvinfo : EIATTR_CRS_STACK_SIZE
	.align		4
.L_428:
        /*0054*/ 	.byte	0x04, 0x1e
        /*0056*/ 	.short	(.L_430 - .L_429)
.L_429:
        /*0058*/ 	.word	0x00000000


	//----- nvinfo : EIATTR_CBANK_PARAM_SIZE
	.align		4
.L_430:
        /*005c*/ 	.byte	0x03, 0x19
        /*005e*/ 	.short	0x0014


	//----- nvinfo : EIATTR_PARAM_CBANK
	.align		4
        /*0060*/ 	.byte	0x04, 0x0a
        /*0062*/ 	.short	(.L_432 - .L_431)
	.align		4
.L_431:
        /*0064*/ 	.word	index@(.nv.constant0._Z27dequant_q4_k_to_bf16_kernelPKhPti)
        /*0068*/ 	.short	0x0380
        /*006a*/ 	.short	0x0014


	//----- nvinfo : EIATTR_SW_WAR
	.align		4
.L_432:
        /*006c*/ 	.byte	0x04, 0x36
        /*006e*/ 	.short	(.L_434 - .L_433)
.L_433:
        /*0070*/ 	.word	0x00000008
.L_434:


//--------------------- .nv.info._Z19dequant_q4_k_kernelPKhPfi --------------------------
	.section	.nv.info._Z19dequant_q4_k_kernelPKhPfi,"",@"SHT_CUDA_INFO"
	.sectionflags	@""
	.align	4


	//----- nvinfo : EIATTR_CUDA_API_VERSION
	.align		4
        /*0000*/ 	.byte	0x04, 0x37
        /*0002*/ 	.short	(.L_436 - .L_435)
.L_435:
        /*0004*/ 	.word	0x00000082


	//----- nvinfo : EIATTR_KPARAM_INFO
	.align		4
.L_436:
        /*0008*/ 	.byte	0x04, 0x17
        /*000a*/ 	.short	(.L_438 - .L_437)
.L_437:
        /*000c*/ 	.word	0x00000000
        /*0010*/ 	.short	0x0002
        /*0012*/ 	.short	0x0010
        /*0014*/ 	.byte	0x00, 0xf0, 0x11, 0x00


	//----- nvinfo : EIATTR_KPARAM_INFO
	.align		4
.L_438:
        /*0018*/ 	.byte	0x04, 0x17
        /*001a*/ 	.short	(.L_440 - .L_439)
.L_439:
        /*001c*/ 	.word	0x00000000
        /*0020*/ 	.short	0x0001
        /*0022*/ 	.short	0x0008
        /*0024*/ 	.byte	0x00, 0xf5, 0x21, 0x00


	//----- nvinfo : EIATTR_KPARAM_INFO
	.align		4
.L_440:
        /*0028*/ 	.byte	0x04, 0x17
        /*002a*/ 	.short	(.L_442 - .L_441)
.L_441:
        /*002c*/ 	.word	0x00000000
        /*0030*/ 	.short	0x0000
        /*0032*/ 	.short	0x0000
        /*0034*/ 	.byte	0x00, 0xf5, 0x21, 0x00


	//----- nvinfo : EIATTR_SPARSE_MMA_MASK
	.align		4
.L_442:
        /*0038*/ 	.byte	0x03, 0x50
        /*003a*/ 	.short	0x0000


	//----- nvinfo : EIATTR_MAXREG_COUNT
	.align		4
        /*003c*/ 	.byte	0x03, 0x1b
        /*003e*/ 	.short	0x00ff


	//----- nvinfo : EIATTR_MERCURY_ISA_VERSION
	.align		4
        /*0040*/ 	.byte	0x03, 0x5f
        /*0042*/ 	.short	0x0101


	//----- nvinfo : EIATTR_VRC_CTA_INIT_COUNT
	.align		4
        /*0044*/ 	.byte	0x02, 0x4a
	.zero		1
	.zero		1


	//----- nvinfo : EIATTR_EXIT_INSTR_OFFSETS
	.align		4
        /*0048*/ 	.byte	0x04, 0x1c
        /*004a*/ 	.short	(.L_444 - .L_443)


	//   ....[0]....
.L_443:
        /*004c*/ 	.word	0x000000a0


	//   ....[1]....
        /*0050*/ 	.word	0x00001930


	//----- nvinfo : EIATTR_CRS_STACK_SIZE
	.align		4
.L_444:
        /*0054*/ 	.byte	0x04, 0x1e
        /*0056*/ 	.short	(.L_446 - .L_445)
.L_445:
        /*0058*/ 	.word	0x00000000


	//----- nvinfo : EIATTR_CBANK_PARAM_SIZE
	.align		4
.L_446:
        /*005c*/ 	.byte	0x03, 0x19
        /*005e*/ 	.short	0x0014


	//----- nvinfo : EIATTR_PARAM_CBANK
	.align		4
        /*0060*/ 	.byte	0x04, 0x0a
        /*0062*/ 	.short	(.L_448 - .L_447)
	.align		4
.L_447:
        /*0064*/ 	.word	index@(.nv.constant0._Z19dequant_q4_k_kernelPKhPfi)
        /*0068*/ 	.short	0x0380
        /*006a*/ 	.short	0x0014


	//----- nvinfo : EIATTR_SW_WAR
	.align		4
.L_448:
        /*006c*/ 	.byte	0x04, 0x36
        /*006e*/ 	.short	(.L_450 - .L_449)
.L_449:
        /*0070*/ 	.word	0x00000008
.L_450:


//--------------------- .nv.info._Z27dequant_q8_0_to_bf16_kernelPKhPti --------------------------
	.section	.nv.info._Z27dequant_q8_0_to_bf16_kernelPKhPti,"",@"SHT_CUDA_INFO"
	.sectionflags	@""
	.align	4


	//----- nvinfo : EIATTR_CUDA_API_VERSION
	.align		4
        /*0000*/ 	.byte	0x04, 0x37
        /*0002*/ 	.short	(.L_452 - .L_451)
.L_451:
        /*0004*/ 	.word	0x00000082


	//----- nvinfo : EIATTR_KPARAM_INFO
	.align		4
.L_452:
        /*0008*/ 	.byte	0x04, 0x17
        /*000a*/ 	.short	(.L_454 - .L_453)
.L_453:
        /*000c*/ 	.word	0x00000000
        /*0010*/ 	.short	0x0002
        /*0012*/ 	.short	0x0010
        /*0014*/ 	.byte	0x00, 0xf0, 0x11, 0x00


	//----- nvinfo : EIATTR_KPARAM_INFO
	.align		4
.L_454:
        /*0018*/ 	.byte	0x04, 0x17
        /*001a*/ 	.short	(.L_456 - .L_455)
.L_455:
        /*001c*/ 	.word	0x00000000
        /*0020*/ 	.short	0x0001
        /*0022*/ 	.short	0x0008
        /*0024*/ 	.byte	0x00, 0xf5, 0x21, 0x00


	//----- nvinfo : EIATTR_KPARAM_INFO
	.align		4
.L_456:
        /*0028*/ 	.byte	0x04, 0x17
        /*002a*/ 	.short	(.L_458 - .L_457)
.L_457:
        /*002c*/ 	.word	0x00000000
        /*0030*/ 	.short	0x0000
        /*0032*/ 	.short	0x0000
        /*0034*/ 	.byte	0x00, 0xf5, 0x21, 0x00


	//----- nvinfo : EIATTR_SPARSE_MMA_MASK
	.align		4
.L_458:
        /*0038*/ 	.byte	0x03, 0x50
        /*003a*/ 	.short	0x0000


	//----- nvinfo : EIATTR_MAXREG_COUNT
	.align		4
        /*003c*/ 	.byte	0x03, 0x1b
        /*003e*/ 	.short	0x00ff


	//----- nvinfo : EIATTR_MERCURY_ISA_VERSION
	.align		4
        /*0040*/ 	.byte	0x03, 0x5f
        /*0042*/ 	.short	0x0101


	//----- nvinfo : EIATTR_VRC_CTA_INIT_COUNT
	.align		4
        /*0044*/ 	.byte	0x02, 0x4a
	.zero		1
	.zero		1


	//----- nvinfo : EIATTR_EXIT_INSTR_OFFSETS
	.align		4
        /*0048*/ 	.byte	0x04, 0x1c
        /*004a*/ 	.short	(.L_460 - .L_459)


	//   ....[0]....
.L_459:
        /*004c*/ 	.word	0x000000a0


	//   ....[1]....
        /*0050*/ 	.word	0x00000890


	//----- nvinfo : EIATTR_CRS_STACK_SIZE
	.align		4
.L_460:
        /*0054*/ 	.byte	0x04, 0x1e
        /*0056*/ 	.short	(.L_462 - .L_461)
.L_461:
        /*0058*/ 	.word	0x00000000


	//----- nvinfo : EIATTR_CBANK_PARAM_SIZE
	.align		4
.L_462:
        /*005c*/ 	.byte	0x03, 0x19
        /*005e*/ 	.short	0x0014


	//----- nvinfo : EIATTR_PARAM_CBANK
	.align		4
        /*0060*/ 	.byte	0x04, 0x0a
        /*0062*/ 	.short	(.L_464 - .L_463)
	.align		4
.L_463:
        /*0064*/ 	.word	index@(.nv.constant0._Z27dequant_q8_0_to_bf16_kernelPKhPti)
        /*0068*/ 	.short	0x0380
        /*006a*/ 	.short	0x0014


	//----- nvinfo : EIATTR_SW_WAR
	.align		4
.L_464:
        /*006c*/ 	.byte	0x04, 0x36
        /*006e*/ 	.short	(.L_466 - .L_465)
.L_465:
        /*0070*/ 	.word	0x00000008
.L_466:


//--------------------- .nv.info._Z19dequant_q8_0_kernelPKhPfi --------------------------
	.section	.nv.info._Z19dequant_q8_0_kernelPKhPfi,"",@"SHT_CUDA_INFO"
	.sectionflags	@""
	.align	4


	//----- nvinfo : EIATTR_CUDA_API_VERSION
	.align		4
        /*0000*/ 	.byte	0x04, 0x37
        /*0002*/ 	.short	(.L_468 - .L_467)
.L_467:
        /*0004*/ 	.word	0x00000082


	//----- nvinfo : EIATTR_KPARAM_INFO
	.align		4
.L_468:
        /*0008*/ 	.byte	0x04, 0x17
        /*000a*/ 	.short	(.L_470 - .L_469)
.L_469:
        /*000c*/ 	.word	0x00000000
        /*0010*/ 	.short	0x0002
        /*0012*/ 	.short	0x0010
        /*0014*/ 	.byte	0x00, 0xf0, 0x11, 0x00


	//----- nvinfo : EIATTR_KPARAM_INFO
	.align		4
.L_470:
        /*0018*/ 	.byte	0x04, 0x17
        /*001a*/ 	.short	(.L_472 - .L_471)
.L_471:
        /*001c*/ 	.word	0x00000000
        /*0020*/ 	.short	0x0001
        /*0022*/ 	.short	0x0008
        /*0024*/ 	.byte	0x00, 0xf5, 0x21, 0x00


	//----- nvinfo : EIATTR_KPARAM_INFO
	.align		4
.L_472:
        /*0028*/ 	.byte	0x04, 0x17
        /*002a*/ 	.short	(.L_474 - .L_473)
.L_473:
        /*002c*/ 	.word	0x00000000
        /*0030*/ 	.short	0x0000
        /*0032*/ 	.short	0x0000
        /*0034*/ 	.byte	0x00, 0xf5, 0x21, 0x00


	//----- nvinfo : EIATTR_SPARSE_MMA_MASK
	.align		4
.L_474:
        /*0038*/ 	.byte	0x03, 0x50
        /*003a*/ 	.short	0x0000


	//----- nvinfo : EIATTR_MAXREG_COUNT
	.align		4
        /*003c*/ 	.byte	0x03, 0x1b
        /*003e*/ 	.short	0x00ff


	//----- nvinfo : EIATTR_MERCURY_ISA_VERSION
	.align		4
        /*0040*/ 	.byte	0x03, 0x5f
        /*0042*/ 	.short	0x0101


	//----- nvinfo : EIATTR_VRC_CTA_INIT_COUNT
	.align		4
        /*0044*/ 	.byte	0x02, 0x4a
	.zero		1
	.zero		1


	//----- nvinfo : EIATTR_EXIT_INSTR_OFFSETS
	.align		4
        /*0048*/ 	.byte	0x04, 0x1c
        /*004a*/ 	.short	(.L_476 - .L_475)


	//   ....[0]....
.L_475:
        /*004c*/ 	.word	0x000000a0


	//   ....[1]....
        /*0050*/ 	.word	0x00000b00


	//----- nvinfo : EIATTR_CRS_STACK_SIZE
	.align		4
.L_476:
        /*0054*/ 	.byte	0x04, 0x1e
        /*0056*/ 	.short	(.L_478 - .L_477)
.L_477:
        /*0058*/ 	.word	0x00000000


	//----- nvinfo : EIATTR_CBANK_PARAM_SIZE
	.align		4
.L_478:
        /*005c*/ 	.byte	0x03, 0x19
        /*005e*/ 	.short	0x0014


	//----- nvinfo : EIATTR_PARAM_CBANK
	.align		4
        /*0060*/ 	.byte	0x04, 0x0a
        /*0062*/ 	.short	(.L_480 - .L_479)
	.align		4
.L_479:
        /*0064*/ 	.word	index@(.nv.constant0._Z19dequant_q8_0_kernelPKhPfi)
        /*0068*/ 	.short	0x0380
        /*006a*/ 	.short	0x0014


	//----- nvinfo : EIATTR_SW_WAR
	.align		4
.L_480:
        /*006c*/ 	.byte	0x04, 0x36
        /*006e*/ 	.short	(.L_482 - .L_481)
.L_481:
        /*0070*/ 	.word	0x00000008
.L_482:


//--------------------- .nv.info._Z25moe_expert_forward_kernelPfS_PiS_S_iiiii --------------------------
	.section	.nv.info._Z25moe_expert_forward_kernelPfS_PiS_S_iiiii,"",@"SHT_CUDA_INFO"
	.sectionflags	@""
	.align	4


	//----- nvinfo : EIATTR_CUDA_API_VERSION
	.align		4
        /*0000*/ 	.byte	0x04, 0x37
        /*0002*/ 	.short	(.L_484 - .L_483)
.L_483:
        /*0004*/ 	.word	0x00000082


	//----- nvinfo : EIATTR_KPARAM_INFO
	.align		4
.L_484:
        /*0008*/ 	.byte	0x04, 0x17
        /*000a*/ 	.short	(.L_486 - .L_485)
.L_485:
        /*000c*/ 	.word	0x00000000
        /*0010*/ 	.short	0x0009
        /*0012*/ 	.short	0x0038
        /*0014*/ 	.byte	0x00, 0xf0, 0x11, 0x00


	//----- nvinfo : EIATTR_KPARAM_INFO
	.align		4
.L_486:
        /*0018*/ 	.byte	0x04, 0x17
        /*001a*/ 	.short	(.L_488 - .L_487)
.L_487:
        /*001c*/ 	.word	0x00000000
        /*0020*/ 	.short	0x0008
        /*0022*/ 	.short	0x0034
        /*0024*/ 	.byte	0x00, 0xf0, 0x11, 0x00


	//----- nvinfo : EIATTR_KPARAM_INFO
	.align		4
.L_488:
        /*0028*/ 	.byte	0x04, 0x17
        /*002a*/ 	.short	(.L_490 - .L_489)
.L_489:
        /*002c*/ 	.word	0x00000000
        /*0030*/ 	.short	0x0007
        /*0032*/ 	.short	0x0030
        /*0034*/ 	.byte	0x00, 0xf0, 0x11, 0x00


	//----- nvinfo : EIATTR_KPARAM_INFO
	.align		4
.L_490:
        /*0038*/ 	.byte	0x04, 0x17
        /*003a*/ 	.short	(.L_492 - .L_491)
.L_491:
        /*003c*/ 	.word	0x00000000
        /*0040*/ 	.short	0x0006
        /*0042*/ 	.short	0x002c
        /*0044*/ 	.byte	0x00, 0xf0, 0x11, 0x00


	//----- nvinfo : EIATTR_KPARAM_INFO
	.align		4
.L_492:
        /*0048*/ 	.byte	0x04, 0x17
        /*004a*/ 	.short	(.L_494 - .L_493)
.L_493:
        /*004c*/ 	.word	0x00000000
        /*0050*/ 	.short	0x0005
        /*0052*/ 	.short	0x0028
        /*0054*/ 	.byte	0x00, 0xf0, 0x11, 0x00


	//----- nvinfo : EIATTR_KPARAM_INFO
	.align		4
.L_494:
        /*0058*/ 	.byte	0x04, 0x17
        /*005a*/ 	.short	(.L_496 - .L_495)
.L_495:
        /*005c*/ 	.word	0x00000000
        /*0060*/ 	.short	0x0004
        /*0062*/ 	.short	0x0020
        /*0064*/ 	.byte	0x00, 0xf5, 0x21, 0x00


	//----- nvinfo : EIATTR_KPARAM_INFO
	.align		4
.L_496:
        /*0068*/ 	.byte	0x04, 0x17
        /*006a*/ 	.short	(.L_498 - .L_497)
.L_497:
        /*006c*/ 	.word	0x00000000
        /*0070*/ 	.short	0x0003
        /*0072*/ 	.short	0x0018
        /*0074*/ 	.byte	0x00, 0xf5, 0x21, 0x00


	//----- nvinfo : EIATTR_KPARAM_INFO
	.align		4
.L_498:
        /*0078*/ 	.byte	0x04, 0x17
        /*007a*/ 	.short	(.L_500 - .L_499)
.L_499:
        /*007c*/ 	.word	0x00000000
        /*0080*/ 	.short	0x0002
        /*0082*/ 	.short	0x0010
        /*0084*/ 	.byte	0x00, 0xf5, 0x21, 0x00


	//----- nvinfo : EIATTR_KPARAM_INFO
	.align		4
.L_500:
        /*0088*/ 	.byte	0x04, 0x17
        /*008a*/ 	.short	(.L_502 - .L_501)
.L_501:
        /*008c*/ 	.word	0x00000000
        /*0090*/ 	.short	0x0001
        /*0092*/ 	.short	0x0008
        /*0094*/ 	.byte	0x00, 0xf5, 0x21, 0x00


	//----- nvinfo : EIATTR_KPARAM_INFO
	.align		4
.L_502:
        /*0098*/ 	.byte	0x04, 0x17
        /*009a*/ 	.short	(.L_504 - .L_503)
.L_503:
        /*009c*/ 	.word	0x00000000
        /*00a0*/ 	.short	0x0000
        /*00a2*/ 	.short	0x0000
        /*00a4*/ 	.byte	0x00, 0xf5, 0x21, 0x00


	//----- nvinfo : EIATTR_SPARSE_MMA_MASK
	.align		4
.L_504:
        /*00a8*/ 	.byte	0x03, 0x50
        /*00aa*/ 	.short	0x0000


	//----- nvinfo : EIATTR_MAXREG_COUNT
	.align		4
        /*00ac*/ 	.byte	0x03, 0x1b
        /*00ae*/ 	.short	0x00ff


	//----- nvinfo : EIATTR_MERCURY_ISA_VERSION
	.align		4
        /*00b0*/ 	.byte	0x03, 0x5f
        /*00b2*/ 	.short	0x0101


	//----- nvinfo : EIATTR_VRC_CTA_INIT_COUNT
	.align		4
        /*00b4*/ 	.byte	0x02, 0x4a
	.zero		1
	.zero		1


	//----- nvinfo : EIATTR_EXIT_INSTR_OFFSETS
	.align		4
        /*00b8*/ 	.byte	0x04, 0x1c
        /*00ba*/ 	.short	(.L_506 - .L_505)


	//   ....[0]....
.L_505:
        /*00bc*/ 	.word	0x00000080


	//   ....[1]....
        /*00c0*/ 	.word	0x00000150


	//   ....[2]....
        /*00c4*/ 	.word	0x00000a70


	//----- nvinfo : EIATTR_CRS_STACK_SIZE
	.align		4
.L_506:
        /*00c8*/ 	.byte	0x04, 0x1e
        /*00ca*/ 	.short	(.L_508 - .L_507)
.L_507:
        /*00cc*/ 	.word	0x00000000


	//----- nvinfo : EIATTR_CBANK_PARAM_SIZE
	.align		4
.L_508:
        /*00d0*/ 	.byte	0x03, 0x19
        /*00d2*/ 	.short	0x003c


	//----- nvinfo : EIATTR_PARAM_CBANK
	.align		4
        /*00d4*/ 	.byte	0x04, 0x0a
        /*00d6*/ 	.short	(.L_510 - .L_509)
	.align		4
.L_509:
        /*00d8*/ 	.word	index@(.nv.constant0._Z25moe_expert_forward_kernelPfS_PiS_S_iiiii)
        /*00dc*/ 	.short	0x0380
        /*00de*/ 	.short	0x003c


	//----- nvinfo : EIATTR_SW_WAR
	.align		4
.L_510:
        /*00e0*/ 	.byte	0x04, 0x36
        /*00e2*/ 	.short	(.L_512 - .L_511)
.L_511:
        /*00e4*/ 	.word	0x00000008
.L_512:


//--------------------- .nv.info._Z25moe_gate_up_swiglu_kernelPfS_S_PiS_S_iiiii --------------------------
	.section	.nv.info._Z25moe_gate_up_swiglu_kernelPfS_S_PiS_S_iiiii,"",@"SHT_CUDA_INFO"
	.sectionflags	@""
	.align	4


	//----- nvinfo : EIATTR_CUDA_API_VERSION
	.align		4
        /*0000*/ 	.byte	0x04, 0x37
        /*0002*/ 	.short	(.L_514 - .L_513)
.L_513:
        /*0004*/ 	.word	0x00000082


	//----- nvinfo : EIATTR_KPARAM_INFO
	.align		4
.L_514:
        /*0008*/ 	.byte	0x04, 0x17
        /*000a*/ 	.short	(.L_516 - .L_515)
.L_515:
        /*000c*/ 	.word	0x00000000
        /*0010*/ 	.short	0x000a
        /*0012*/ 	.short	0x0040
        /*0014*/ 	.byte	0x00, 0xf0, 0x11, 0x00


	//----- nvinfo : EIATTR_KPARAM_INFO
	.align		4
.L_516:
        /*0018*/ 	.byte	0x04, 0x17
        /*001a*/ 	.short	(.L_518 - .L_517)
.L_517:
        /*001c*/ 	.word	0x00000000
        /*0020*/ 	.short	0x0009
        /*0022*/ 	.short	0x003c
        /*0024*/ 	.byte	0x00, 0xf0, 0x11, 0x00


	//----- nvinfo : EIATTR_KPARAM_INFO
	.align		4
.L_518:
        /*0028*/ 	.byte	0x04, 0x17
        /*002a*/ 	.short	(.L_520 - .L_519)
.L_519:
        /*002c*/ 	.word	0x00000000
        /*0030*/ 	.short	0x0008
        /*0032*/ 	.short	0x0038
        /*0034*/ 	.byte	0x00, 0xf0, 0x11, 0x00


	//----- nvinfo : EIATTR_KPARAM_INFO
	.align		4
.L_520:
        /*0038*/ 	.byte	0x04, 0x17
        /*003a*/ 	.short	(.L_522 - .L_521)
.L_521:
        /*003c*/ 	.word	0x00000000
        /*0040*/ 	.short	0x0007
        /*0042*/ 	.short	0x0034
        /*0044*/ 	.byte	0x00, 0xf0, 0x11, 0x00


	//----- nvinfo : EIATTR_KPARAM_INFO
	.align		4
.L_522:
        /*0048*/ 	.byte	0x04, 0x17
        /*004a*/ 	.short	(.L_524 - .L_523)
.L_523:
        /*004c*/ 	.word	0x00000000
        /*0050*/ 	.short	0x0006
        /*0052*/ 	.short	0x0030
        /*0054*/ 	.byte	0x00, 0xf0, 0x11, 0x00


	//----- nvinfo : EIATTR_KPARAM_INFO
	.align		4
.L_524:
        /*0058*/ 	.byte	0x04, 0x17
        /*005a*/ 	.short	(.L_526 - .L_525)
.L_525:
        /*005c*/ 	.word	0x00000000
        /*0060*/ 	.short	0x0005
        /*0062*/ 	.short	0x0028
        /*0064*/ 	.byte	0x00, 0xf5, 0x21, 0x00


	//----- nvinfo : EIATTR_KPARAM_INFO
	.align		4
.L_526:
        /*0068*/ 	.byte	0x04, 0x17
        /*006a*/ 	.short	(.L_528 - .L_527)
.L_527:
        /*006c*/ 	.word	0x00000000
        /*0070*/ 	.short	0x0004
        /*0072*/ 	.short	0x0020
        /*0074*/ 	.byte	0x00, 0xf5, 0x21, 0x00


	//----- nvinfo : EIATTR_KPARAM_INFO
	.align		4
.L_528:
        /*0078*/ 	.byte	0x04, 0x17
        /*007a*/ 	.short	(.L_530 - .L_529)
.L_529:
        /*007c*/ 	.word	0x00000000
        /*0080*/ 	.short	0x0003
        /*0082*/ 	.short	0x0018
        /*0084*/ 	.byte	0x00, 0xf5, 0x21, 0x00


	//----- nvinfo : EIATTR_KPARAM_INFO
	.align		4
.L_530:
        /*0088*/ 	.byte	0x04, 0x17
        /*008a*/ 	.short	(.L_532 - .L_531)
.L_531:
        /*008c*/ 	.word	0x00000000
        /*0090*/ 	.short	0x0002
        /*0092*/ 	.short	0x0010
        /*0094*/ 	.byte	0x00, 0xf5, 0x21, 0x00


	//----- nvinfo : EIATTR_KPARAM_INFO
	.align		4
.L_532:
        /*0098*/ 	.byte	0x04, 0x17
        /*009a*/ 	.short	(.L_534 - .L_533)
.L_533:
        /*009c*/ 	.word	0x00000000
        /*00a0*/ 	.short	0x0001
        /*00a2*/ 	.short	0x0008
        /*00a4*/ 	.byte	0x00, 0xf5, 0x21, 0x00


	//----- nvinfo : EIATTR_KPARAM_INFO
	.align		4
.L_534:
        /*00a8*/ 	.byte	0x04, 0x17
        /*00aa*/ 	.short	(.L_536 - .L_535)
.L_535:
        /*00ac*/ 	.word	0x00000000
        /*00b0*/ 	.short	0x0000
        /*00b2*/ 	.short	0x0000
        /*00b4*/ 	.byte	0x00, 0xf5, 0x21, 0x00


	//----- nvinfo : EIATTR_SPARSE_MMA_MASK
	.align		4
.L_536:
        /*00b8*/ 	.byte	0x03, 0x50
        /*00ba*/ 	.short	0x0000


	//----- nvinfo : EIATTR_MAXREG_COUNT
	.align		4
        /*00bc*/ 	.byte	0x03, 0x1b
        /*00be*/ 	.short	0x00ff


	//----- nvinfo : EIATTR_MERCURY_ISA_VERSION
	.align		4
        /*00c0*/ 	.byte	0x03, 0x5f
        /*00c2*/ 	.short	0x0101


	//----- nvinfo : EIATTR_VRC_CTA_INIT_COUNT
	.align		4
        /*00c4*/ 	.byte	0x02, 0x4a
	.zero		1
	.zero		1


	//----- nvinfo : EIATTR_EXIT_INSTR_OFFSETS
	.align		4
        /*00c8*/ 	.byte	0x04, 0x1c
        /*00ca*/ 	.short	(.L_538 - .L_537)


	//   ....[0]....
.L_537:
        /*00cc*/ 	.word	0x00000070


	//   ....[1]....
        /*00d0*/ 	.word	0x00001dd0


	//----- nvinfo : EIATTR_CRS_STACK_SIZE
	.align		4
.L_538:
        /*00d4*/ 	.byte	0x04, 0x1e
        /*00d6*/ 	.short	(.L_540 - .L_539)
.L_539:
        /*00d8*/ 	.word	0x00000000


	//----- nvinfo : EIATTR_CBANK_PARAM_SIZE
	.align		4
.L_540:
        /*00dc*/ 	.byte	0x03, 0x19
        /*00de*/ 	.short	0x0044


	//----- nvinfo : EIATTR_PARAM_CBANK
	.align		4
        /*00e0*/ 	.byte	0x04, 0x0a
        /*00e2*/ 	.short	(.L_542 - .L_541)
	.align		4
.L_541:
        /*00e4*/ 	.word	index@(.nv.constant0._Z25moe_gate_up_swiglu_kernelPfS_S_PiS_S_iiiii)
        /*00e8*/ 	.short	0x0380
        /*00ea*/ 	.short	0x0044


	//----- nvinfo : EIATTR_SW_WAR
	.align		4
.L_542:
        /*00ec*/ 	.byte	0x04, 0x36
        /*00ee*/ 	.short	(.L_544 - .L_543)
.L_543:
        /*00f0*/ 	.word	0x00000008
.L_544:


//--------------------- .nv.info._Z24moe_router_logits_kernelPfS_S_iii --------------------------
	.section	.nv.info._Z24moe_router_logits_kernelPfS_S_iii,"",@"SHT_CUDA_INFO"
	.sectionflags	@""
	.align	4


	//----- nvinfo : EIATTR_CUDA_API_VERSION
	.align		4
        /*0000*/ 	.byte	0x04, 0x37
        /*0002*/ 	.short	(.L_546 - .L_545)
.L_545:
        /*0004*/ 	.word	0x00000082


	//----- nvinfo : EIATTR_KPARAM_INFO
	.align		4
.L_546:
        /*0008*/ 	.byte	0x04, 0x17
        /*000a*/ 	.short	(.L_548 - .L_547)
.L_547:
        /*000c*/ 	.word	0x00000000
        /*0010*/ 	.short	0x0005
        /*0012*/ 	.short	0x0020
        /*0014*/ 	.byte	0x00, 0xf0, 0x11, 0x00


	//----- nvinfo : EIATTR_KPARAM_INFO
	.align		4
.L_548:
        /*0018*/ 	.byte	0x04, 0x17
        /*001a*/ 	.short	(.L_550 - .L_549)
.L_549:
        /*001c*/ 	.word	0x00000000
        /*0020*/ 	.short	0x0004
        /*0022*/ 	.short	0x001c
        /*0024*/ 	.byte	0x00, 0xf0, 0x11, 0x00


	//----- nvinfo : EIATTR_KPARAM_INFO
	.align		4
.L_550:
        /*0028*/ 	.byte	0x04, 0x17
        /*002a*/ 	.short	(.L_552 - .L_551)
.L_551:
        /*002c*/ 	.word	0x00000000
        /*0030*/ 	.short	0x0003
        /*0032*/ 	.short	0x0018
        /*0034*/ 	.byte	0x00, 0xf0, 0x11, 0x00


	//----- nvinfo : EIATTR_KPARAM_INFO
	.align		4
.L_552:
        /*0038*/ 	.byte	0x04, 0x17
        /*003a*/ 	.short	(.L_554 - .L_553)
.L_553:
        /*003c*/ 	.word	0x00000000
        /*0040*/ 	.short	0x0002
        /*0042*/ 	.short	0x0010
        /*0044*/ 	.byte	0x00, 0xf5, 0x21, 0x00


	//----- nvinfo : EIATTR_KPARAM_INFO
	.align		4
.L_554:
        /*0048*/ 	.byte	0x04, 0x17
        /*004a*/ 	.short	(.L_556 - .L_555)
.L_555:
        /*004c*/ 	.word	0x00000000
        /*0050*/ 	.short	0x0001
        /*0052*/ 	.short	0x0008
        /*0054*/ 	.byte	0x00, 0xf5, 0x21, 0x00


	//----- nvinfo : EIATTR_KPARAM_INFO
	.align		4
.L_556:
        /*0058*/ 	.byte	0x04, 0x17
        /*005a*/ 	.short	(.L_558 - .L_557)
.L_557:
        /*005c*/ 	.word	0x00000000
        /*0060*/ 	.short	0x0000
        /*0062*/ 	.short	0x0000
        /*0064*/ 	.byte	0x00, 0xf5, 0x21, 0x00


	//----- nvinfo : EIATTR_SPARSE_MMA_MASK
	.align		4
.L_558:
        /*0068*/ 	.byte	0x03, 0x50
        /*006a*/ 	.short	0x0000


	//----- nvinfo : EIATTR_MAXREG_COUNT
	.align		4
        /*006c*/ 	.byte	0x03, 0x1b
        /*006e*/ 	.short	0x00ff


	//----- nvinfo : EIATTR_MERCURY_ISA_VERSION
	.align		4
        /*0070*/ 	.byte	0x03, 0x5f
        /*0072*/ 	.short	0x0101


	//----- nvinfo : EIATTR_VRC_CTA_INIT_COUNT
	.align		4
        /*0074*/ 	.byte	0x02, 0x4a
	.zero		1
	.zero		1


	//----- nvinfo : EIATTR_EXIT_INSTR_OFFSETS
	.align		4
        /*0078*/ 	.byte	0x04, 0x1c
        /*007a*/ 	.short	(.L_560 - .L_559)


	//   ....[0]....
.L_559:
        /*007c*/ 	.word	0x00000070


	//   ....[1]....
        /*0080*/ 	.word	0x00000c50


	//----- nvinfo : EIATTR_CBANK_PARAM_SIZE
	.align		4
.L_560:
        /*0084*/ 	.byte	0x03, 0x19
        /*0086*/ 	.short	0x0024


	//----- nvinfo : EIATTR_PARAM_CBANK
	.align		4
        /*0088*/ 	.byte	0x04, 0x0a
        /*008a*/ 	.short	(.L_562 - .L_561)
	.align		4
.L_561:
        /*008c*/ 	.word	index@(.nv.constant0._Z24moe_router_logits_kernelPfS_S_iii)
        /*0090*/ 	.short	0x0380
        /*0092*/ 	.short	0x0024


	//----- nvinfo : EIATTR_SW_WAR
	.align		4
.L_562:
        /*0094*/ 	.byte	0x04, 0x36
        /*0096*/ 	.short	(.L_564 - .L_563)
.L_563:
        /*0098*/ 	.word	0x00000008
.L_564:


//--------------------- .nv.info._Z15moe_topk_kernelPfPiS_iii --------------------------
	.section	.nv.info._Z15moe_topk_kernelPfPiS_iii,"",@"SHT_CUDA_INFO"
	.sectionflags	@""
	.align	4


	//----- nvinfo : EIATTR_CUDA_API_VERSION
	.align		4
        /*0000*/ 	.byte	0x04, 0x37
        /*0002*/ 	.short	(.L_566 - .L_565)
.L_565:
        /*0004*/ 	.word	0x00000082


	//----- nvinfo : EIATTR_KPARAM_INFO
	.align		4
.L_566:
        /*0008*/ 	.byte	0x04, 0x17
        /*000a*/ 	.short	(.L_568 - .L_567)
.L_567:
        /*000c*/ 	.word	0x00000000
        /*0010*/ 	.short	0x0005
        /*0012*/ 	.short	0x0020
        /*0014*/ 	.byte	0x00, 0xf0, 0x11, 0x00


	//----- nvinfo : EIATTR_KPARAM_INFO
	.align		4
.L_568:
        /*0018*/ 	.byte	0x04, 0x17
        /*001a*/ 	.short	(.L_570 - .L_569)
.L_569:
        /*001c*/ 	.word	0x00000000
        /*0020*/ 	.short	0x0004
        /*0022*/ 	.short	0x001c
        /*0024*/ 	.byte	0x00, 0xf0, 0x11, 0x00


	//----- nvinfo : EIATTR_KPARAM_INFO
	.align		4
.L_570:
        /*0028*/ 	.byte	0x04, 0x17
        /*002a*/ 	.short	(.L_572 - .L_571)
.L_571:
        /*002c*/ 	.word	0x00000000
        /*0030*/ 	.short	0x0003
        /*0032*/ 	.short	0x0018
        /*0034*/ 	.byte	0x00, 0xf0, 0x11, 0x00


	//----- nvinfo : EIATTR_KPARAM_INFO
	.align		4
.L_572:
        /*0038*/ 	.byte	0x04, 0x17
        /*003a*/ 	.short	(.L_574 - .L_573)
.L_573:
        /*003c*/ 	.word	0x00000000
        /*0040*/ 	.short	0x0002
        /*0042*/ 	.short	0x0010
        /*0044*/ 	.byte	0x00, 0xf5, 0x21, 0x00


	//----- nvinfo : EIATTR_KPARAM_INFO
	.align		4
.L_574:
        /*0048*/ 	.byte	0x04, 0x17
        /*004a*/ 	.short	(.L_576 - .L_575)
.L_575:
        /*004c*/ 	.word	0x00000000
        /*0050*/ 	.short	0x0001
        /*0052*/ 	.short	0x0008
        /*0054*/ 	.byte	0x00, 0xf5, 0x21, 0x00


	//----- nvinfo : EIATTR_KPARAM_INFO
	.align		4
.L_576:
        /*0058*/ 	.byte	0x04, 0x17
        /*005a*/ 	.short	(.L_578 - .L_577)
.L_577:
        /*005c*/ 	.word	0x00000000
        /*0060*/ 	.short	0x0000
        /*0062*/ 	.short	0x0000
        /*0064*/ 	.byte	0x00, 0xf5, 0x21, 0x00


	//----- nvinfo : EIATTR_SPARSE_MMA_MASK
	.align		4
.L_578:
        /*0068*/ 	.byte	0x03, 0x50
        /*006a*/ 	.short	0x0000


	//----- nvinfo : EIATTR_MAXREG_COUNT
	.align		4
        /*006c*/ 	.byte	0x03, 0x1b
        /*006e*/ 	.short	0x00ff


	//----- nvinfo : EIATTR_MERCURY_ISA_VERSION
	.align		4
        /*0070*/ 	.byte	0x03, 0x5f
        /*0072*/ 	.short	0x0101


	//----- nvinfo : EIATTR_VRC_CTA_INIT_COUNT
	.align		4
        /*0074*/ 	.byte	0x02, 0x4a
	.zero		1
	.zero		1


	//----- nvinfo : EIATTR_EXIT_INSTR_OFFSETS
	.align		4
        /*0078*/ 	.byte	0x04, 0x1c
        /*007a*/ 	.short	(.L_580 - .L_579)


	//   ....[0]....
.L_579:
        /*007c*/ 	.word	0x00000040


	//   ....[1]....
        /*0080*/ 	.word	0x00000070


	//   ....[2]....
        /*0084*/ 	.word	0x000011a0


	//   ....[3]....
        /*0088*/ 	.word	0x000014a0


	//   ....[4]....
        /*008c*/ 	.word	0x00001690


	//   ....[5]....
        /*0090*/ 	.word	0x00001810


	//----- nvinfo : EIATTR_CRS_STACK_SIZE
	.align		4
.L_580:
        /*0094*/ 	.byte	0x04, 0x1e
        /*0096*/ 	.short	(.L_582 - .L_581)
.L_581:
        /*0098*/ 	.word	0x00000000


	//----- nvinfo : EIATTR_CBANK_PARAM_SIZE
	.align		4
.L_582:
        /*009c*/ 	.byte	0x03, 0x19
        /*009e*/ 	.short	0x0024


	//----- nvinfo : EIATTR_PARAM_CBANK
	.align		4
        /*00a0*/ 	.byte	0x04, 0x0a
        /*00a2*/ 	.short	(.L_584 - .L_583)
	.align		4
.L_583:
        /*00a4*/ 	.word	index@(.nv.constant0._Z15moe_topk_kernelPfPiS_iii)
        /*00a8*/ 	.short	0x0380
        /*00aa*/ 	.short	0x0024


	//----- nvinfo : EIATTR_SW_WAR
	.align		4
.L_584:
        /*00ac*/ 	.byte	0x04, 0x36
        /*00ae*/ 	.short	(.L_586 - .L_585)
.L_585:
        /*00b0*/ 	.word	0x00000008
.L_586:


//--------------------- .nv.info._Z11silu_kernelPfS_i --------------------------
	.section	.nv.info._Z11silu_kernelPfS_i,"",@"SHT_CUDA_INFO"
	.sectionflags	@""
	.align	4


	//----- nvinfo : EIATTR_CUDA_API_VERSION
	.align		4
        /*0000*/ 	.byte	0x04, 0x37
        /*0002*/ 	.short	(.L_588 - .L_587)
.L_587:
        /*0004*/ 	.word	0x00000082


	//----- nvinfo : EIATTR_KPARAM_INFO
	.align		4
.L_588:
        /*0008*/ 	.byte	0x04, 0x17
        /*000a*/ 	.short	(.L_590 - .L_589)
.L_589:
        /*000c*/ 	.word	0x00000000
        /*0010*/ 	.short	0x0002
        /*0012*/ 	.short	0x0010
        /*0014*/ 	.byte	0x00, 0xf0, 0x11, 0x00


	//----- nvinfo : EIATTR_KPARAM_INFO
	.align		4
.L_590:
        /*0018*/ 	.byte	0x04, 0x17
        /*001a*/ 	.short	(.L_592 - .L_591)
.L_591:
        /*001c*/ 	.word	0x00000000
        /*0020*/ 	.short	0x0001
        /*0022*/ 	.short	0x0008
        /*0024*/ 	.byte	0x00, 0xf5, 0x21, 0x00


	//----- nvinfo : EIATTR_KPARAM_INFO
	.align		4
.L_592:
        /*0028*/ 	.byte	0x04, 0x17
        /*002a*/ 	.short	(.L_594 - .L_593)
.L_593:
        /*002c*/ 	.word	0x00000000
        /*0030*/ 	.short	0x0000
        /*0032*/ 	.short	0x0000
        /*0034*/ 	.byte	0x00, 0xf5, 0x21, 0x00


	//----- nvinfo : EIATTR_SPARSE_MMA_MASK
	.align		4
.L_594:
        /*0038*/ 	.byte	0x03, 0x50
        /*003a*/ 	.short	0x0000


	//----- nvinfo : EIATTR_MAXREG_COUNT
	.align		4
        /*003c*/ 	.byte	0x03, 0x1b
        /*003e*/ 	.short	0x00ff


	//----- nvinfo : EIATTR_MERCURY_ISA_VERSION
	.align		4
        /*0040*/ 	.byte	0x03, 0x5f
        /*0042*/ 	.short	0x0101


	//----- nvinfo : EIATTR_VRC_CTA_INIT_COUNT
	.align		4
        /*0044*/ 	.byte	0x02, 0x4a
	.zero		1
	.zero		1


	//----- nvinfo : EIATTR_EXIT_INSTR_OFFSETS
	.align		4
        /*0048*/ 	.byte	0x04, 0x1c
        /*004a*/ 	.short	(.L_596 - .L_595)


	//   ....[0]....
.L_595:
        /*004c*/ 	.word	0x00000070


	//   ....[1]....
        /*0050*/ 	.word	0x000002d0


	//----- nvinfo : EIATTR_CRS_STACK_SIZE
	.align		4
.L_596:
        /*0054*/ 	.byte	0x04, 0x1e
        /*0056*/ 	.short	(.L_598 - .L_597)
.L_597:
        /*0058*/ 	.word	0x00000000


	//----- nvinfo : EIATTR_CBANK_PARAM_SIZE
	.align		4
.L_598:
        /*005c*/ 	.byte	0x03, 0x19
        /*005e*/ 	.short	0x0014


	//----- nvinfo : EIATTR_PARAM_CBANK
	.align		4
        /*0060*/ 	.byte	0x04, 0x0a
        /*0062*/ 	.short	(.L_600 - .L_599)
	.align		4
.L_599:
        /*0064*/ 	.word	index@(.nv.constant0._Z11silu_kernelPfS_i)
        /*0068*/ 	.short	0x0380
        /*006a*/ 	.short	0x0014


	//----- nvinfo : EIATTR_SW_WAR
	.align		4
.L_600:
        /*006c*/ 	.byte	0x04, 0x36
        /*006e*/ 	.short	(.L_602 - .L_601)
.L_601:
        /*0070*/ 	.word	0x00000008
.L_602:


//--------------------- .nv.info._Z10add_kernelPfS_S_i --------------------------
	.section	.nv.info._Z10add_kernelPfS_S_i,"",@"SHT_CUDA_INFO"
	.sectionflags	@""
	.align	4


	//----- nvinfo : EIATTR_CUDA_API_VERSION
	.align		4
        /*0000*/ 	.byte	0x04, 0x37
        /*0002*/ 	.short	(.L_604 - .L_603)
.L_603:
        /*0004*/ 	.word	0x00000082


	//----- nvinfo : EIATTR_KPARAM_INFO
	.align		4
.L_604:
        /*0008*/ 	.byte	0x04, 0x17
        /*000a*/ 	.short	(.L_606 - .L_605)
.L_605:
        /*000c*/ 	.word	0x00000000
        /*0010*/ 	.short	0x0003
        /*0012*/ 	.short	0x0018
        /*0014*/ 	.byte	0x00, 0xf0, 0x11, 0x00


	//----- nvinfo : EIATTR_KPARAM_INFO
	.align		4
.L_606:
        /*0018*/ 	.byte	0x04, 0x17
        /*001a*/ 	.short	(.L_608 - .L_607)
.L_607:
        /*001c*/ 	.word	0x00000000
        /*0020*/ 	.short	0x0002
        /*0022*/ 	.short	0x0010
        /*0024*/ 	.byte	0x00, 0xf5, 0x21, 0x00


	//----- nvinfo : EIATTR_KPARAM_INFO
	.align		4
.L_608:
        /*0028*/ 	.byte	0x04, 0x17
        /*002a*/ 	.short	(.L_610 - .L_609)
.L_609:
        /*002c*/ 	.word	0x00000000
        /*0030*/ 	.short	0x0001
        /*0032*/ 	.short	0x0008
        /*0034*/ 	.byte	0x00, 0xf5, 0x21, 0x00


	//----- nvinfo : EIATTR_KPARAM_INFO
	.align		4
.L_610:
        /*0038*/ 	.byte	0x04, 0x17
        /*003a*/ 	.short	(.L_612 - .L_611)
.L_611:
        /*003c*/ 	.word	0x00000000
        /*0040*/ 	.short	0x0000
        /*0042*/ 	.short	0x0000
        /*0044*/ 	.byte	0x00, 0xf5, 0x21, 0x00


	//----- nvinfo : EIATTR_SPARSE_MMA_MASK
	.align		4
.L_612:
        /*0048*/ 	.byte	0x03, 0x50
        /*004a*/ 	.short	0x0000


	//----- nvinfo : EIATTR_MAXREG_COUNT
	.align		4
        /*004c*/ 	.byte	0x03, 0x1b
        /*004e*/ 	.short	0x00ff


	//----- nvinfo : EIATTR_MERCURY_ISA_VERSION
	.align		4
        /*0050*/ 	.byte	0x03, 0x5f
        /*0052*/ 	.short	0x0101


	//----- nvinfo : EIATTR_VRC_CTA_INIT_COUNT
	.align		4
        /*0054*/ 	.byte	0x02, 0x4a
	.zero		1
	.zero		1


	//----- nvinfo : EIATTR_EXIT_INSTR_OFFSETS
	.align		4
        /*0058*/ 	.byte	0x04, 0x1c
        /*005a*/ 	.short	(.L_614 - .L_613)


	//   ....[0]....
.L_613:
        /*005c*/ 	.word	0x00000070


	//   ....[1]....
        /*0060*/ 	.word	0x00000180


	//----- nvinfo : EIATTR_CRS_STACK_SIZE
	.align		4
.L_614:
        /*0064*/ 	.byte	0x04, 0x1e
        /*0066*/ 	.short	(.L_616 - .L_615)
.L_615:
        /*0068*/ 	.word	0x00000000


	//----- nvinfo : EIATTR_CBANK_PARAM_SIZE
	.align		4
.L_616:
        /*006c*/ 	.byte	0x03, 0x19
        /*006e*/ 	.short	0x001c


	//----- nvinfo : EIATTR_PARAM_CBANK
	.align		4
        /*0070*/ 	.byte	0x04, 0x0a
        /*0072*/ 	.short	(.L_618 - .L_617)
	.align		4
.L_617:
        /*0074*/ 	.word	index@(.nv.constant0._Z10add_kernelPfS_S_i)
        /*0078*/ 	.short	0x0380
        /*007a*/ 	.short	0x001c


	//----- nvinfo : EIATTR_SW_WAR
	.align		4
.L_618:
        /*007c*/ 	.byte	0x04, 0x36
        /*007e*/ 	.short	(.L_620 - .L_619)
.L_619:
        /*0080*/ 	.word	0x00000008
.L_620:


//--------------------- .nv.info._Z11rope_kernelPfiiif --------------------------
	.section	.nv.info._Z11rope_kernelPfiiif,"",@"SHT_CUDA_INFO"
	.sectionflags	@""
	.align	4


	//----- nvinfo : EIATTR_CUDA_API_VERSION
	.align		4
        /*0000*/ 	.byte	0x04, 0x37
        /*0002*/ 	.short	(.L_622 - .L_621)
.L_621:
        /*0004*/ 	.word	0x00000082


	//----- nvinfo : EIATTR_KPARAM_INFO
	.align		4
.L_622:
        /*0008*/ 	.byte	0x04, 0x17
        /*000a*/ 	.short	(.L_624 - .L_623)
.L_623:
        /*000c*/ 	.word	0x00000000
        /*0010*/ 	.short	0x0004
        /*0012*/ 	.short	0x0014
        /*0014*/ 	.byte	0x00, 0xf0, 0x11, 0x00


	//----- nvinfo : EIATTR_KPARAM_INFO
	.align		4
.L_624:
        /*0018*/ 	.byte	0x04, 0x17
        /*001a*/ 	.short	(.L_626 - .L_625)
.L_625:
        /*001c*/ 	.word	0x00000000
        /*0020*/ 	.short	0x0003
        /*0022*/ 	.short	0x0010
        /*0024*/ 	.byte	0x00, 0xf0, 0x11, 0x00


	//----- nvinfo : EIATTR_KPARAM_INFO
	.align		4
.L_626:
        /*0028*/ 	.byte	0x04, 0x17
        /*002a*/ 	.short	(.L_628 - .L_627)
.L_627:
        /*002c*/ 	.word	0x00000000
        /*0030*/ 	.short	0x0002
        /*0032*/ 	.short	0x000c
        /*0034*/ 	.byte	0x00, 0xf0, 0x11, 0x00


	//----- nvinfo : EIATTR_KPARAM_INFO
	.align		4
.L_628:
        /*0038*/ 	.byte	0x04, 0x17
        /*003a*/ 	.short	(.L_630 - .L_629)
.L_629:
        /*003c*/ 	.word	0x00000000
        /*0040*/ 	.short	0x0001
        /*0042*/ 	.short	0x0008
        /*0044*/ 	.byte	0x00, 0xf0, 0x11, 0x00


	//----- nvinfo : EIATTR_KPARAM_INFO
	.align		4
.L_630:
        /*0048*/ 	.byte	0x04, 0x17
        /*004a*/ 	.short	(.L_632 - .L_631)
.L_631:
        /*004c*/ 	.word	0x00000000
        /*0050*/ 	.short	0x0000
        /*0052*/ 	.short	0x0000
        /*0054*/ 	.byte	0x00, 0xf5, 0x21, 0x00


	//----- nvinfo : EIATTR_SPARSE_MMA_MASK
	.align		4
.L_632:
        /*0058*/ 	.byte	0x03, 0x50
        /*005a*/ 	.short	0x0000


	//----- nvinfo : EIATTR_MAXREG_COUNT
	.align		4
        /*005c*/ 	.byte	0x03, 0x1b
        /*005e*/ 	.short	0x00ff


	//----- nvinfo : EIATTR_MERCURY_ISA_VERSION
	.align		4
        /*0060*/ 	.byte	0x03, 0x5f
        /*0062*/ 	.short	0x0101


	//----- nvinfo : EIATTR_VRC_CTA_INIT_COUNT
	.align		4
        /*0064*/ 	.byte	0x02, 0x4a
	.zero		1
	.zero		1


	//----- nvinfo : EIATTR_EXIT_INSTR_OFFSETS
	.align		4
        /*0068*/ 	.byte	0x04, 0x1c
        /*006a*/ 	.short	(.L_634 - .L_633)


	//   ....[0]....
.L_633:
        /*006c*/ 	.word	0x000000c0


	//   ....[1]....
        /*0070*/ 	.word	0x00001570


	//----- nvinfo : EIATTR_CRS_STACK_SIZE
	.align		4
.L_634:
        /*0074*/ 	.byte	0x04, 0x1e
        /*0076*/ 	.short	(.L_636 - .L_635)
.L_635:
        /*0078*/ 	.word	0x00000000


	//----- nvinfo : EIATTR_CBANK_PARAM_SIZE
	.align		4
.L_636:
        /*007c*/ 	.byte	0x03, 0x19
        /*007e*/ 	.short	0x0018


	//----- nvinfo : EIATTR_PARAM_CBANK
	.align		4
        /*0080*/ 	.byte	0x04, 0x0a
        /*0082*/ 	.short	(.L_638 - .L_637)
	.align		4
.L_637:
        /*0084*/ 	.word	index@(.nv.constant0._Z11rope_kernelPfiiif)
        /*0088*/ 	.short	0x0380
        /*008a*/ 	.short	0x0018


	//----- nvinfo : EIATTR_SW_WAR
	.align		4
.L_638:
        /*008c*/ 	.byte	0x04, 0x36
        /*008e*/ 	.short	(.L_640 - .L_639)
.L_639:
        /*0090*/ 	.word	0x00000008
.L_640:


//--------------------- .nv.info._Z14softmax_kernelPfS_ii --------------------------
	.section	.nv.info._Z14softmax_kernelPfS_ii,"",@"SHT_CUDA_INFO"
	.sectionflags	@""
	.align	4


	//----- nvinfo : EIATTR_CUDA_API_VERSION
	.align		4
        /*0000*/ 	.byte	0x04, 0x37
        /*0002*/ 	.short	(.L_642 - .L_641)
.L_641:
        /*0004*/ 	.word	0x00000082


	//----- nvinfo : EIATTR_KPARAM_INFO
	.align		4
.L_642:
        /*0008*/ 	.byte	0x04, 0x17
        /*000a*/ 	.short	(.L_644 - .L_643)
.L_643:
        /*000c*/ 	.word	0x00000000
        /*0010*/ 	.short	0x0003
        /*0012*/ 	.short	0x0014
        /*0014*/ 	.byte	0x00, 0xf0, 0x11, 0x00


	//----- nvinfo : EIATTR_KPARAM_INFO
	.align		4
.L_644:
        /*0018*/ 	.byte	0x04, 0x17
        /*001a*/ 	.short	(.L_646 - .L_645)
.L_645:
        /*001c*/ 	.word	0x00000000
        /*0020*/ 	.short	0x0002
        /*0022*/ 	.short	0x0010
        /*0024*/ 	.byte	0x00, 0xf0, 0x11, 0x00


	//----- nvinfo : EIATTR_KPARAM_INFO
	.align		4
.L_646:
        /*0028*/ 	.byte	0x04, 0x17
        /*002a*/ 	.short	(.L_648 - .L_647)
.L_647:
        /*002c*/ 	.word	0x00000000
        /*0030*/ 	.short	0x0001
        /*0032*/ 	.short	0x0008
        /*0034*/ 	.byte	0x00, 0xf5, 0x21, 0x00


	//----- nvinfo : EIATTR_KPARAM_INFO
	.align		4
.L_648:
        /*0038*/ 	.byte	0x04, 0x17
        /*003a*/ 	.short	(.L_650 - .L_649)
.L_649:
        /*003c*/ 	.word	0x00000000
        /*0040*/ 	.short	0x0000
        /*0042*/ 	.short	0x0000
        /*0044*/ 	.byte	0x00, 0xf5, 0x21, 0x00


	//----- nvinfo : EIATTR_SPARSE_MMA_MASK
	.align		4
.L_650:
        /*0048*/ 	.byte	0x03, 0x50
        /*004a*/ 	.short	0x0000


	//----- nvinfo : EIATTR_MAXREG_COUNT
	.align		4
        /*004c*/ 	.byte	0x03, 0x1b
        /*004e*/ 	.short	0x00ff


	//----- nvinfo : EIATTR_MERCURY_ISA_VERSION
	.align		4
        /*0050*/ 	.byte	0x03, 0x5f
        /*0052*/ 	.short	0x0101


	//----- nvinfo : EIATTR_VRC_CTA_INIT_COUNT
	.align		4
        /*0054*/ 	.byte	0x02, 0x4a
	.zero		1
	.zero		1


	//----- nvinfo : EIATTR_EXIT_INSTR_OFFSETS
	.align		4
        /*0058*/ 	.byte	0x04, 0x1c
        /*005a*/ 	.short	(.L_652 - .L_651)


	//   ....[0]....
.L_651:
        /*005c*/ 	.word	0x00000040


	//   ....[1]....
        /*0060*/ 	.word	0x00001510


	//   ....[2]....
        /*0064*/ 	.word	0x000022c0


	//   ....[3]....
        /*0068*/ 	.word	0x00002a40


	//   ....[4]....
        /*006c*/ 	.word	0x00002eb0


	//   ....[5]....
        /*0070*/ 	.word	0x000030a0


	//----- nvinfo : EIATTR_CRS_STACK_SIZE
	.align		4
.L_652:
        /*0074*/ 	.byte	0x04, 0x1e
        /*0076*/ 	.short	(.L_654 - .L_653)
.L_653:
        /*0078*/ 	.word	0x00000000


	//----- nvinfo : EIATTR_CBANK_PARAM_SIZE
	.align		4
.L_654:
        /*007c*/ 	.byte	0x03, 0x19
        /*007e*/ 	.short	0x0018


	//----- nvinfo : EIATTR_PARAM_CBANK
	.align		4
        /*0080*/ 	.byte	0x04, 0x0a
        /*0082*/ 	.short	(.L_656 - .L_655)
	.align		4
.L_655:
        /*0084*/ 	.word	index@(.nv.constant0._Z14softmax_kernelPfS_ii)
        /*0088*/ 	.short	0x0380
        /*008a*/ 	.short	0x0018


	//----- nvinfo : EIATTR_SW_WAR
	.align		4
.L_656:
        /*008c*/ 	.byte	0x04, 0x36
        /*008e*/ 	.short	(.L_658 - .L_657)
.L_657:
        /*0090*/ 	.word	0x00000008
.L_658:


//--------------------- .nv.info._Z13swiglu_kernelPfS_S_i --------------------------
	.section	.nv.info._Z13swiglu_kernelPfS_S_i,"",@"SHT_CUDA_INFO"
	.sectionflags	@""
	.align	4


	//----- nvinfo : EIATTR_CUDA_API_VERSION
	.align		4
        /*0000*/ 	.byte	0x04, 0x37
        /*0002*/ 	.short	(.L_660 - .L_659)
.L_659:
        /*0004*/ 	.word	0x00000082


	//----- nvinfo : EIATTR_KPARAM_INFO
	.align		4
.L_660:
        /*0008*/ 	.byte	0x04, 0x17
        /*000a*/ 	.short	(.L_662 - .L_661)
.L_661:
        /*000c*/ 	.word	0x00000000
        /*0010*/ 	.short	0x0003
        /*0012*/ 	.short	0x0018
        /*0014*/ 	.byte	0x00, 0xf0, 0x11, 0x00


	//----- nvinfo : EIATTR_KPARAM_INFO
	.align		4
.L_662:
        /*0018*/ 	.byte	0x04, 0x17
        /*001a*/ 	.short	(.L_664 - .L_663)
.L_663:
        /*001c*/ 	.word	0x00000000
        /*0020*/ 	.short	0x0002
        /*0022*/ 	.short	0x0010
        /*0024*/ 	.byte	0x00, 0xf5, 0x21, 0x00


	//----- nvinfo : EIATTR_KPARAM_INFO
	.align		4
.L_664:
        /*0028*/ 	.byte	0x04, 0x17
        /*002a*/ 	.short	(.L_666 - .L_665)
.L_665:
        /*002c*/ 	.word	0x00000000
        /*0030*/ 	.short	0x0001
        /*0032*/ 	.short	0x0008
        /*0034*/ 	.byte	0x00, 0xf5, 0x21, 0x00


	//----- nvinfo : EIATTR_KPARAM_INFO
	.align		4
.L_666:
        /*0038*/ 	.byte	0x04, 0x17
        /*003a*/ 	.short	(.L_668 - .L_667)
.L_667:
        /*003c*/ 	.word	0x00000000
        /*0040*/ 	.short	0x0000
        /*0042*/ 	.short	0x0000
        /*0044*/ 	.byte	0x00, 0xf5, 0x21, 0x00


	//----- nvinfo : EIATTR_SPARSE_MMA_MASK
	.align		4
.L_668:
        /*0048*/ 	.byte	0x03, 0x50
        /*004a*/ 	.short	0x0000


	//----- nvinfo : EIATTR_MAXREG_COUNT
	.align		4
        /*004c*/ 	.byte	0x03, 0x1b
        /*004e*/ 	.short	0x00ff


	//----- nvinfo : EIATTR_MERCURY_ISA_VERSION
	.align		4
        /*0050*/ 	.byte	0x03, 0x5f
        /*0052*/ 	.short	0x0101


	//----- nvinfo : EIATTR_VRC_CTA_INIT_COUNT
	.align		4
        /*0054*/ 	.byte	0x02, 0x4a
	.zero		1
	.zero		1


	//----- nvinfo : EIATTR_EXIT_INSTR_OFFSETS
	.align		4
        /*0058*/ 	.byte	0x04, 0x1c
        /*005a*/ 	.short	(.L_670 - .L_669)


	//   ....[0]....
.L_669:
        /*005c*/ 	.word	0x00000070


	//   ....[1]....
        /*0060*/ 	.word	0x00000310


	//----- nvinfo : EIATTR_CRS_STACK_SIZE
	.align		4
.L_670:
        /*0064*/ 	.byte	0x04, 0x1e
        /*0066*/ 	.short	(.L_672 - .L_671)
.L_671:
        /*0068*/ 	.word	0x00000000


	//----- nvinfo : EIATTR_CBANK_PARAM_SIZE
	.align		4
.L_672:
        /*006c*/ 	.byte	0x03, 0x19
        /*006e*/ 	.short	0x001c


	//----- nvinfo : EIATTR_PARAM_CBANK
	.align		4
        /*0070*/ 	.byte	0x04, 0x0a
        /*0072*/ 	.short	(.L_674 - .L_673)
	.align		4
.L_673:
        /*0074*/ 	.word	index@(.nv.constant0._Z13swiglu_kernelPfS_S_i)
        /*0078*/ 	.short	0x0380
        /*007a*/ 	.short	0x001c


	//----- nvinfo : EIATTR_SW_WAR
	.align		4
.L_674:
        /*007c*/ 	.byte	0x04, 0x36
        /*007e*/ 	.short	(.L_676 - .L_675)
.L_675:
        /*0080*/ 	.word	0x00000008
.L_676:


//--------------------- .nv.info._Z14rmsnorm_kernelPfS_S_iif --------------------------
	.section	.nv.info._Z14rmsnorm_kernelPfS_S_iif,"",@"SHT_CUDA_INFO"
	.sectionflags	@""
	.align	4


	//----- nvinfo : EIATTR_CUDA_API_VERSION
	.align		4
        /*0000*/ 	.byte	0x04, 0x37
        /*0002*/ 	.short	(.L_678 - .L_677)
.L_677:
        /*0004*/ 	.word	0x00000082


	//----- nvinfo : EIATTR_KPARAM_INFO
	.align		4
.L_678:
        /*0008*/ 	.byte	0x04, 0x17
        /*000a*/ 	.short	(.L_680 - .L_679)
.L_679:
        /*000c*/ 	.word	0x00000000
        /*0010*/ 	.short	0x0005
        /*0012*/ 	.short	0x0020
        /*0014*/ 	.byte	0x00, 0xf0, 0x11, 0x00


	//----- nvinfo : EIATTR_KPARAM_INFO
	.align		4
.L_680:
        /*0018*/ 	.byte	0x04, 0x17
        /*001a*/ 	.short	(.L_682 - .L_681)
.L_681:
        /*001c*/ 	.word	0x00000000
        /*0020*/ 	.short	0x0004
        /*0022*/ 	.short	0x001c
        /*0024*/ 	.byte	0x00, 0xf0, 0x11, 0x00


	//----- nvinfo : EIATTR_KPARAM_INFO
	.align		4
.L_682:
        /*0028*/ 	.byte	0x04, 0x17
        /*002a*/ 	.short	(.L_684 - .L_683)
.L_683:
        /*002c*/ 	.word	0x00000000
        /*0030*/ 	.short	0x0003
        /*0032*/ 	.short	0x0018
        /*0034*/ 	.byte	0x00, 0xf0, 0x11, 0x00


	//----- nvinfo : EIATTR_KPARAM_INFO
	.align		4
.L_684:
        /*0038*/ 	.byte	0x04, 0x17
        /*003a*/ 	.short	(.L_686 - .L_685)
.L_685:
        /*003c*/ 	.word	0x00000000
        /*0040*/ 	.short	0x0002
        /*0042*/ 	.short	0x0010
        /*0044*/ 	.byte	0x00, 0xf5, 0x21, 0x00


	//----- nvinfo : EIATTR_KPARAM_INFO
	.align		4
.L_686:
        /*0048*/ 	.byte	0x04, 0x17
        /*004a*/ 	.short	(.L_688 - .L_687)
.L_687:
        /*004c*/ 	.word	0x00000000
        /*0050*/ 	.short	0x0001
        /*0052*/ 	.short	0x0008
        /*0054*/ 	.byte	0x00, 0xf5, 0x21, 0x00


	//----- nvinfo : EIATTR_KPARAM_INFO
	.align		4
.L_688:
        /*0058*/ 	.byte	0x04, 0x17
        /*005a*/ 	.short	(.L_690 - .L_689)
.L_689:
        /*005c*/ 	.word	0x00000000
        /*0060*/ 	.short	0x0000
        /*0062*/ 	.short	0x0000
        /*0064*/ 	.byte	0x00, 0xf5, 0x21, 0x00


	//----- nvinfo : EIATTR_SPARSE_MMA_MASK
	.align		4
.L_690:
        /*0068*/ 	.byte	0x03, 0x50
        /*006a*/ 	.short	0x0000


	//----- nvinfo : EIATTR_MAXREG_COUNT
	.align		4
        /*006c*/ 	.byte	0x03, 0x1b
        /*006e*/ 	.short	0x00ff


	//----- nvinfo : EIATTR_MERCURY_ISA_VERSION
	.align		4
        /*0070*/ 	.byte	0x03, 0x5f
        /*0072*/ 	.short	0x0101


	//----- nvinfo : EIATTR_VRC_CTA_INIT_COUNT
	.align		4
        /*0074*/ 	.byte	0x02, 0x4a
	.zero		1
	.zero		1


	//----- nvinfo : EIATTR_EXIT_INSTR_OFFSETS
	.align		4
        /*0078*/ 	.byte	0x04, 0x1c
        /*007a*/ 	.short	(.L_692 - .L_691)


	//   ....[0]....
.L_691:
        /*007c*/ 	.word	0x00000070


	//   ....[1]....
        /*0080*/ 	.word	0x000000a0


	//   ....[2]....
        /*0084*/ 	.word	0x00001ce0


	//----- nvinfo : EIATTR_CRS_STACK_SIZE
	.align		4
.L_692:
        /*0088*/ 	.byte	0x04, 0x1e
        /*008a*/ 	.short	(.L_694 - .L_693)
.L_693:
        /*008c*/ 	.word	0x00000000


	//----- nvinfo : EIATTR_CBANK_PARAM_SIZE
	.align		4
.L_694:
        /*0090*/ 	.byte	0x03, 0x19
        /*0092*/ 	.short	0x0024


	//----- nvinfo : EIATTR_PARAM_CBANK
	.align		4
        /*0094*/ 	.byte	0x04, 0x0a
        /*0096*/ 	.short	(.L_696 - .L_695)
	.align		4
.L_695:
        /*0098*/ 	.word	index@(.nv.constant0._Z14rmsnorm_kernelPfS_S_iif)
        /*009c*/ 	.short	0x0380
        /*009e*/ 	.short	0x0024


	//----- nvinfo : EIATTR_SW_WAR
	.align		4
.L_696:
        /*00a0*/ 	.byte	0x04, 0x36
        /*00a2*/ 	.short	(.L_698 - .L_697)
.L_697:
        /*00a4*/ 	.word	0x00000008
.L_698:


//--------------------- .nv.callgraph             --------------------------
	.section	.nv.callgraph,"",@"SHT_CUDA_CALLGRAPH"
	.align	4
	.sectionentsize	8
	.align		4
        /*0000*/ 	.word	0x00000000
	.align		4
        /*0004*/ 	.word	0xffffffff
	.align		4
        /*0008*/ 	.word	0x00000000
	.align		4
        /*000c*/ 	.word	0xfffffffe
	.align		4
        /*0010*/ 	.word	0x00000000
	.align		4
        /*0014*/ 	.word	0xfffffffd
	.align		4
        /*0018*/ 	.word	0x00000000
	.align		4
        /*001c*/ 	.word	0xfffffffc


//--------------------- .nv.constant4             --------------------------
	.section	.nv.constant4,"a",@progbits
	.align	8
	.align		8
.nv.constant4:
        /*0000*/ 	.dword	__cudart_i2opi_f


//--------------------- .text._Z21fused_qkv_rope_kernelPfS_S_S_S_S_S_iiiiS_S_i --------------------------
	.section	.text._Z21fused_qkv_rope_kernelPfS_S_S_S_S_S_iiiiS_S_i,"ax",@progbits
	.align	128
        .global         _Z21fused_qkv_rope_kernelPfS_S_S_S_S_S_iiiiS_S_i
        .type           _Z21fused_qkv_rope_kernelPfS_S_S_S_S_S_iiiiS_S_i,@function
        .size           _Z21fused_qkv_rope_kernelPfS_S_S_S_S_S_iiiiS_S_i,(.L_x_502 - _Z21fused_qkv_rope_kernelPfS_S_S_S_S_S_iiiiS_S_i)
        .other          _Z21fused_qkv_rope_kernelPfS_S_S_S_S_S_iiiiS_S_i,@"STO_CUDA_ENTRY STV_DEFAULT"
_Z21fused_qkv_rope_kernelPfS_S_S_S_S_S_iiiiS_S_i:
.text._Z21fused_qkv_rope_kernelPfS_S_S_S_S_S_iiiiS_S_i:
[----:B------:R-:W-:Y:S01]  /*0000*/  LDC R1, c[0x0][0x37c] ;  /* 0x0000df00ff017b82 */ /* 0x000fe20000000800 */
[----:B------:R-:W0:Y:S07]  /*0010*/  S2R R0, SR_TID.X ;  /* 0x0000000000007919 */ /* 0x000e2e0000002100 */
[----:B------:R-:W0:Y:S08]  /*0020*/  S2UR UR4, SR_CTAID.X ;  /* 0x00000000000479c3 */ /* 0x000e300000002500 */
[----:B------:R-:W0:Y:S08]  /*0030*/  LDC R13, c[0x0][0x360] ;  /* 0x0000d800ff0d7b82 */ /* 0x000e300000000800 */
[----:B------:R-:W1:Y:S01]  /*0040*/  LDC.64 R2, c[0x0][0x3b8] ;  /* 0x0000ee00ff027b82 */ /* 0x000e620000000a00 */
[----:B0-----:R-:W-:-:S02]  /*0050*/  IMAD R15, R13, UR4, R0 ;  /* 0x000000040d0f7c24 */ /* 0x001fc4000f8e0200 */
[----:B-1----:R-:W-:-:S05]  /*0060*/  IMAD R0, R3, R2, RZ ;  /* 0x0000000203007224 */ /* 0x002fca00078e02ff */
[----:B------:R-:W-:-:S13]  /*0070*/  ISETP.GE.AND P0, PT, R15, R0, PT ;  /* 0x000000000f00720c */ /* 0x000fda0003f06270 */
[----:B------:R-:W-:Y:S05]  /*0080*/  @P0 EXIT ;  /* 0x000000000000094d */ /* 0x000fea0003800000 */
[----:B------:R-:W-:Y:S01]  /*0090*/  IABS R10, R3 ;  /* 0x00000003000a7213 */ /* 0x000fe20000000000 */
[----:B------:R-:W0:Y:S01]  /*00a0*/  LDC R11, c[0x0][0x3bc] ;  /* 0x0000ef00ff0b7b82 */ /* 0x000e220000000800 */
[----:B------:R-:W1:Y:S02]  /*00b0*/  LDCU UR4, c[0x0][0x370] ;  /* 0x00006e00ff0477ac */ /* 0x000e640008000800 */
[----:B------:R-:W2:Y:S01]  /*00c0*/  I2F.RP R8, R10 ;  /* 0x0000000a00087306 */ /* 0x000ea20000209400 */
[----:B------:R-:W3:Y:S04]  /*00d0*/  LDCU.64 UR6, c[0x0][0x358] ;  /* 0x00006b00ff0677ac */ /* 0x000ee80008000a00 */
[----:B------:R-:W4:Y:S01]  /*00e0*/  LDC R12, c[0x0][0x3c4] ;  /* 0x0000f100ff0c7b82 */ /* 0x000f220000000800 */
[----:B------:R-:W0:Y:S07]  /*00f0*/  LDCU UR5, c[0x0][0x3c0] ;  /* 0x00007800ff0577ac */ /* 0x000e2e0008000800 */
[----:B------:R-:W0:Y:S01]  /*0100*/  LDC.64 R2, c[0x0][0x380] ;  /* 0x0000e000ff027b82 */ /* 0x000e220000000a00 */
[----:B--2---:R-:W2:Y:S01]  /*0110*/  MUFU.RCP R8, R8 ;  /* 0x0000000800087308 */ /* 0x004ea20000001000 */
[----:B-1----:R-:W-:-:S06]  /*0120*/  IMAD R13, R13, UR4, RZ ;  /* 0x000000040d0d7c24 */ /* 0x002fcc000f8e02ff */
[----:B------:R-:W1:Y:S08]  /*0130*/  LDC.64 R4, c[0x0][0x3a8] ;  /* 0x0000ea00ff047b82 */ /* 0x000e700000000a00 */
[----:B------:R-:W0:Y:S01]  /*0140*/  LDC.64 R6, c[0x0][0x3b0] ;  /* 0x0000ec00ff067b82 */ /* 0x000e220000000a00 */
[----:B--2---:R-:W-:-:S04]  /*0150*/  VIADD R16, R8, 0xffffffe ;  /* 0x0ffffffe08107836 */ /* 0x004fc80000000000 */
[----:B------:R2:W5:Y:S02]  /*0160*/  F2I.FTZ.U32.TRUNC.NTZ R17, R16 ;  /* 0x0000001000117305 */ /* 0x000564000021f000 */
[----:B--2---:R-:W-:Y:S02]  /*0170*/  HFMA2 R16, -RZ, RZ, 0, 0 ;  /* 0x00000000ff107431 */ /* 0x004fe400000001ff */
[----:B-----5:R-:W-:-:S04]  /*0180*/  IMAD.MOV R9, RZ, RZ, -R17 ;  /* 0x000000ffff097224 */ /* 0x020fc800078e0a11 */
[----:B------:R-:W-:-:S04]  /*0190*/  IMAD R9, R9, R10, RZ ;  /* 0x0000000a09097224 */ /* 0x000fc800078e02ff */
[----:B---34-:R-:W-:-:S07]  /*01a0*/  IMAD.HI.U32 R16, R17, R9, R16 ;  /* 0x0000000911107227 */ /* 0x018fce00078e0010 */
.L_x_2:
[----:B0-----:R-:W-:-:S05]  /*01b0*/  IMAD.WIDE R8, R15, 0x4, R2 ;  /* 0x000000040f087825 */ /* 0x001fca00078e0202 */
[----:B------:R0:W2:Y:S01]  /*01c0*/  LDG.E R17, desc[UR6][R8.64] ;  /* 0x0000000608117981 */ /* 0x0000a2000c1e1900 */
[----:B------:R-:W-:Y:S01]  /*01d0*/  IABS R21, R15 ;  /* 0x0000000f00157213 */ /* 0x000fe20000000000 */
[----:B------:R-:W-:Y:S01]  /*01e0*/  BSSY.RECONVERGENT B0, `(.L_x_0) ;  /* 0x000002a000007945 */ /* 0x000fe20003800200 */
[----:B------:R-:W-:Y:S02]  /*01f0*/  IABS R14, R11 ;  /* 0x0000000b000e7213 */ /* 0x000fe40000000000 */
[----:B------:R-:W-:Y:S01]  /*0200*/  ISETP.GE.AND P2, PT, R15, RZ, PT ;  /* 0x000000ff0f00720c */ /* 0x000fe20003f46270 */
[----:B------:R-:W-:Y:S01]  /*0210*/  IMAD.HI.U32 R18, R16, R21, RZ ;  /* 0x0000001510127227 */ /* 0x000fe200078e00ff */
[----:B------:R-:W-:-:S03]  /*0220*/  LOP3.LUT R23, RZ, R11, RZ, 0x33, !PT ;  /* 0x0000000bff177212 */ /* 0x000fc600078e33ff */
[----:B------:R-:W-:-:S04]  /*0230*/  IMAD.MOV R19, RZ, RZ, -R18 ;  /* 0x000000ffff137224 */ /* 0x000fc800078e0a12 */
[----:B------:R-:W-:-:S05]  /*0240*/  IMAD R21, R14, R19, R21 ;  /* 0x000000130e157224 */ /* 0x000fca00078e0215 */
[----:B------:R-:W-:-:S13]  /*0250*/  ISETP.GT.U32.AND P0, PT, R10, R21, PT ;  /* 0x000000150a00720c */ /* 0x000fda0003f04070 */
[----:B------:R-:W-:-:S04]  /*0260*/  @!P0 IADD3 R21, PT, PT, R21, -R14, RZ ;  /* 0x8000000e15158210 */ /* 0x000fc80007ffe0ff */
[----:B------:R-:W-:Y:S01]  /*0270*/  ISETP.GT.U32.AND P1, PT, R10, R21, PT ;  /* 0x000000150a00720c */ /* 0x000fe20003f24070 */
[----:B0-----:R-:W-:-:S05]  /*0280*/  IMAD.IADD R8, R21, 0x1, -R14 ;  /* 0x0000000115087824 */ /* 0x001fca00078e0a0e */
[----:B------:R-:W-:Y:S02]  /*0290*/  SEL R8, R8, R21, !P1 ;  /* 0x0000001508087207 */ /* 0x000fe40004800000 */
[----:B------:R-:W-:Y:S02]  /*02a0*/  ISETP.NE.AND P1, PT, R11, RZ, PT ;  /* 0x000000ff0b00720c */ /* 0x000fe40003f25270 */
[----:B------:R-:W-:-:S04]  /*02b0*/  @!P2 IADD3 R8, PT, PT, -R8, RZ, RZ ;  /* 0x000000ff0808a210 */ /* 0x000fc80007ffe1ff */
[----:B------:R-:W-:-:S04]  /*02c0*/  SEL R19, R23, R8, !P1 ;  /* 0x0000000817137207 */ /* 0x000fc80004800000 */
[C---:B------:R-:W-:Y:S02]  /*02d0*/  ISETP.GE.AND P2, PT, R19.reuse, UR5, PT ;  /* 0x0000000513007c0c */ /* 0x040fe4000bf46270 */
[----:B------:R-:W-:-:S11]  /*02e0*/  ISETP.GE.AND P3, PT, R19, R12, PT ;  /* 0x0000000c1300720c */ /* 0x000fd60003f66270 */
[----:B------:R-:W0:Y:S02]  /*02f0*/  @!P2 LDC.64 R8, c[0x0][0x3a0] ;  /* 0x0000e800ff08ab82 */ /* 0x000e240000000a00 */
[----:B0-----:R-:W-:-:S05]  /*0300*/  @!P2 IMAD.WIDE R8, R15, 0x4, R8 ;  /* 0x000000040f08a825 */ /* 0x001fca00078e0208 */
[----:B--2---:R0:W-:Y:S01]  /*0310*/  @!P2 STG.E desc[UR6][R8.64], R17 ;  /* 0x000000110800a986 */ /* 0x0041e2000c101906 */
[----:B------:R-:W-:Y:S05]  /*0320*/  @P3 BRA `(.L_x_1) ;  /* 0x0000000000543947 */ /* 0x000fea0003800000 */
[----:B------:R-:W-:Y:S01]  /*0330*/  IMAD.MOV.U32 R10, RZ, RZ, R14 ;  /* 0x000000ffff0a7224 */ /* 0x000fe200078e000e */
[----:B------:R-:W2:Y:S01]  /*0340*/  I2F.RP R16, R14 ;  /* 0x0000000e00107306 */ /* 0x000ea20000209400 */
[----:B0-----:R-:W-:Y:S02]  /*0350*/  LOP3.LUT R8, R15, R11, RZ, 0x3c, !PT ;  /* 0x0000000b0f087212 */ /* 0x001fe400078e3cff */
[----:B------:R-:W-:Y:S02]  /*0360*/  @!P0 IADD3 R18, PT, PT, R18, 0x1, RZ ;  /* 0x0000000112128810 */ /* 0x000fe40007ffe0ff */
[----:B------:R-:W-:Y:S02]  /*0370*/  ISETP.GE.U32.AND P2, PT, R21, R10, PT ;  /* 0x0000000a1500720c */ /* 0x000fe40003f46070 */
[----:B------:R-:W-:Y:S01]  /*0380*/  ISETP.GE.AND P3, PT, R8, RZ, PT ;  /* 0x000000ff0800720c */ /* 0x000fe20003f66270 */
[----:B--2---:R-:W0:Y:S10]  /*0390*/  MUFU.RCP R16, R16 ;  /* 0x0000001000107308 */ /* 0x004e340000001000 */
[----:B------:R-:W-:-:S05]  /*03a0*/  @P2 VIADD R18, R18, 0x1 ;  /* 0x0000000112122836 */ /* 0x000fca0000000000 */
[----:B------:R-:W-:-:S04]  /*03b0*/  @!P3 IADD3 R18, PT, PT, -R18, RZ, RZ ;  /* 0x000000ff1212b210 */ /* 0x000fc80007ffe1ff */
[----:B------:R-:W-:-:S05]  /*03c0*/  SEL R18, R23, R18, !P1 ;  /* 0x0000001217127207 */ /* 0x000fca0004800000 */
[----:B------:R-:W-:Y:S02]  /*03d0*/  IMAD R21, R18, R12, R19 ;  /* 0x0000000c12157224 */ /* 0x000fe400078e0213 */
[----:B0-----:R-:W-:Y:S02]  /*03e0*/  VIADD R8, R16, 0xffffffe ;  /* 0x0ffffffe10087836 */ /* 0x001fe40000000000 */
[C---:B-1----:R-:W-:Y:S02]  /*03f0*/  IMAD.WIDE R18, R21.reuse, 0x4, R4 ;  /* 0x0000000415127825 */ /* 0x042fe400078e0204 */
[----:B------:R0:W1:Y:S02]  /*0400*/  F2I.FTZ.U32.TRUNC.NTZ R9, R8 ;  /* 0x0000000800097305 */ /* 0x000064000021f000 */
[----:B------:R-:W-:Y:S01]  /*0410*/  IMAD.WIDE R20, R21, 0x4, R6 ;  /* 0x0000000415147825 */ /* 0x000fe200078e0206 */
[----:B------:R2:W-:Y:S04]  /*0420*/  STG.E desc[UR6][R18.64], R17 ;  /* 0x0000001112007986 */ /* 0x0005e8000c101906 */
[----:B------:R2:W-:Y:S01]  /*0430*/  STG.E desc[UR6][R20.64], R17 ;  /* 0x0000001114007986 */ /* 0x0005e2000c101906 */
[----:B0-----:R-:W-:Y:S01]  /*0440*/  IMAD.MOV.U32 R8, RZ, RZ, RZ ;  /* 0x000000ffff087224 */ /* 0x001fe200078e00ff */
[----:B-1----:R-:W-:-:S05]  /*0450*/  IADD3 R23, PT, PT, RZ, -R9, RZ ;  /* 0x80000009ff177210 */ /* 0x002fca0007ffe0ff */
[----:B------:R-:W-:-:S04]  /*0460*/  IMAD R23, R23, R14, RZ ;  /* 0x0000000e17177224 */ /* 0x000fc800078e02ff */
[----:B--2---:R-:W-:-:S07]  /*0470*/  IMAD.HI.U32 R16, R9, R23, R8 ;  /* 0x0000001709107227 */ /* 0x004fce00078e0008 */
.L_x_1:
[----:B------:R-:W-:Y:S05]  /*0480*/  BSYNC.RECONVERGENT B0 ;  /* 0x0000000000007941 */ /* 0x000fea0003800200 */
.L_x_0:
[----:B------:R-:W-:-:S04]  /*0490*/  IADD3 R15, PT, PT, R13, R15, RZ ;  /* 0x0000000f0d0f7210 */ /* 0x000fc80007ffe0ff */
[----:B------:R-:W-:-:S13]  /*04a0*/  ISETP.GE.AND P0, PT, R15, R0, PT ;  /* 0x000000000f00720c */ /* 0x000fda0003f06270 */
[----:B------:R-:W-:Y:S05]  /*04b0*/  @!P0 BRA `(.L_x_2) ;  /* 0xfffffffc003c8947 */ /* 0x000fea000383ffff */
[----:B------:R-:W-:Y:S05]  /*04c0*/  EXIT ;  /* 0x000000000000794d */ /* 0x000fea0003800000 */
.L_x_3:
[----:B------:R-:W-:-:S00]  /*04d0*/  BRA `(.L_x_3) ;  /* 0xfffffffc00fc7947 */ /* 0x000fc0000383ffff */
[----:B------:R-:W-:-:S00]  /*04e0*/  NOP ;  /* 0x0000000000007918 */ /* 0x000fc00000000000 */
        /* <DEDUP_REMOVED lines=9> */
.L_x_502:


//--------------------- .text._Z28flash_fused_attention_kernelPKfS0_S0_Pfiiiiif --------------------------
	.section	.text._Z28flash_fused_attention_kernelPKfS0_S0_Pfiiiiif,"ax",@progbits
	.align	128
        .global         _Z28flash_fused_attention_kernelPKfS0_S0_Pfiiiiif
        .type           _Z28flash_fused_attention_kernelPKfS0_S0_Pfiiiiif,@function
        .size           _Z28flash_fused_attention_kernelPKfS0_S0_Pfiiiiif,(.L_x_485 - _Z28flash_fused_attention_kernelPKfS0_S0_Pfiiiiif)
        .other          _Z28flash_fused_attention_kernelPKfS0_S0_Pfiiiiif,@"STO_CUDA_ENTRY STV_DEFAULT"
_Z28flash_fused_attention_kernelPKfS0_S0_Pfiiiiif:
.text._Z28flash_fused_attention_kernelPKfS0_S0_Pfiiiiif:
[----:B------:R-:W-:Y:S08]  /*0000*/  LDC R1, c[0x0][0x37c] ;  /* 0x0000df00ff017b82 */ /* 0x000ff00000000800 */
[----:B------:R-:W0:Y:S08]  /*0010*/  S2UR UR4, SR_CTAID.Y ;  /* 0x00000000000479c3 */ /* 0x000e300000002600 */
[----:B------:R-:W0:Y:S02]  /*0020*/  LDC R7, c[0x0][0x3a8] ;  /* 0x0000ea00ff077b82 */ /* 0x000e240000000800 */
[----:B0-----:R-:W-:-:S13]  /*0030*/  ISETP.LE.AND P0, PT, R7, UR4, PT ;  /* 0x0000000407007c0c */ /* 0x001fda000bf03270 */
[----:B------:R-:W-:Y:S05]  /*0040*/  @P0 EXIT ;  /* 0x000000000000094d */ /* 0x000fea0003800000 */
[----:B------:R-:W0:Y:S01]  /*0050*/  S2R R0, SR_TID.X ;  /* 0x0000000000007919 */ /* 0x000e220000002100 */
[----:B------:R-:W1:Y:S01]  /*0060*/  LDCU UR5, c[0x0][0x3b0] ;  /* 0x00007600ff0577ac */ /* 0x000e620008000800 */
[----:B------:R-:W-:Y:S01]  /*0070*/  MOV R4, 0x400 ;  /* 0x0000040000047802 */ /* 0x000fe20000000f00 */
[----:B------:R-:W-:Y:S01]  /*0080*/  BSSY.RECONVERGENT B0, `(.L_x_4) ;  /* 0x000001e000007945 */ /* 0x000fe20003800200 */
[----:B------:R-:W2:Y:S01]  /*0090*/  S2R R5, SR_CgaCtaId ;  /* 0x0000000000057919 */ /* 0x000ea20000008800 */
[----:B------:R-:W3:Y:S01]  /*00a0*/  LDCU UR6, c[0x0][0x3ac] ;  /* 0x00007580ff0677ac */ /* 0x000ee20008000800 */
[----:B------:R-:W4:Y:S01]  /*00b0*/  S2R R2, SR_CTAID.X ;  /* 0x0000000000027919 */ /* 0x000f220000002500 */
[----:B------:R-:W0:Y:S01]  /*00c0*/  LDCU.64 UR10, c[0x0][0x358] ;  /* 0x00006b00ff0a77ac */ /* 0x000e220008000a00 */
[----:B-1----:R-:W-:Y:S02]  /*00d0*/  MOV R3, UR5 ;  /* 0x0000000500037c02 */ /* 0x002fe40008000f00 */
[----:B0-----:R-:W-:-:S02]  /*00e0*/  ISETP.GT.U32.AND P1, PT, R0, 0x1f, PT ;  /* 0x0000001f0000780c */ /* 0x001fc40003f24070 */
[----:B------:R-:W-:Y:S02]  /*00f0*/  ISETP.GE.AND P0, PT, R0, R3, PT ;  /* 0x000000030000720c */ /* 0x000fe40003f06270 */
[----:B--2---:R-:W-:-:S04]  /*0100*/  LEA R6, R5, R4, 0x18 ;  /* 0x0000000405067211 */ /* 0x004fc800078ec0ff */
[----:B------:R-:W-:-:S05]  /*0110*/  LEA R5, R3, R6, 0x2 ;  /* 0x0000000603057211 */ /* 0x000fca00078e10ff */
[----:B------:R-:W-:Y:S02]  /*0120*/  @!P1 SHF.R.U32.HI R4, RZ, 0x3, R0 ;  /* 0x00000003ff049819 */ /* 0x000fe40000011600 */
[----:B------:R-:W-:Y:S02]  /*0130*/  @!P1 MOV R17, 0xff800000 ;  /* 0xff80000000119802 */ /* 0x000fe40000000f00 */
[----:B------:R-:W-:-:S04]  /*0140*/  @!P1 LOP3.LUT R4, R4, 0x7c, RZ, 0xc0, !PT ;  /* 0x0000007c04049812 */ /* 0x000fc800078ec0ff */
[----:B------:R-:W-:Y:S01]  /*0150*/  @!P1 IADD3 R12, PT, PT, R5, R4, RZ ;  /* 0x00000004050c9210 */ /* 0x000fe20007ffe0ff */
[----:B----4-:R-:W-:Y:S01]  /*0160*/  IMAD R4, R2, R7, UR4 ;  /* 0x0000000402047e24 */ /* 0x010fe2000f8e0207 */
[----:B---3--:R-:W-:Y:S06]  /*0170*/  @P0 BRA `(.L_x_5) ;  /* 0x0000000000380947 */ /* 0x008fec0003800000 */
[----:B------:R-:W0:Y:S01]  /*0180*/  S2R R11, SR_CgaCtaId ;  /* 0x00000000000b7919 */ /* 0x000e220000008800 */
[----:B------:R-:W1:Y:S01]  /*0190*/  LDC R15, c[0x0][0x360] ;  /* 0x0000d800ff0f7b82 */ /* 0x000e620000000800 */
[----:B------:R-:W-:Y:S01]  /*01a0*/  MOV R8, 0x400 ;  /* 0x0000040000087802 */ /* 0x000fe20000000f00 */
[----:B------:R-:W-:-:S06]  /*01b0*/  IMAD.MOV.U32 R10, RZ, RZ, R0 ;  /* 0x000000ffff0a7224 */ /* 0x000fcc00078e0000 */
[----:B------:R-:W2:Y:S01]  /*01c0*/  LDC.64 R6, c[0x0][0x380] ;  /* 0x0000e000ff067b82 */ /* 0x000ea20000000a00 */
[----:B0-----:R-:W-:-:S07]  /*01d0*/  LEA R11, R11, R8, 0x18 ;  /* 0x000000080b0b7211 */ /* 0x001fce00078ec0ff */
.L_x_6:
[----:B------:R-:W-:-:S04]  /*01e0*/  IMAD R9, R4, R3, R10 ;  /* 0x0000000304097224 */ /* 0x000fc800078e020a */
[----:B0-2---:R-:W-:-:S06]  /*01f0*/  IMAD.WIDE R8, R9, 0x4, R6 ;  /* 0x0000000409087825 */ /* 0x005fcc00078e0206 */
[----:B------:R-:W2:Y:S01]  /*0200*/  LDG.E.CONSTANT R8, desc[UR10][R8.64] ;  /* 0x0000000a08087981 */ /* 0x000ea2000c1e9900 */
[----:B------:R-:W-:Y:S02]  /*0210*/  LEA R13, R10, R11, 0x2 ;  /* 0x0000000b0a0d7211 */ /* 0x000fe400078e10ff */
[----:B-1----:R-:W-:-:S04]  /*0220*/  IADD3 R10, PT, PT, R15, R10, RZ ;  /* 0x0000000a0f0a7210 */ /* 0x002fc80007ffe0ff */
[----:B------:R-:W-:Y:S01]  /*0230*/  ISETP.GE.AND P0, PT, R10, R3, PT ;  /* 0x000000030a00720c */ /* 0x000fe20003f06270 */
[----:B--2---:R0:W-:-:S12]  /*0240*/  STS [R13], R8 ;  /* 0x000000080d007388 */ /* 0x0041d80000000800 */
[----:B------:R-:W-:Y:S05]  /*0250*/  @!P0 BRA `(.L_x_6) ;  /* 0xfffffffc00e08947 */ /* 0x000fea000383ffff */
.L_x_5:
[----:B------:R-:W-:Y:S05]  /*0260*/  BSYNC.RECONVERGENT B0 ;  /* 0x0000000000007941 */ /* 0x000fea0003800200 */
.L_x_4:
[----:B------:R1:W-:Y:S01]  /*0270*/  @!P1 STS [R12], R17 ;  /* 0x000000110c009388 */ /* 0x0003e20000000800 */
[----:B------:R-:W-:Y:S01]  /*0280*/  UISETP.GE.AND UP0, UPT, UR6, 0x1, UPT ;  /* 0x000000010600788c */ /* 0x000fe2000bf06270 */
[----:B0-----:R-:W-:Y:S02]  /*0290*/  MOV R13, 0xff800000 ;  /* 0xff800000000d7802 */ /* 0x001fe40000000f00 */
[----:B------:R1:W-:Y:S01]  /*02a0*/  @!P1 STS [R12+0x80], RZ ;  /* 0x000080ff0c009388 */ /* 0x0003e20000000800 */
[----:B------:R-:W-:-:S05]  /*02b0*/  LOP3.LUT R6, R0, 0x1f, RZ, 0xc0, !PT ;  /* 0x0000001f00067812 */ /* 0x000fca00078ec0ff */
[----:B------:R-:W-:Y:S05]  /*02c0*/  BRA.U !UP0, `(.L_x_7) ;  /* 0x0000000908d07547 */ /* 0x000fea000b800000 */
[----:B------:R-:W-:Y:S01]  /*02d0*/  LOP3.LUT R8, RZ, R0, RZ, 0x33, !PT ;  /* 0x00000000ff087212 */ /* 0x000fe200078e33ff */
[----:B------:R-:W-:Y:S01]  /*02e0*/  HFMA2 R11, -RZ, RZ, 0, 0 ;  /* 0x00000000ff0b7431 */ /* 0x000fe200000001ff */
[----:B------:R-:W-:Y:S02]  /*02f0*/  MOV R13, 0xff800000 ;  /* 0xff800000000d7802 */ /* 0x000fe40000000f00 */
[----:B------:R-:W-:-:S04]  /*0300*/  IADD3 R7, PT, PT, R8, R3, RZ ;  /* 0x0000000308077210 */ /* 0x000fc80007ffe0ff */
[----:B-1----:R-:W-:-:S04]  /*0310*/  LEA.HI R12, R7, 0x1, RZ, 0x1b ;  /* 0x00000001070c7811 */ /* 0x002fc800078fd8ff */
[C---:B------:R-:W-:Y:S02]  /*0320*/  LOP3.LUT R8, R12.reuse, 0xf, RZ, 0xc0, !PT ;  /* 0x0000000f0c087812 */ /* 0x040fe400078ec0ff */
[----:B------:R-:W-:-:S03]  /*0330*/  LOP3.LUT R9, R12, 0x7, RZ, 0xc0, !PT ;  /* 0x000000070c097812 */ /* 0x000fc600078ec0ff */
[----:B------:R-:W-:Y:S01]  /*0340*/  VIADD R3, R8, 0xffffffff ;  /* 0xffffffff08037836 */ /* 0x000fe20000000000 */
[----:B------:R-:W-:-:S04]  /*0350*/  IADD3 R10, PT, PT, R9, -0x1, RZ ;  /* 0xffffffff090a7810 */ /* 0x000fc80007ffe0ff */
[----:B------:R-:W-:Y:S02]  /*0360*/  ISETP.GE.U32.AND P0, PT, R10, 0x3, PT ;  /* 0x000000030a00780c */ /* 0x000fe40003f06070 */
[C---:B------:R-:W-:Y:S02]  /*0370*/  LOP3.LUT R10, R12.reuse, 0xffffff0, RZ, 0xc0, !PT ;  /* 0x0ffffff00c0a7812 */ /* 0x040fe400078ec0ff */
[----:B------:R-:W-:Y:S02]  /*0380*/  ISETP.GE.U32.AND P1, PT, R3, 0x7, PT ;  /* 0x000000070300780c */ /* 0x000fe40003f26070 */
[----:B------:R-:W-:-:S11]  /*0390*/  LOP3.LUT R12, R12, 0x3, RZ, 0xc0, !PT ;  /* 0x000000030c0c7812 */ /* 0x000fd600078ec0ff */
.L_x_17:
[----:B------:R-:W0:Y:S01]  /*03a0*/  LDC R3, c[0x0][0x3b0] ;  /* 0x0000ec00ff037b82 */ /* 0x000e220000000800 */
[----:B------:R-:W1:Y:S01]  /*03b0*/  LDCU UR6, c[0x0][0x3ac] ;  /* 0x00007580ff0677ac */ /* 0x000e620008000800 */
[----:B------:R-:W-:Y:S01]  /*03c0*/  BSSY.RECONVERGENT B0, `(.L_x_8) ;  /* 0x000009b000007945 */ /* 0x000fe20003800200 */
[----:B------:R-:W-:Y:S02]  /*03d0*/  MOV R18, RZ ;  /* 0x000000ff00127202 */ /* 0x000fe40000000f00 */
[----:B0-----:R-:W-:-:S13]  /*03e0*/  ISETP.GE.AND P2, PT, R0, R3, PT ;  /* 0x000000030000720c */ /* 0x001fda0003f46270 */
[----:B-1----:R-:W-:Y:S05]  /*03f0*/  @P2 BRA `(.L_x_9) ;  /* 0x00000008005c2947 */ /* 0x002fea0003800000 */
[----:B------:R-:W-:Y:S01]  /*0400*/  ISETP.GE.U32.AND P2, PT, R7, 0x1e0, PT ;  /* 0x000001e00700780c */ /* 0x000fe20003f46070 */
[----:B------:R-:W-:Y:S01]  /*0410*/  BSSY.RECONVERGENT B1, `(.L_x_10) ;  /* 0x0000043000017945 */ /* 0x000fe20003800200 */
[----:B------:R-:W-:Y:S01]  /*0420*/  ISETP.NE.AND P3, PT, R8, RZ, PT ;  /* 0x000000ff0800720c */ /* 0x000fe20003f65270 */
[----:B------:R-:W-:Y:S01]  /*0430*/  IMAD R16, R2, UR6, R11 ;  /* 0x0000000602107c24 */ /* 0x000fe2000f8e020b */
[----:B------:R-:W-:Y:S01]  /*0440*/  MOV R17, R0 ;  /* 0x0000000000117202 */ /* 0x000fe20000000f00 */
[----:B------:R-:W-:-:S08]  /*0450*/  IMAD.MOV.U32 R18, RZ, RZ, RZ ;  /* 0x000000ffff127224 */ /* 0x000fd000078e00ff */
[----:B------:R-:W-:Y:S05]  /*0460*/  @!P2 BRA `(.L_x_11) ;  /* 0x0000000000f4a947 */ /* 0x000fea0003800000 */
[----:B------:R-:W0:Y:S01]  /*0470*/  S2R R15, SR_CgaCtaId ;  /* 0x00000000000f7919 */ /* 0x000e220000008800 */
[----:B------:R-:W-:Y:S02]  /*0480*/  MOV R20, 0x400 ;  /* 0x0000040000147802 */ /* 0x000fe40000000f00 */
[----:B------:R-:W-:Y:S02]  /*0490*/  CS2R R18, SRZ ;  /* 0x0000000000127805 */ /* 0x000fe4000001ff00 */
[----:B------:R-:W-:Y:S02]  /*04a0*/  MOV R17, R0 ;  /* 0x0000000000117202 */ /* 0x000fe40000000f00 */
[----:B0-----:R-:W-:-:S07]  /*04b0*/  LEA R20, R15, R20, 0x18 ;  /* 0x000000140f147211 */ /* 0x001fce00078ec0ff */
.L_x_12:
[----:B------:R-:W0:Y:S01]  /*04c0*/  LDC.64 R14, c[0x0][0x388] ;  /* 0x0000e200ff0e7b82 */ /* 0x000e220000000a00 */
[----:B------:R-:W-:-:S04]  /*04d0*/  IMAD R21, R16, R3, R17 ;  /* 0x0000000310157224 */ /* 0x000fc800078e0211 */
[----:B0-----:R-:W-:-:S05]  /*04e0*/  IMAD.WIDE R14, R21, 0x4, R14 ;  /* 0x00000004150e7825 */ /* 0x001fca00078e020e */
[----:B------:R-:W2:Y:S04]  /*04f0*/  LDG.E.CONSTANT R24, desc[UR10][R14.64] ;  /* 0x0000000a0e187981 */ /* 0x000ea8000c1e9900 */
[----:B------:R-:W3:Y:S04]  /*0500*/  LDG.E.CONSTANT R26, desc[UR10][R14.64+0x80] ;  /* 0x0000800a0e1a7981 */ /* 0x000ee8000c1e9900 */
[----:B------:R-:W4:Y:S01]  /*0510*/  LDG.E.CONSTANT R23, desc[UR10][R14.64+0x100] ;  /* 0x0001000a0e177981 */ /* 0x000f22000c1e9900 */
[----:B------:R-:W-:-:S03]  /*0520*/  LEA R21, R17, R20, 0x2 ;  /* 0x0000001411157211 */ /* 0x000fc600078e10ff */
[----:B------:R-:W5:Y:S04]  /*0530*/  LDG.E.CONSTANT R22, desc[UR10][R14.64+0x180] ;  /* 0x0001800a0e167981 */ /* 0x000f68000c1e9900 */
[----:B------:R-:W2:Y:S04]  /*0540*/  LDS R25, [R21] ;  /* 0x0000000015197984 */ /* 0x000ea80000000800 */
[----:B------:R-:W-:Y:S01]  /*0550*/  LDS R29, [R21+0x700] ;  /* 0x00070000151d7984 */ /* 0x000fe20000000800 */
[----:B--2---:R-:W-:-:S03]  /*0560*/  FFMA R24, R25, R24, R18 ;  /* 0x0000001819187223 */ /* 0x004fc60000000012 */
[----:B------:R-:W2:Y:S04]  /*0570*/  LDG.E.CONSTANT R18, desc[UR10][R14.64+0x200] ;  /* 0x0002000a0e127981 */ /* 0x000ea8000c1e9900 */
[----:B------:R-:W3:Y:S02]  /*0580*/  LDS R25, [R21+0x80] ;  /* 0x0000800015197984 */ /* 0x000ee40000000800 */
[----:B---3--:R-:W-:Y:S02]  /*0590*/  FFMA R26, R25, R26, R24 ;  /* 0x0000001a191a7223 */ /* 0x008fe40000000018 */
[----:B------:R-:W3:Y:S04]  /*05a0*/  LDG.E.CONSTANT R24, desc[UR10][R14.64+0x280] ;  /* 0x0002800a0e187981 */ /* 0x000ee8000c1e9900 */
[----:B------:R-:W4:Y:S02]  /*05b0*/  LDS R25, [R21+0x100] ;  /* 0x0001000015197984 */ /* 0x000f240000000800 */
[----:B----4-:R-:W-:-:S02]  /*05c0*/  FFMA R25, R25, R23, R26 ;  /* 0x0000001719197223 */ /* 0x010fc4000000001a */
[----:B------:R-:W4:Y:S04]  /*05d0*/  LDG.E.CONSTANT R23, desc[UR10][R14.64+0x300] ;  /* 0x0003000a0e177981 */ /* 0x000f28000c1e9900 */
[----:B------:R-:W5:Y:S02]  /*05e0*/  LDS R26, [R21+0x180] ;  /* 0x00018000151a7984 */ /* 0x000f640000000800 */
[----:B-----5:R-:W-:Y:S02]  /*05f0*/  FFMA R25, R26, R22, R25 ;  /* 0x000000161a197223 */ /* 0x020fe40000000019 */
[----:B------:R-:W2:Y:S04]  /*0600*/  LDS R26, [R21+0x200] ;  /* 0x00020000151a7984 */ /* 0x000ea80000000800 */
[----:B------:R-:W5:Y:S01]  /*0610*/  LDG.E.CONSTANT R22, desc[UR10][R14.64+0x380] ;  /* 0x0003800a0e167981 */ /* 0x000f62000c1e9900 */
[----:B--2---:R-:W-:-:S03]  /*0620*/  FFMA R25, R26, R18, R25 ;  /* 0x000000121a197223 */ /* 0x004fc60000000019 */
[----:B------:R-:W3:Y:S04]  /*0630*/  LDS R26, [R21+0x280] ;  /* 0x00028000151a7984 */ /* 0x000ee80000000800 */
[----:B------:R-:W2:Y:S01]  /*0640*/  LDG.E.CONSTANT R18, desc[UR10][R14.64+0x400] ;  /* 0x0004000a0e127981 */ /* 0x000ea2000c1e9900 */
[----:B---3--:R-:W-:-:S03]  /*0650*/  FFMA R26, R26, R24, R25 ;  /* 0x000000181a1a7223 */ /* 0x008fc60000000019 */
[----:B------:R-:W3:Y:S04]  /*0660*/  LDG.E.CONSTANT R24, desc[UR10][R14.64+0x480] ;  /* 0x0004800a0e187981 */ /* 0x000ee8000c1e9900 */
[----:B------:R-:W4:Y:S02]  /*0670*/  LDS R25, [R21+0x300] ;  /* 0x0003000015197984 */ /* 0x000f240000000800 */
[----:B----4-:R-:W-:Y:S02]  /*0680*/  FFMA R25, R25, R23, R26 ;  /* 0x0000001719197223 */ /* 0x010fe4000000001a */
[----:B------:R-:W4:Y:S04]  /*0690*/  LDG.E.CONSTANT R23, desc[UR10][R14.64+0x500] ;  /* 0x0005000a0e177981 */ /* 0x000f28000c1e9900 */
[----:B------:R-:W5:Y:S02]  /*06a0*/  LDS R26, [R21+0x380] ;  /* 0x00038000151a7984 */ /* 0x000f640000000800 */
[----:B-----5:R-:W-:-:S02]  /*06b0*/  FFMA R25, R26, R22, R25 ;  /* 0x000000161a197223 */ /* 0x020fc40000000019 */
[----:B------:R-:W2:Y:S02]  /*06c0*/  LDS R22, [R21+0x400] ;  /* 0x0004000015167984 */ /* 0x000ea40000000800 */
[----:B--2---:R-:W-:Y:S02]  /*06d0*/  FFMA R25, R22, R18, R25 ;  /* 0x0000001216197223 */ /* 0x004fe40000000019 */
[----:B------:R-:W3:Y:S04]  /*06e0*/  LDS R22, [R21+0x480] ;  /* 0x0004800015167984 */ /* 0x000ee80000000800 */
[----:B------:R-:W2:Y:S01]  /*06f0*/  LDG.E.CONSTANT R18, desc[UR10][R14.64+0x580] ;  /* 0x0005800a0e127981 */ /* 0x000ea2000c1e9900 */
[----:B---3--:R-:W-:-:S03]  /*0700*/  FFMA R26, R22, R24, R25 ;  /* 0x00000018161a7223 */ /* 0x008fc60000000019 */
[----:B------:R-:W4:Y:S04]  /*0710*/  LDS R25, [R21+0x500] ;  /* 0x0005000015197984 */ /* 0x000f280000000800 */
[----:B------:R-:W3:Y:S04]  /*0720*/  LDG.E.CONSTANT R24, desc[UR10][R14.64+0x600] ;  /* 0x0006000a0e187981 */ /* 0x000ee8000c1e9900 */
[----:B------:R-:W5:Y:S01]  /*0730*/  LDG.E.CONSTANT R22, desc[UR10][R14.64+0x680] ;  /* 0x0006800a0e167981 */ /* 0x000f62000c1e9900 */
[----:B----4-:R-:W-:-:S03]  /*0740*/  FFMA R27, R25, R23, R26 ;  /* 0x00000017191b7223 */ /* 0x010fc6000000001a */
[----:B------:R-:W4:Y:S04]  /*0750*/  LDG.E.CONSTANT R23, desc[UR10][R14.64+0x700] ;  /* 0x0007000a0e177981 */ /* 0x000f28000c1e9900 */
[----:B------:R-:W4:Y:S04]  /*0760*/  LDG.E.CONSTANT R25, desc[UR10][R14.64+0x780] ;  /* 0x0007800a0e197981 */ /* 0x000f28000c1e9900 */
[----:B------:R-:W2:Y:S01]  /*0770*/  LDS R26, [R21+0x580] ;  /* 0x00058000151a7984 */ /* 0x000ea20000000800 */
[----:B------:R-:W-:-:S04]  /*0780*/  IADD3 R19, PT, PT, R19, 0x10, RZ ;  /* 0x0000001013137810 */ /* 0x000fc80007ffe0ff */
[----:B------:R-:W-:Y:S01]  /*0790*/  ISETP.NE.AND P2, PT, R19, R10, PT ;  /* 0x0000000a1300720c */ /* 0x000fe20003f45270 */
[----:B------:R-:W-:Y:S02]  /*07a0*/  VIADD R17, R17, 0x200 ;  /* 0x0000020011117836 */ /* 0x000fe40000000000 */
[----:B--2---:R-:W-:Y:S02]  /*07b0*/  FFMA R27, R26, R18, R27 ;  /* 0x000000121a1b7223 */ /* 0x004fe4000000001b */
[----:B------:R-:W3:Y:S04]  /*07c0*/  LDS R18, [R21+0x600] ;  /* 0x0006000015127984 */ /* 0x000ee80000000800 */
[----:B------:R-:W5:Y:S01]  /*07d0*/  LDS R26, [R21+0x680] ;  /* 0x00068000151a7984 */ /* 0x000f620000000800 */
[----:B---3--:R-:W-:-:S03]  /*07e0*/  FFMA R27, R18, R24, R27 ;  /* 0x00000018121b7223 */ /* 0x008fc6000000001b */
[----:B------:R-:W0:Y:S01]  /*07f0*/  LDS R18, [R21+0x780] ;  /* 0x0007800015127984 */ /* 0x000e220000000800 */
[----:B-----5:R-:W-:-:S04]  /*0800*/  FFMA R22, R26, R22, R27 ;  /* 0x000000161a167223 */ /* 0x020fc8000000001b */
[----:B----4-:R-:W-:-:S04]  /*0810*/  FFMA R22, R29, R23, R22 ;  /* 0x000000171d167223 */ /* 0x010fc80000000016 */
[----:B0-----:R-:W-:Y:S01]  /*0820*/  FFMA R18, R18, R25, R22 ;  /* 0x0000001912127223 */ /* 0x001fe20000000016 */
[----:B------:R-:W-:Y:S06]  /*0830*/  @P2 BRA `(.L_x_12) ;  /* 0xfffffffc00202947 */ /* 0x000fec000383ffff */
.L_x_11:
[----:B------:R-:W-:Y:S05]  /*0840*/  BSYNC.RECONVERGENT B1 ;  /* 0x0000000000017941 */ /* 0x000fea0003800200 */
.L_x_10:
[----:B------:R-:W-:Y:S05]  /*0850*/  @!P3 BRA `(.L_x_9) ;  /* 0x000000040044b947 */ /* 0x000fea0003800000 */
[----:B------:R-:W-:Y:S01]  /*0860*/  BSSY.RECONVERGENT B1, `(.L_x_13) ;  /* 0x0000023000017945 */ /* 0x000fe20003800200 */
[----:B------:R-:W-:-:S03]  /*0870*/  ISETP.NE.AND P2, PT, R9, RZ, PT ;  /* 0x000000ff0900720c */ /* 0x000fc60003f45270 */
[----:B------:R-:W-:Y:S10]  /*0880*/  @!P1 BRA `(.L_x_14) ;  /* 0x0000000000809947 */ /* 0x000ff40003800000 */
[----:B------:R-:W0:Y:S01]  /*0890*/  LDC.64 R14, c[0x0][0x388] ;  /* 0x0000e200ff0e7b82 */ /* 0x000e220000000a00 */
[----:B------:R-:W-:-:S04]  /*08a0*/  IMAD R19, R16, R3, R17 ;  /* 0x0000000310137224 */ /* 0x000fc800078e0211 */
[----:B0-----:R-:W-:-:S05]  /*08b0*/  IMAD.WIDE R14, R19, 0x4, R14 ;  /* 0x00000004130e7825 */ /* 0x001fca00078e020e */
[----:B------:R-:W2:Y:S04]  /*08c0*/  LDG.E.CONSTANT R26, desc[UR10][R14.64] ;  /* 0x0000000a0e1a7981 */ /* 0x000ea8000c1e9900 */
[----:B------:R-:W3:Y:S01]  /*08d0*/  LDG.E.CONSTANT R24, desc[UR10][R14.64+0x80] ;  /* 0x0000800a0e187981 */ /* 0x000ee2000c1e9900 */
[----:B------:R-:W0:Y:S01]  /*08e0*/  S2UR UR5, SR_CgaCtaId ;  /* 0x00000000000579c3 */ /* 0x000e220000008800 */
[----:B------:R-:W-:Y:S02]  /*08f0*/  UMOV UR4, 0x400 ;  /* 0x0000040000047882 */ /* 0x000fe40000000000 */
[----:B------:R-:W4:Y:S04]  /*0900*/  LDG.E.CONSTANT R21, desc[UR10][R14.64+0x100] ;  /* 0x0001000a0e157981 */ /* 0x000f28000c1e9900 */
[----:B------:R-:W5:Y:S04]  /*0910*/  LDG.E.CONSTANT R23, desc[UR10][R14.64+0x180] ;  /* 0x0001800a0e177981 */ /* 0x000f68000c1e9900 */
[----:B------:R-:W5:Y:S04]  /*0920*/  LDG.E.CONSTANT R19, desc[UR10][R14.64+0x200] ;  /* 0x0002000a0e137981 */ /* 0x000f68000c1e9900 */
[----:B------:R-:W5:Y:S01]  /*0930*/  LDG.E.CONSTANT R22, desc[UR10][R14.64+0x280] ;  /* 0x0002800a0e167981 */ /* 0x000f62000c1e9900 */
[----:B0-----:R-:W-:-:S06]  /*0940*/  ULEA UR4, UR5, UR4, 0x18 ;  /* 0x0000000405047291 */ /* 0x001fcc000f8ec0ff */
[----:B------:R-:W-:-:S05]  /*0950*/  LEA R20, R17, UR4, 0x2 ;  /* 0x0000000411147c11 */ /* 0x000fca000f8e10ff */
[----:B------:R-:W2:Y:S04]  /*0960*/  LDS R25, [R20] ;  /* 0x0000000014197984 */ /* 0x000ea80000000800 */
[----:B------:R-:W-:Y:S04]  /*0970*/  LDS R29, [R20+0x180] ;  /* 0x00018000141d7984 */ /* 0x000fe80000000800 */
[----:B------:R-:W-:Y:S01]  /*0980*/  LDS R28, [R20+0x300] ;  /* 0x00030000141c7984 */ /* 0x000fe20000000800 */
[----:B--2---:R-:W-:-:S03]  /*0990*/  FFMA R27, R25, R26, R18 ;  /* 0x0000001a191b7223 */ /* 0x004fc60000000012 */
[----:B------:R-:W2:Y:S04]  /*09a0*/  LDG.E.CONSTANT R18, desc[UR10][R14.64+0x300] ;  /* 0x0003000a0e127981 */ /* 0x000ea8000c1e9900 */
[----:B------:R-:W2:Y:S04]  /*09b0*/  LDG.E.CONSTANT R25, desc[UR10][R14.64+0x380] ;  /* 0x0003800a0e197981 */ /* 0x000ea8000c1e9900 */
[----:B------:R-:W3:Y:S02]  /*09c0*/  LDS R26, [R20+0x80] ;  /* 0x00008000141a7984 */ /* 0x000ee40000000800 */
[----:B---3--:R-:W-:-:S02]  /*09d0*/  FFMA R24, R26, R24, R27 ;  /* 0x000000181a187223 */ /* 0x008fc4000000001b */
[----:B------:R-:W4:Y:S04]  /*09e0*/  LDS R27, [R20+0x100] ;  /* 0x00010000141b7984 */ /* 0x000f280000000800 */
[----:B------:R-:W-:Y:S01]  /*09f0*/  LDS R26, [R20+0x280] ;  /* 0x00028000141a7984 */ /* 0x000fe20000000800 */
[----:B----4-:R-:W-:-:S03]  /*0a00*/  FFMA R24, R27, R21, R24 ;  /* 0x000000151b187223 */ /* 0x010fc60000000018 */
[----:B------:R-:W0:Y:S01]  /*0a10*/  LDS R21, [R20+0x200] ;  /* 0x0002000014157984 */ /* 0x000e220000000800 */
[----:B-----5:R-:W-:-:S03]  /*0a20*/  FFMA R24, R29, R23, R24 ;  /* 0x000000171d187223 */ /* 0x020fc60000000018 */
[----:B------:R-:W1:Y:S01]  /*0a30*/  LDS R23, [R20+0x380] ;  /* 0x0003800014177984 */ /* 0x000e620000000800 */
[----:B------:R-:W-:Y:S01]  /*0a40*/  IADD3 R17, PT, PT, R17, 0x100, RZ ;  /* 0x0000010011117810 */ /* 0x000fe20007ffe0ff */
[----:B0-----:R-:W-:-:S04]  /*0a50*/  FFMA R19, R21, R19, R24 ;  /* 0x0000001315137223 */ /* 0x001fc80000000018 */
[----:B------:R-:W-:-:S04]  /*0a60*/  FFMA R19, R26, R22, R19 ;  /* 0x000000161a137223 */ /* 0x000fc80000000013 */
[----:B--2---:R-:W-:-:S04]  /*0a70*/  FFMA R18, R28, R18, R19 ;  /* 0x000000121c127223 */ /* 0x004fc80000000013 */
[----:B-1----:R-:W-:-:S07]  /*0a80*/  FFMA R18, R23, R25, R18 ;  /* 0x0000001917127223 */ /* 0x002fce0000000012 */
.L_x_14:
[----:B------:R-:W-:Y:S05]  /*0a90*/  BSYNC.RECONVERGENT B1 ;  /* 0x0000000000017941 */ /* 0x000fea0003800200 */
.L_x_13:
        /* <DEDUP_REMOVED lines=8> */
[----:B------:R-:W3:Y:S04]  /*0b20*/  LDG.E.CONSTANT R22, desc[UR10][R14.64+0x80] ;  /* 0x0000800a0e167981 */ /* 0x000ee8000c1e9900 */
[----:B------:R-:W4:Y:S04]  /*0b30*/  LDG.E.CONSTANT R24, desc[UR10][R14.64+0x100] ;  /* 0x0001000a0e187981 */ /* 0x000f28000c1e9900 */
[----:B------:R-:W5:Y:S01]  /*0b40*/  LDG.E.CONSTANT R26, desc[UR10][R14.64+0x180] ;  /* 0x0001800a0e1a7981 */ /* 0x000f62000c1e9900 */
[----:B------:R-:W0:Y:S01]  /*0b50*/  S2UR UR5, SR_CgaCtaId ;  /* 0x00000000000579c3 */ /* 0x000e220000008800 */
[----:B------:R-:W-:-:S02]  /*0b60*/  UMOV UR4, 0x400 ;  /* 0x0000040000047882 */ /* 0x000fc40000000000 */
[----:B0-----:R-:W-:-:S06]  /*0b70*/  ULEA UR4, UR5, UR4, 0x18 ;  /* 0x0000000405047291 */ /* 0x001fcc000f8ec0ff */
[C---:B------:R-:W-:Y:S02]  /*0b80*/  LEA R19, R17.reuse, UR4, 0x2 ;  /* 0x0000000411137c11 */ /* 0x040fe4000f8e10ff */
[----:B------:R-:W-:-:S03]  /*0b90*/  IADD3 R17, PT, PT, R17, 0x80, RZ ;  /* 0x0000008011117810 */ /* 0x000fc60007ffe0ff */
[----:B------:R-:W2:Y:S04]  /*0ba0*/  LDS R21, [R19] ;  /* 0x0000000013157984 */ /* 0x000ea80000000800 */
[----:B------:R-:W3:Y:S04]  /*0bb0*/  LDS R23, [R19+0x80] ;  /* 0x0000800013177984 */ /* 0x000ee80000000800 */
[----:B------:R-:W4:Y:S04]  /*0bc0*/  LDS R25, [R19+0x100] ;  /* 0x0001000013197984 */ /* 0x000f280000000800 */
[----:B------:R-:W5:Y:S01]  /*0bd0*/  LDS R27, [R19+0x180] ;  /* 0x00018000131b7984 */ /* 0x000f620000000800 */
[----:B--2---:R-:W-:-:S04]  /*0be0*/  FFMA R20, R21, R20, R18 ;  /* 0x0000001415147223 */ /* 0x004fc80000000012 */
[----:B---3--:R-:W-:-:S04]  /*0bf0*/  FFMA R20, R23, R22, R20 ;  /* 0x0000001617147223 */ /* 0x008fc80000000014 */
[----:B----4-:R-:W-:-:S04]  /*0c00*/  FFMA R20, R25, R24, R20 ;  /* 0x0000001819147223 */ /* 0x010fc80000000014 */
[----:B-----5:R-:W-:-:S07]  /*0c10*/  FFMA R18, R27, R26, R20 ;  /* 0x0000001a1b127223 */ /* 0x020fce0000000014 */
.L_x_16:
[----:B------:R-:W-:Y:S05]  /*0c20*/  BSYNC.RECONVERGENT B1 ;  /* 0x0000000000017941 */ /* 0x000fea0003800200 */
.L_x_15:
[----:B------:R-:W-:Y:S05]  /*0c30*/  @!P2 BRA `(.L_x_9) ;  /* 0x00000000004ca947 */ /* 0x000fea0003800000 */
[----:B------:R-:W0:Y:S01]  /*0c40*/  LDC.64 R14, c[0x0][0x388] ;  /* 0x0000e200ff0e7b82 */ /* 0x000e220000000a00 */
[----:B------:R-:W-:-:S04]  /*0c50*/  IMAD R19, R16, R3, R17 ;  /* 0x0000000310137224 */ /* 0x000fc800078e0211 */
[----:B0-----:R-:W-:-:S05]  /*0c60*/  IMAD.WIDE R14, R19, 0x4, R14 ;  /* 0x00000004130e7825 */ /* 0x001fca00078e020e */
[----:B------:R-:W2:Y:S01]  /*0c70*/  LDG.E.CONSTANT R16, desc[UR10][R14.64] ;  /* 0x0000000a0e107981 */ /* 0x000ea2000c1e9900 */
[----:B------:R-:W0:Y:S01]  /*0c80*/  S2UR UR5, SR_CgaCtaId ;  /* 0x00000000000579c3 */ /* 0x000e220000008800 */
[----:B------:R-:W-:Y:S01]  /*0c90*/  UMOV UR4, 0x400 ;  /* 0x0000040000047882 */ /* 0x000fe20000000000 */
[----:B------:R-:W-:Y:S01]  /*0ca0*/  ISETP.NE.AND P2, PT, R12, 0x1, PT ;  /* 0x000000010c00780c */ /* 0x000fe20003f45270 */
[----:B0-----:R-:W-:-:S06]  /*0cb0*/  ULEA UR4, UR5, UR4, 0x18 ;  /* 0x0000000405047291 */ /* 0x001fcc000f8ec0ff */
[----:B------:R-:W-:-:S05]  /*0cc0*/  LEA R21, R17, UR4, 0x2 ;  /* 0x0000000411157c11 */ /* 0x000fca000f8e10ff */
[----:B------:R-:W2:Y:S02]  /*0cd0*/  LDS R17, [R21] ;  /* 0x0000000015117984 */ /* 0x000ea40000000800 */
[----:B--2---:R-:W-:Y:S01]  /*0ce0*/  FFMA R18, R17, R16, R18 ;  /* 0x0000001011127223 */ /* 0x004fe20000000012 */
[----:B------:R-:W-:Y:S06]  /*0cf0*/  @!P2 BRA `(.L_x_9) ;  /* 0x00000000001ca947 */ /* 0x000fec0003800000 */
[----:B------:R-:W-:Y:S01]  /*0d00*/  ISETP.NE.AND P2, PT, R12, 0x2, PT ;  /* 0x000000020c00780c */ /* 0x000fe20003f45270 */
[----:B------:R-:W2:Y:S04]  /*0d10*/  LDG.E.CONSTANT R16, desc[UR10][R14.64+0x80] ;  /* 0x0000800a0e107981 */ /* 0x000ea8000c1e9900 */
[----:B------:R-:W2:Y:S08]  /*0d20*/  LDS R17, [R21+0x80] ;  /* 0x0000800015117984 */ /* 0x000eb00000000800 */
[----:B------:R-:W3:Y:S04]  /*0d30*/  @P2 LDG.E.CONSTANT R20, desc[UR10][R14.64+0x100] ;  /* 0x0001000a0e142981 */ /* 0x000ee8000c1e9900 */
[----:B------:R-:W3:Y:S01]  /*0d40*/  @P2 LDS R19, [R21+0x100] ;  /* 0x0001000015132984 */ /* 0x000ee20000000800 */
[----:B--2---:R-:W-:-:S04]  /*0d50*/  FFMA R18, R17, R16, R18 ;  /* 0x0000001011127223 */ /* 0x004fc80000000012 */
[----:B---3--:R-:W-:-:S07]  /*0d60*/  @P2 FFMA R18, R19, R20, R18 ;  /* 0x0000001413122223 */ /* 0x008fce0000000012 */
.L_x_9:
[----:B------:R-:W-:Y:S05]  /*0d70*/  BSYNC.RECONVERGENT B0 ;  /* 0x0000000000007941 */ /* 0x000fea0003800200 */
.L_x_8:
[----:B------:R-:W0:Y:S01]  /*0d80*/  LDCU UR4, c[0x0][0x3b4] ;  /* 0x00007680ff0477ac */ /* 0x000e220008000800 */
[----:B------:R-:W-:Y:S02]  /*0d90*/  IADD3 R14, PT, PT, R6, R11, RZ ;  /* 0x0000000b060e7210 */ /* 0x000fe40007ffe0ff */
[----:B------:R-:W-:Y:S02]  /*0da0*/  IADD3 R11, PT, PT, R11, 0x20, RZ ;  /* 0x000000200b0b7810 */ /* 0x000fe40007ffe0ff */
[----:B------:R-:W-:Y:S02]  /*0db0*/  ISETP.GE.AND P3, PT, R14, UR6, PT ;  /* 0x000000060e007c0c */ /* 0x000fe4000bf66270 */
[----:B------:R-:W-:Y:S01]  /*0dc0*/  ISETP.GE.AND P4, PT, R11, UR6, PT ;  /* 0x000000060b007c0c */ /* 0x000fe2000bf86270 */
[----:B0-----:R-:W-:-:S05]  /*0dd0*/  FMUL R18, R18, UR4 ;  /* 0x0000000412127c20 */ /* 0x001fca0008400000 */
[----:B------:R-:W-:-:S05]  /*0de0*/  FSETP.GT.AND P2, PT, R18, R13, PT ;  /* 0x0000000d1200720b */ /* 0x000fca0003f44000 */
[----:B------:R-:W-:Y:S02]  /*0df0*/  @!P3 FSEL R13, R18, R13, P2 ;  /* 0x0000000d120db208 */ /* 0x000fe40001000000 */
[----:B------:R-:W-:Y:S06]  /*0e00*/  @!P4 BRA `(.L_x_17) ;  /* 0xfffffff40064c947 */ /* 0x000fec000383ffff */
.L_x_7:
[----:B------:R-:W0:Y:S01]  /*0e10*/  SHFL.DOWN PT, R8, R13, 0x10, 0x1f ;  /* 0x0a001f000d087f89 */ /* 0x000e2200000e0000 */
[----:B------:R-:W-:Y:S01]  /*0e20*/  ISETP.GT.U32.AND P0, PT, R0, 0x1f, PT ;  /* 0x0000001f0000780c */ /* 0x000fe20003f04070 */
[----:B------:R-:W-:-:S12]  /*0e30*/  UISETP.GE.AND UP0, UPT, UR6, 0x1, UPT ;  /* 0x000000010600788c */ /* 0x000fd8000bf06270 */
[----:B------:R-:W-:Y:S02]  /*0e40*/  @!P0 IMAD R11, R6, 0x4, R5 ;  /* 0x00000004060b8824 */ /* 0x000fe400078e0205 */
[----:B------:R-:W-:Y:S01]  /*0e50*/  HFMA2 R6, -RZ, RZ, 0, 0 ;  /* 0x00000000ff067431 */ /* 0x000fe200000001ff */
[----:B0-----:R-:W-:-:S05]  /*0e60*/  FMNMX R8, R8, R13, !PT ;  /* 0x0000000d08087209 */ /* 0x001fca0007800000 */
[----:B------:R-:W0:Y:S02]  /*0e70*/  SHFL.DOWN PT, R7, R8, 0x8, 0x1f ;  /* 0x09001f0008077f89 */ /* 0x000e2400000e0000 */
[----:B0-----:R-:W-:-:S05]  /*0e80*/  FMNMX R7, R8, R7, !PT ;  /* 0x0000000708077209 */ /* 0x001fca0007800000 */
[----:B------:R-:W0:Y:S02]  /*0e90*/  SHFL.DOWN PT, R10, R7, 0x4, 0x1f ;  /* 0x08801f00070a7f89 */ /* 0x000e2400000e0000 */
[----:B0-----:R-:W-:-:S05]  /*0ea0*/  FMNMX R10, R7, R10, !PT ;  /* 0x0000000a070a7209 */ /* 0x001fca0007800000 */
[----:B------:R-:W0:Y:S02]  /*0eb0*/  SHFL.DOWN PT, R9, R10, 0x2, 0x1f ;  /* 0x08401f000a097f89 */ /* 0x000e2400000e0000 */
[----:B0-----:R-:W-:-:S05]  /*0ec0*/  FMNMX R9, R10, R9, !PT ;  /* 0x000000090a097209 */ /* 0x001fca0007800000 */
[----:B-1----:R-:W0:Y:S02]  /*0ed0*/  SHFL.DOWN PT, R12, R9, 0x1, 0x1f ;  /* 0x08201f00090c7f89 */ /* 0x002e2400000e0000 */
[----:B0-----:R-:W-:-:S05]  /*0ee0*/  FMNMX R12, R9, R12, !PT ;  /* 0x0000000c090c7209 */ /* 0x001fca0007800000 */
[----:B------:R0:W-:Y:S01]  /*0ef0*/  @!P0 STS [R11], R12 ;  /* 0x0000000c0b008388 */ /* 0x0001e20000000800 */
[----:B------:R-:W-:Y:S06]  /*0f00*/  BAR.SYNC.DEFER_BLOCKING 0x0 ;  /* 0x0000000000007b1d */ /* 0x000fec0000010000 */
[----:B------:R-:W-:Y:S05]  /*0f10*/  BRA.U !UP0, `(.L_x_18) ;  /* 0x00000019081c7547 */ /* 0x000fea000b800000 */
[----:B0-----:R-:W0:Y:S01]  /*0f20*/  LDS R11, [R5] ;  /* 0x00000000050b7984 */ /* 0x001e220000000800 */
[----:B------:R-:W1:Y:S01]  /*0f30*/  S2UR UR8, SR_CgaCtaId ;  /* 0x00000000000879c3 */ /* 0x000e620000008800 */
[----:B------:R-:W-:Y:S01]  /*0f40*/  LOP3.LUT R6, RZ, R0, RZ, 0x33, !PT ;  /* 0x00000000ff067212 */ /* 0x000fe200078e33ff */
[----:B------:R-:W2:Y:S01]  /*0f50*/  LDCU.64 UR6, c[0x0][0x388] ;  /* 0x00007100ff0677ac */ /* 0x000ea20008000a00 */
[C---:B------:R-:W-:Y:S01]  /*0f60*/  LEA R8, R0.reuse, R5, 0x2 ;  /* 0x0000000500087211 */ /* 0x040fe200078e10ff */
[----:B------:R-:W-:Y:S01]  /*0f70*/  VIADD R9, R0, 0x20 ;  /* 0x0000002000097836 */ /* 0x000fe20000000000 */
[----:B------:R-:W-:Y:S01]  /*0f80*/  IADD3 R7, PT, PT, R6, R3, RZ ;  /* 0x0000000306077210 */ /* 0x000fe20007ffe0ff */
[----:B------:R-:W-:Y:S01]  /*0f90*/  UMOV UR4, 0x400 ;  /* 0x0000040000047882 */ /* 0x000fe20000000000 */
[----:B------:R-:W-:Y:S02]  /*0fa0*/  IADD3 R10, PT, PT, R0, 0x40, RZ ;  /* 0x00000040000a7810 */ /* 0x000fe40007ffe0ff */
[----:B------:R-:W-:-:S02]  /*0fb0*/  LEA.HI R12, R7, 0x1, RZ, 0x1b ;  /* 0x00000001070c7811 */ /* 0x000fc400078fd8ff */
[----:B------:R-:W-:Y:S02]  /*0fc0*/  MOV R6, RZ ;  /* 0x000000ff00067202 */ /* 0x000fe40000000f00 */
[C---:B------:R-:W-:Y:S02]  /*0fd0*/  LOP3.LUT R3, R12.reuse, 0x7, RZ, 0xc0, !PT ;  /* 0x000000070c037812 */ /* 0x040fe400078ec0ff */
[----:B------:R-:W-:Y:S02]  /*0fe0*/  LOP3.LUT R12, R12, 0x3, RZ, 0xc0, !PT ;  /* 0x000000030c0c7812 */ /* 0x000fe400078ec0ff */
[----:B------:R-:W-:Y:S01]  /*0ff0*/  IADD3 R3, PT, PT, R3, -0x1, RZ ;  /* 0xffffffff03037810 */ /* 0x000fe20007ffe0ff */
[----:B--2---:R-:W-:-:S03]  /*1000*/  UIADD3 UR5, UP0, UPT, UR6, 0x400, URZ ;  /* 0x0000040006057890 */ /* 0x004fc6000ff1e0ff */
[----:B------:R-:W-:Y:S01]  /*1010*/  ISETP.GE.U32.AND P2, PT, R3, 0x3, PT ;  /* 0x000000030300780c */ /* 0x000fe20003f46070 */
[----:B-1----:R-:W-:Y:S02]  /*1020*/  ULEA UR4, UR8, UR4, 0x18 ;  /* 0x0000000408047291 */ /* 0x002fe4000f8ec0ff */
[----:B------:R-:W-:-:S04]  /*1030*/  UIADD3.X UR6, UPT, UPT, URZ, UR7, URZ, UP0, !UPT ;  /* 0x00000007ff067290 */ /* 0x000fc800087fe4ff */
[----:B------:R-:W-:Y:S01]  /*1040*/  LEA R13, R0, UR4, 0x2 ;  /* 0x00000004000d7c11 */ /* 0x000fe2000f8e10ff */
[----:B------:R-:W-:-:S03]  /*1050*/  UMOV UR4, URZ ;  /* 0x000000ff00047c82 */ /* 0x000fc60008000000 */
[----:B------:R-:W-:Y:S02]  /*1060*/  IADD3 R13, PT, PT, R13, 0x400, RZ ;  /* 0x000004000d0d7810 */ /* 0x000fe40007ffe0ff */
[----:B0-----:R-:W-:-:S07]  /*1070*/  FMNMX R11, R11, -INF , !PT ;  /* 0xff8000000b0b7809 */ /* 0x001fce0007800000 */
.L_x_37:
[----:B0-----:R-:W0:Y:S01]  /*1080*/  LDC R3, c[0x0][0x3b0] ;  /* 0x0000ec00ff037b82 */ /* 0x001e220000000800 */
[----:B------:R-:W-:Y:S01]  /*1090*/  BSSY.RECONVERGENT B0, `(.L_x_19) ;  /* 0x00000a6000007945 */ /* 0x000fe20003800200 */
[----:B----4-:R-:W-:-:S06]  /*10a0*/  MOV R18, RZ ;  /* 0x000000ff00127202 */ /* 0x010fcc0000000f00 */
[----:B-12---:R-:W1:Y:S01]  /*10b0*/  LDC R15, c[0x0][0x3ac] ;  /* 0x0000eb00ff0f7b82 */ /* 0x006e620000000800 */
[----:B0-----:R-:W-:Y:S01]  /*10c0*/  ISETP.GE.AND P0, PT, R0, R3, PT ;  /* 0x000000030000720c */ /* 0x001fe20003f06270 */
[----:B-1-3--:R-:W-:Y:S01]  /*10d0*/  IMAD R22, R2, R15, UR4 ;  /* 0x0000000402167e24 */ /* 0x00afe2000f8e020f */
[----:B------:R-:W-:-:S06]  /*10e0*/  UIADD3 UR4, UPT, UPT, UR4, 0x1, URZ ;  /* 0x0000000104047890 */ /* 0x000fcc000fffe0ff */
[----:B------:R-:W-:-:S05]  /*10f0*/  ISETP.NE.AND P1, PT, R15, UR4, PT ;  /* 0x000000040f007c0c */ /* 0x000fca000bf25270 */
[----:B------:R-:W-:Y:S08]  /*1100*/  @P0 BRA `(.L_x_20) ;  /* 0x0000000800780947 */ /* 0x000ff00003800000 */
[----:B------:R-:W-:Y:S01]  /*1110*/  ISETP.GE.U32.AND P3, PT, R7, 0x1e0, PT ;  /* 0x000001e00700780c */ /* 0x000fe20003f66070 */
[----:B------:R-:W-:Y:S01]  /*1120*/  BSSY.RECONVERGENT B1, `(.L_x_21) ;  /* 0x0000044000017945 */ /* 0x000fe20003800200 */
[----:B------:R-:W-:Y:S02]  /*1130*/  HFMA2 R18, -RZ, RZ, 0, 0 ;  /* 0x00000000ff127431 */ /* 0x000fe400000001ff */
[----:B------:R-:W-:-:S09]  /*1140*/  IMAD.MOV.U32 R16, RZ, RZ, R0 ;  /* 0x000000ffff107224 */ /* 0x000fd200078e0000 */
[----:B------:R-:W-:Y:S05]  /*1150*/  @!P3 BRA `(.L_x_22) ;  /* 0x000000040000b947 */ /* 0x000fea0003800000 */
[----:B------:R-:W-:Y:S01]  /*1160*/  LEA.HI R14, R7, 0x1, RZ, 0x1b ;  /* 0x00000001070e7811 */ /* 0x000fe200078fd8ff */
[----:B------:R-:W-:Y:S01]  /*1170*/  IMAD R21, R22, R3, R0 ;  /* 0x0000000316157224 */ /* 0x000fe200078e0200 */
[----:B------:R-:W-:Y:S02]  /*1180*/  MOV R18, RZ ;  /* 0x000000ff00127202 */ /* 0x000fe40000000f00 */
[----:B------:R-:W-:Y:S02]  /*1190*/  LOP3.LUT R14, R14, 0xffffff0, RZ, 0xc0, !PT ;  /* 0x0ffffff00e0e7812 */ /* 0x000fe400078ec0ff */
[----:B------:R-:W-:Y:S02]  /*11a0*/  MOV R17, R13 ;  /* 0x0000000d00117202 */ /* 0x000fe40000000f00 */
[----:B------:R-:W-:Y:S02]  /*11b0*/  MOV R16, R0 ;  /* 0x0000000000107202 */ /* 0x000fe40000000f00 */
[----:B------:R-:W-:-:S07]  /*11c0*/  IADD3 R19, PT, PT, -R14, RZ, RZ ;  /* 0x000000ff0e137210 */ /* 0x000fce0007ffe1ff */
.L_x_23:
[----:B------:R-:W-:Y:S01]  /*11d0*/  MOV R14, UR5 ;  /* 0x00000005000e7c02 */ /* 0x000fe20008000f00 */
[----:B------:R-:W-:Y:S01]  /*11e0*/  IMAD.U32 R15, RZ, RZ, UR6 ;  /* 0x00000006ff0f7e24 */ /* 0x000fe2000f8e00ff */
[----:B------:R-:W0:Y:S03]  /*11f0*/  LDS R25, [R17+-0x400] ;  /* 0xfffc000011197984 */ /* 0x000e260000000800 */
[----:B------:R-:W-:Y:S01]  /*1200*/  IMAD.WIDE R14, R21, 0x4, R14 ;  /* 0x00000004150e7825 */ /* 0x000fe200078e020e */
[----:B------:R-:W-:Y:S04]  /*1210*/  LDS R29, [R17+0x300] ;  /* 0x00030000111d7984 */ /* 0x000fe80000000800 */
[----:B------:R-:W0:Y:S04]  /*1220*/  LDG.E.CONSTANT R24, desc[UR10][R14.64+-0x400] ;  /* 0xfffc000a0e187981 */ /* 0x000e28000c1e9900 */
[----:B------:R-:W2:Y:S04]  /*1230*/  LDG.E.CONSTANT R26, desc[UR10][R14.64+-0x380] ;  /* 0xfffc800a0e1a7981 */ /* 0x000ea8000c1e9900 */
[----:B------:R-:W3:Y:S04]  /*1240*/  LDG.E.CONSTANT R23, desc[UR10][R14.64+-0x300] ;  /* 0xfffd000a0e177981 */ /* 0x000ee8000c1e9900 */
[----:B------:R-:W4:Y:S01]  /*1250*/  LDG.E.CONSTANT R20, desc[UR10][R14.64+-0x280] ;  /* 0xfffd800a0e147981 */ /* 0x000f22000c1e9900 */
[----:B0-----:R-:W-:-:S03]  /*1260*/  FFMA R24, R25, R24, R18 ;  /* 0x0000001819187223 */ /* 0x001fc60000000012 */
[----:B------:R-:W5:Y:S04]  /*1270*/  LDG.E.CONSTANT R18, desc[UR10][R14.64+-0x200] ;  /* 0xfffe000a0e127981 */ /* 0x000f68000c1e9900 */
[----:B------:R-:W2:Y:S02]  /*1280*/  LDS R25, [R17+-0x380] ;  /* 0xfffc800011197984 */ /* 0x000ea40000000800 */
[----:B--2---:R-:W-:Y:S02]  /*1290*/  FFMA R26, R25, R26, R24 ;  /* 0x0000001a191a7223 */ /* 0x004fe40000000018 */
[----:B------:R-:W2:Y:S04]  /*12a0*/  LDG.E.CONSTANT R24, desc[UR10][R14.64+-0x180] ;  /* 0xfffe800a0e187981 */ /* 0x000ea8000c1e9900 */
[----:B------:R-:W3:Y:S02]  /*12b0*/  LDS R25, [R17+-0x300] ;  /* 0xfffd000011197984 */ /* 0x000ee40000000800 */
[----:B---3--:R-:W-:-:S02]  /*12c0*/  FFMA R25, R25, R23, R26 ;  /* 0x0000001719197223 */ /* 0x008fc4000000001a */
[----:B------:R-:W3:Y:S04]  /*12d0*/  LDG.E.CONSTANT R23, desc[UR10][R14.64+-0x100] ;  /* 0xffff000a0e177981 */ /* 0x000ee8000c1e9900 */
[----:B------:R-:W4:Y:S02]  /*12e0*/  LDS R26, [R17+-0x280] ;  /* 0xfffd8000111a7984 */ /* 0x000f240000000800 */
[----:B----4-:R-:W-:Y:S02]  /*12f0*/  FFMA R25, R26, R20, R25 ;  /* 0x000000141a197223 */ /* 0x010fe40000000019 */
[----:B------:R-:W5:Y:S04]  /*1300*/  LDS R26, [R17+-0x200] ;  /* 0xfffe0000111a7984 */ /* 0x000f680000000800 */
[----:B------:R-:W4:Y:S01]  /*1310*/  LDG.E.CONSTANT R20, desc[UR10][R14.64+-0x80] ;  /* 0xffff800a0e147981 */ /* 0x000f22000c1e9900 */
[----:B-----5:R-:W-:-:S03]  /*1320*/  FFMA R25, R26, R18, R25 ;  /* 0x000000121a197223 */ /* 0x020fc60000000019 */
[----:B------:R-:W2:Y:S04]  /*1330*/  LDS R26, [R17+-0x180] ;  /* 0xfffe8000111a7984 */ /* 0x000ea80000000800 */
[----:B------:R-:W5:Y:S01]  /*1340*/  LDG.E.CONSTANT R18, desc[UR10][R14.64] ;  /* 0x0000000a0e127981 */ /* 0x000f62000c1e9900 */
[----:B--2---:R-:W-:-:S03]  /*1350*/  FFMA R26, R26, R24, R25 ;  /* 0x000000181a1a7223 */ /* 0x004fc60000000019 */
[----:B------:R-:W2:Y:S04]  /*1360*/  LDG.E.CONSTANT R24, desc[UR10][R14.64+0x80] ;  /* 0x0000800a0e187981 */ /* 0x000ea8000c1e9900 */
[----:B------:R-:W3:Y:S02]  /*1370*/  LDS R25, [R17+-0x100] ;  /* 0xffff000011197984 */ /* 0x000ee40000000800 */
[----:B---3--:R-:W-:Y:S02]  /*1380*/  FFMA R25, R25, R23, R26 ;  /* 0x0000001719197223 */ /* 0x008fe4000000001a */
[----:B------:R-:W3:Y:S04]  /*1390*/  LDG.E.CONSTANT R23, desc[UR10][R14.64+0x100] ;  /* 0x0001000a0e177981 */ /* 0x000ee8000c1e9900 */
[----:B------:R-:W4:Y:S02]  /*13a0*/  LDS R26, [R17+-0x80] ;  /* 0xffff8000111a7984 */ /* 0x000f240000000800 */
[----:B----4-:R-:W-:-:S02]  /*13b0*/  FFMA R25, R26, R20, R25 ;  /* 0x000000141a197223 */ /* 0x010fc40000000019 */
[----:B------:R-:W5:Y:S02]  /*13c0*/  LDS R20, [R17] ;  /* 0x0000000011147984 */ /* 0x000f640000000800 */
[----:B-----5:R-:W-:Y:S02]  /*13d0*/  FFMA R25, R20, R18, R25 ;  /* 0x0000001214197223 */ /* 0x020fe40000000019 */
[----:B------:R-:W2:Y:S04]  /*13e0*/  LDS R20, [R17+0x80] ;  /* 0x0000800011147984 */ /* 0x000ea80000000800 */
[----:B------:R-:W4:Y:S01]  /*13f0*/  LDG.E.CONSTANT R18, desc[UR10][R14.64+0x180] ;  /* 0x0001800a0e127981 */ /* 0x000f22000c1e9900 */
[----:B--2---:R-:W-:-:S03]  /*1400*/  FFMA R26, R20, R24, R25 ;  /* 0x00000018141a7223 */ /* 0x004fc60000000019 */
[----:B------:R-:W3:Y:S04]  /*1410*/  LDS R25, [R17+0x100] ;  /* 0x0001000011197984 */ /* 0x000ee80000000800 */
[----:B------:R-:W2:Y:S04]  /*1420*/  LDG.E.CONSTANT R20, desc[UR10][R14.64+0x200] ;  /* 0x0002000a0e147981 */ /* 0x000ea8000c1e9900 */
[----:B------:R-:W5:Y:S01]  /*1430*/  LDG.E.CONSTANT R24, desc[UR10][R14.64+0x280] ;  /* 0x0002800a0e187981 */ /* 0x000f62000c1e9900 */
[----:B---3--:R-:W-:-:S03]  /*1440*/  FFMA R27, R25, R23, R26 ;  /* 0x00000017191b7223 */ /* 0x008fc6000000001a */
[----:B------:R-:W3:Y:S04]  /*1450*/  LDG.E.CONSTANT R23, desc[UR10][R14.64+0x300] ;  /* 0x0003000a0e177981 */ /* 0x000ee8000c1e9900 */
[----:B------:R-:W3:Y:S01]  /*1460*/  LDG.E.CONSTANT R25, desc[UR10][R14.64+0x380] ;  /* 0x0003800a0e197981 */ /* 0x000ee2000c1e9900 */
[----:B------:R-:W-:Y:S02]  /*1470*/  IADD3 R19, PT, PT, R19, 0x10, RZ ;  /* 0x0000001013137810 */ /* 0x000fe40007ffe0ff */
[----:B------:R-:W-:Y:S01]  /*1480*/  IADD3 R16, PT, PT, R16, 0x200, RZ ;  /* 0x0000020010107810 */ /* 0x000fe20007ffe0ff */
[----:B------:R-:W4:Y:S01]  /*1490*/  LDS R26, [R17+0x180] ;  /* 0x00018000111a7984 */ /* 0x000f220000000800 */
[----:B------:R-:W-:Y:S02]  /*14a0*/  ISETP.NE.AND P3, PT, R19, RZ, PT ;  /* 0x000000ff1300720c */ /* 0x000fe40003f65270 */
[----:B------:R-:W-:Y:S01]  /*14b0*/  IADD3 R21, PT, PT, R21, 0x200, RZ ;  /* 0x0000020015157810 */ /* 0x000fe20007ffe0ff */
[----:B----4-:R-:W-:-:S02]  /*14c0*/  FFMA R27, R26, R18, R27 ;  /* 0x000000121a1b7223 */ /* 0x010fc4000000001b */
[----:B------:R-:W2:Y:S04]  /*14d0*/  LDS R18, [R17+0x200] ;  /* 0x0002000011127984 */ /* 0x000ea80000000800 */
[----:B------:R-:W5:Y:S01]  /*14e0*/  LDS R26, [R17+0x280] ;  /* 0x00028000111a7984 */ /* 0x000f620000000800 */
[----:B--2---:R-:W-:-:S03]  /*14f0*/  FFMA R27, R18, R20, R27 ;  /* 0x00000014121b7223 */ /* 0x004fc6000000001b */
[----:B------:R0:W1:Y:S01]  /*1500*/  LDS R18, [R17+0x380] ;  /* 0x0003800011127984 */ /* 0x0000620000000800 */
[----:B-----5:R-:W-:Y:S01]  /*1510*/  FFMA R24, R26, R24, R27 ;  /* 0x000000181a187223 */ /* 0x020fe2000000001b */
[----:B0-----:R-:W-:-:S03]  /*1520*/  IADD3 R17, PT, PT, R17, 0x800, RZ ;  /* 0x0000080011117810 */ /* 0x001fc60007ffe0ff */
[----:B---3--:R-:W-:-:S04]  /*1530*/  FFMA R24, R29, R23, R24 ;  /* 0x000000171d187223 */ /* 0x008fc80000000018 */
[----:B-1----:R-:W-:Y:S01]  /*1540*/  FFMA R18, R18, R25, R24 ;  /* 0x0000001912127223 */ /* 0x002fe20000000018 */
[----:B------:R-:W-:Y:S06]  /*1550*/  @P3 BRA `(.L_x_23) ;  /* 0xfffffffc001c3947 */ /* 0x000fec000383ffff */
.L_x_22:
[----:B------:R-:W-:Y:S05]  /*1560*/  BSYNC.RECONVERGENT B1 ;  /* 0x0000000000017941 */ /* 0x000fea0003800200 */
.L_x_21:
[----:B------:R-:W-:-:S04]  /*1570*/  LEA.HI R15, R7, 0x1, RZ, 0x1b ;  /* 0x00000001070f7811 */ /* 0x000fc800078fd8ff */
[----:B------:R-:W-:-:S04]  /*1580*/  LOP3.LUT R14, R15, 0xf, RZ, 0xc0, !PT ;  /* 0x0000000f0f0e7812 */ /* 0x000fc800078ec0ff */
[----:B------:R-:W-:-:S13]  /*1590*/  ISETP.NE.AND P3, PT, R14, RZ, PT ;  /* 0x000000ff0e00720c */ /* 0x000fda0003f65270 */
[----:B------:R-:W-:Y:S05]  /*15a0*/  @!P3 BRA `(.L_x_20) ;  /* 0x000000040050b947 */ /* 0x000fea0003800000 */
[----:B------:R-:W-:Y:S01]  /*15b0*/  IADD3 R14, PT, PT, R14, -0x1, RZ ;  /* 0xffffffff0e0e7810 */ /* 0x000fe20007ffe0ff */
[----:B------:R-:W-:Y:S01]  /*15c0*/  BSSY.RECONVERGENT B1, `(.L_x_24) ;  /* 0x0000025000017945 */ /* 0x000fe20003800200 */
[----:B------:R-:W-:Y:S02]  /*15d0*/  LOP3.LUT R15, R15, 0x7, RZ, 0xc0, !PT ;  /* 0x000000070f0f7812 */ /* 0x000fe400078ec0ff */
[----:B------:R-:W-:Y:S02]  /*15e0*/  ISETP.GE.U32.AND P3, PT, R14, 0x7, PT ;  /* 0x000000070e00780c */ /* 0x000fe40003f66070 */
[----:B------:R-:W-:-:S11]  /*15f0*/  ISETP.NE.AND P4, PT, R15, RZ, PT ;  /* 0x000000ff0f00720c */ /* 0x000fd60003f85270 */
[----:B------:R-:W-:Y:S05]  /*1600*/  @!P3 BRA `(.L_x_25) ;  /* 0x000000000080b947 */ /* 0x000fea0003800000 */
        /* <DEDUP_REMOVED lines=23> */
[----:B------:R-:W0:Y:S04]  /*1780*/  LDS R27, [R19+0x200] ;  /* 0x00020000131b7984 */ /* 0x000e280000000800 */
[----:B------:R-:W1:Y:S01]  /*1790*/  LDS R24, [R19+0x280] ;  /* 0x0002800013187984 */ /* 0x000e620000000800 */
[----:B-----5:R-:W-:-:S03]  /*17a0*/  FFMA R20, R29, R23, R20 ;  /* 0x000000171d147223 */ /* 0x020fc60000000014 */
[----:B------:R-:W3:Y:S01]  /*17b0*/  LDS R23, [R19+0x380] ;  /* 0x0003800013177984 */ /* 0x000ee20000000800 */
[----:B------:R-:W-:Y:S02]  /*17c0*/  VIADD R16, R16, 0x100 ;  /* 0x0000010010107836 */ /* 0x000fe40000000000 */
[----:B0-----:R-:W-:-:S04]  /*17d0*/  FFMA R20, R27, R17, R20 ;  /* 0x000000111b147223 */ /* 0x001fc80000000014 */
[----:B-1----:R-:W-:-:S04]  /*17e0*/  FFMA R21, R24, R21, R20 ;  /* 0x0000001518157223 */ /* 0x002fc80000000014 */
[----:B--2---:R-:W-:-:S04]  /*17f0*/  FFMA R18, R26, R18, R21 ;  /* 0x000000121a127223 */ /* 0x004fc80000000015 */
[----:B---3--:R-:W-:-:S07]  /*1800*/  FFMA R18, R23, R25, R18 ;  /* 0x0000001917127223 */ /* 0x008fce0000000012 */
.L_x_25:
[----:B------:R-:W-:Y:S05]  /*1810*/  BSYNC.RECONVERGENT B1 ;  /* 0x0000000000017941 */ /* 0x000fea0003800200 */
.L_x_24:
        /* <DEDUP_REMOVED lines=24> */
.L_x_27:
[----:B------:R-:W-:Y:S05]  /*19a0*/  BSYNC.RECONVERGENT B1 ;  /* 0x0000000000017941 */ /* 0x000fea0003800200 */
.L_x_26:
        /* <DEDUP_REMOVED lines=20> */
.L_x_20:
[----:B------:R-:W-:Y:S05]  /*1af0*/  BSYNC.RECONVERGENT B0 ;  /* 0x0000000000007941 */ /* 0x000fea0003800200 */
.L_x_19:
[----:B------:R-:W0:Y:S01]  /*1b00*/  LDCU UR7, c[0x0][0x3b4] ;  /* 0x00007680ff0777ac */ /* 0x000e220008000800 */
[----:B------:R-:W-:Y:S01]  /*1b10*/  HFMA2 R17, -RZ, RZ, 3.7421875, 0 ;  /* 0x437c0000ff117431 */ /* 0x000fe200000001ff */
[----:B------:R-:W-:Y:S01]  /*1b20*/  MOV R15, 0x3bbb989d ;  /* 0x3bbb989d000f7802 */ /* 0x000fe20000000f00 */
[----:B------:R-:W-:Y:S01]  /*1b30*/  BSSY.RECONVERGENT B0, `(.L_x_28) ;  /* 0x00000c4000007945 */ /* 0x000fe20003800200 */
[----:B0-----:R-:W-:-:S04]  /*1b40*/  FFMA R18, R18, UR7, -R11 ;  /* 0x0000000712127c23 */ /* 0x001fc8000800080b */
[----:B------:R-:W-:-:S04]  /*1b50*/  FFMA.SAT R14, R18, R15, 0.5 ;  /* 0x3f000000120e7423 */ /* 0x000fc8000000200f */
[----:B------:R-:W-:-:S04]  /*1b60*/  FFMA.RM R14, R14, R17, 12582913 ;  /* 0x4b4000010e0e7423 */ /* 0x000fc80000004011 */
[C---:B------:R-:W-:Y:S01]  /*1b70*/  FADD R15, R14.reuse, -12583039 ;  /* 0xcb40007f0e0f7421 */ /* 0x040fe20000000000 */
[----:B------:R-:W-:-:S03]  /*1b80*/  SHF.L.U32 R21, R14, 0x17, RZ ;  /* 0x000000170e157819 */ /* 0x000fc600000006ff */
[----:B------:R-:W-:-:S04]  /*1b90*/  FFMA R15, R18, 1.4426950216293334961, -R15 ;  /* 0x3fb8aa3b120f7823 */ /* 0x000fc8000000080f */
[----:B------:R-:W-:-:S04]  /*1ba0*/  FFMA R15, R18, 1.925963033500011079e-08, R15 ;  /* 0x32a57060120f7823 */ /* 0x000fc8000000000f */
[----:B------:R-:W0:Y:S02]  /*1bb0*/  MUFU.EX2 R16, R15 ;  /* 0x0000000f00107308 */ /* 0x000e240000000800 */
[----:B0-----:R-:W-:-:S04]  /*1bc0*/  FMUL R21, R21, R16 ;  /* 0x0000001015157220 */ /* 0x001fc80000400000 */
[----:B------:R-:W-:Y:S01]  /*1bd0*/  FADD R6, R21, R6 ;  /* 0x0000000615067221 */ /* 0x000fe20000000000 */
[----:B------:R-:W-:Y:S06]  /*1be0*/  @P0 BRA `(.L_x_29) ;  /* 0x0000000800e00947 */ /* 0x000fec0003800000 */
[----:B------:R-:W-:Y:S01]  /*1bf0*/  ISETP.NE.AND P3, PT, R12, RZ, PT ;  /* 0x000000ff0c00720c */ /* 0x000fe20003f65270 */
[----:B------:R-:W-:Y:S01]  /*1c00*/  BSSY.RECONVERGENT B1, `(.L_x_30) ;  /* 0x0000019000017945 */ /* 0x000fe20003800200 */
[----:B------:R-:W-:Y:S02]  /*1c10*/  ISETP.GE.U32.AND P0, PT, R7, 0x60, PT ;  /* 0x000000600700780c */ /* 0x000fe40003f06070 */
[----:B------:R-:W-:-:S09]  /*1c20*/  MOV R20, R0 ;  /* 0x0000000000147202 */ /* 0x000fd20000000f00 */
[----:B------:R-:W-:Y:S05]  /*1c30*/  @!P3 BRA `(.L_x_31) ;  /* 0x000000000054b947 */ /* 0x000fea0003800000 */
[----:B------:R-:W0:Y:S01]  /*1c40*/  LDC.64 R14, c[0x0][0x390] ;  /* 0x0000e400ff0e7b82 */ /* 0x000e220000000a00 */
[----:B------:R-:W-:Y:S01]  /*1c50*/  IMAD R17, R22, R3, R0 ;  /* 0x0000000316117224 */ /* 0x000fe200078e0200 */
[----:B------:R-:W1:Y:S03]  /*1c60*/  LDS R18, [R8+0x100] ;  /* 0x0001000008127984 */ /* 0x000e660000000800 */
[----:B0-----:R-:W-:-:S05]  /*1c70*/  IMAD.WIDE R14, R17, 0x4, R14 ;  /* 0x00000004110e7825 */ /* 0x001fca00078e020e */
[----:B------:R-:W1:Y:S01]  /*1c80*/  LDG.E.CONSTANT R16, desc[UR10][R14.64] ;  /* 0x0000000a0e107981 */ /* 0x000e62000c1e9900 */
[----:B------:R-:W-:Y:S01]  /*1c90*/  ISETP.NE.AND P3, PT, R12, 0x1, PT ;  /* 0x000000010c00780c */ /* 0x000fe20003f65270 */
[----:B------:R-:W-:Y:S02]  /*1ca0*/  IMAD.MOV.U32 R20, RZ, RZ, R9 ;  /* 0x000000ffff147224 */ /* 0x000fe400078e0009 */
[----:B-1----:R-:W-:-:S05]  /*1cb0*/  FFMA R17, R21, R16, R18 ;  /* 0x0000001015117223 */ /* 0x002fca0000000012 */
[----:B------:R0:W-:Y:S05]  /*1cc0*/  STS [R8+0x100], R17 ;  /* 0x0001001108007388 */ /* 0x0001ea0000000800 */
[----:B------:R-:W-:Y:S05]  /*1cd0*/  @!P3 BRA `(.L_x_31) ;  /* 0x00000000002cb947 */ /* 0x000fea0003800000 */
[----:B------:R-:W-:Y:S01]  /*1ce0*/  ISETP.NE.AND P3, PT, R12, 0x2, PT ;  /* 0x000000020c00780c */ /* 0x000fe20003f65270 */
[----:B------:R-:W0:Y:S04]  /*1cf0*/  LDG.E.CONSTANT R16, desc[UR10][R14.64+0x80] ;  /* 0x0000800a0e107981 */ /* 0x000e28000c1e9900 */
[----:B------:R-:W0:Y:S08]  /*1d00*/  LDS R18, [R8+0x180] ;  /* 0x0001800008127984 */ /* 0x000e300000000800 */
[----:B------:R-:W2:Y:S04]  /*1d10*/  @P3 LDG.E.CONSTANT R20, desc[UR10][R14.64+0x100] ;  /* 0x0001000a0e143981 */ /* 0x000ea8000c1e9900 */
[----:B------:R-:W2:Y:S01]  /*1d20*/  @P3 LDS R19, [R8+0x200] ;  /* 0x0002000008133984 */ /* 0x000ea20000000800 */
[----:B0-----:R-:W-:-:S05]  /*1d30*/  FFMA R17, R21, R16, R18 ;  /* 0x0000001015117223 */ /* 0x001fca0000000012 */
[----:B------:R1:W-:Y:S01]  /*1d40*/  STS [R8+0x180], R17 ;  /* 0x0001801108007388 */ /* 0x0003e20000000800 */
[----:B--2---:R-:W-:Y:S01]  /*1d50*/  @P3 FFMA R19, R21, R20, R19 ;  /* 0x0000001415133223 */ /* 0x004fe20000000013 */
[----:B------:R-:W-:Y:S02]  /*1d60*/  MOV R20, R10 ;  /* 0x0000000a00147202 */ /* 0x000fe40000000f00 */
[----:B------:R-:W-:Y:S02]  /*1d70*/  @P3 IADD3 R20, PT, PT, R0, 0x60, RZ ;  /* 0x0000006000143810 */ /* 0x000fe40007ffe0ff */
[----:B------:R1:W-:Y:S05]  /*1d80*/  @P3 STS [R8+0x200], R19 ;  /* 0x0002001308003388 */ /* 0x0003ea0000000800 */
.L_x_31:
[----:B------:R-:W-:Y:S05]  /*1d90*/  BSYNC.RECONVERGENT B1 ;  /* 0x0000000000017941 */ /* 0x000fea0003800200 */
.L_x_30:
[----:B------:R-:W-:Y:S05]  /*1da0*/  @!P0 BRA `(.L_x_29) ;  /* 0x0000000800708947 */ /* 0x000fea0003800000 */
[----:B------:R-:W-:Y:S01]  /*1db0*/  IADD3 R14, PT, PT, -R20, R3, RZ ;  /* 0x00000003140e7210 */ /* 0x000fe20007ffe1ff */
[----:B------:R-:W-:Y:S01]  /*1dc0*/  BSSY.RECONVERGENT B1, `(.L_x_32) ;  /* 0x0000056000017945 */ /* 0x000fe20003800200 */
[----:B------:R-:W-:Y:S02]  /*1dd0*/  PLOP3.LUT P0, PT, PT, PT, PT, 0x80, 0x8 ;  /* 0x000000000008781c */ /* 0x000fe40003f0f070 */
[----:B------:R-:W-:-:S13]  /*1de0*/  ISETP.GT.AND P3, PT, R14, 0x180, PT ;  /* 0x000001800e00780c */ /* 0x000fda0003f64270 */
[----:B------:R-:W-:Y:S05]  /*1df0*/  @!P3 BRA `(.L_x_33) ;  /* 0x000000040048b947 */ /* 0x000fea0003800000 */
[----:B------:R-:W-:Y:S02]  /*1e00*/  PLOP3.LUT P0, PT, PT, PT, PT, 0x8, 0x80 ;  /* 0x000000000080781c */ /* 0x000fe40003f0e170 */
[----:B------:R-:W-:-:S11]  /*1e10*/  IADD3 R23, PT, PT, R3, -0x180, RZ ;  /* 0xfffffe8003177810 */ /* 0x000fd60007ffe0ff */
.L_x_34:
[----:B--2---:R-:W2:Y:S01]  /*1e20*/  LDC.64 R14, c[0x0][0x390] ;  /* 0x0000e400ff0e7b82 */ /* 0x004ea20000000a00 */
[----:B01----:R-:W-:-:S04]  /*1e30*/  IMAD R17, R22, R3, R20 ;  /* 0x0000000316117224 */ /* 0x003fc800078e0214 */
[----:B--2---:R-:W-:-:S05]  /*1e40*/  IMAD.WIDE R16, R17, 0x4, R14 ;  /* 0x0000000411107825 */ /* 0x004fca00078e020e */
[----:B------:R-:W2:Y:S04]  /*1e50*/  LDG.E.CONSTANT R19, desc[UR10][R16.64] ;  /* 0x0000000a10137981 */ /* 0x000ea8000c1e9900 */
[----:B------:R-:W3:Y:S04]  /*1e60*/  LDG.E.CONSTANT R18, desc[UR10][R16.64+0x80] ;  /* 0x0000800a10127981 */ /* 0x000ee8000c1e9900 */
[----:B------:R-:W4:Y:S01]  /*1e70*/  LDG.E.CONSTANT R26, desc[UR10][R16.64+0x100] ;  /* 0x0001000a101a7981 */ /* 0x000f22000c1e9900 */
[----:B------:R-:W-:-:S03]  /*1e80*/  LEA R24, R20, R5, 0x2 ;  /* 0x0000000514187211 */ /* 0x000fc600078e10ff */
[----:B------:R0:W5:Y:S04]  /*1e90*/  LDG.E.CONSTANT R28, desc[UR10][R16.64+0x180] ;  /* 0x0001800a101c7981 */ /* 0x000168000c1e9900 */
[----:B------:R-:W2:Y:S04]  /*1ea0*/  LDS R25, [R24+0x100] ;  /* 0x0001000018197984 */ /* 0x000ea80000000800 */
[----:B0-----:R-:W-:Y:S01]  /*1eb0*/  LDS R16, [R24+0x200] ;  /* 0x0002000018107984 */ /* 0x001fe20000000800 */
[----:B--2---:R-:W-:-:S03]  /*1ec0*/  FFMA R27, R21, R19, R25 ;  /* 0x00000013151b7223 */ /* 0x004fc60000000019 */
[----:B------:R-:W3:Y:S01]  /*1ed0*/  LDS R19, [R24+0x180] ;  /* 0x0001800018137984 */ /* 0x000ee20000000800 */
[----:B------:R-:W-:-:S04]  /*1ee0*/  VIADD R25, R20, 0x80 ;  /* 0x0000008014197836 */ /* 0x000fc80000000000 */
[----:B------:R-:W-:Y:S02]  /*1ef0*/  IMAD R25, R22, R3, R25 ;  /* 0x0000000316197224 */ /* 0x000fe400078e0219 */
[----:B---3--:R-:W-:Y:S02]  /*1f00*/  FFMA R29, R21, R18, R19 ;  /* 0x00000012151d7223 */ /* 0x008fe40000000013 */
[----:B------:R-:W-:-:S05]  /*1f10*/  IMAD.WIDE R18, R25, 0x4, R14 ;  /* 0x0000000419127825 */ /* 0x000fca00078e020e */
[----:B------:R-:W2:Y:S01]  /*1f20*/  LDG.E.CONSTANT R25, desc[UR10][R18.64] ;  /* 0x0000000a12197981 */ /* 0x000ea2000c1e9900 */
[----:B----4-:R-:W-:-:S03]  /*1f30*/  FFMA R17, R21, R26, R16 ;  /* 0x0000001a15117223 */ /* 0x010fc60000000010 */
[----:B------:R-:W3:Y:S04]  /*1f40*/  LDG.E.CONSTANT R16, desc[UR10][R18.64+0x80] ;  /* 0x0000800a12107981 */ /* 0x000ee8000c1e9900 */
[----:B------:R-:W4:Y:S04]  /*1f50*/  LDG.E.CONSTANT R26, desc[UR10][R18.64+0x100] ;  /* 0x0001000a121a7981 */ /* 0x000f28000c1e9900 */
[----:B------:R-:W-:Y:S04]  /*1f60*/  STS [R24+0x200], R17 ;  /* 0x0002001118007388 */ /* 0x000fe80000000800 */
[----:B------:R-:W5:Y:S04]  /*1f70*/  LDS R17, [R24+0x280] ;  /* 0x0002800018117984 */ /* 0x000f680000000800 */
[----:B------:R5:W-:Y:S02]  /*1f80*/  STS [R24+0x100], R27 ;  /* 0x0001001b18007388 */ /* 0x000be40000000800 */
[----:B-----5:R-:W-:-:S02]  /*1f90*/  FFMA R27, R21, R28, R17 ;  /* 0x0000001c151b7223 */ /* 0x020fc40000000011 */
[----:B------:R-:W2:Y:S04]  /*1fa0*/  LDS R17, [R24+0x300] ;  /* 0x0003000018117984 */ /* 0x000ea80000000800 */
[----:B------:R-:W-:Y:S04]  /*1fb0*/  STS [R24+0x180], R29 ;  /* 0x0001801d18007388 */ /* 0x000fe80000000800 */
[----:B------:R0:W5:Y:S04]  /*1fc0*/  LDG.E.CONSTANT R28, desc[UR10][R18.64+0x180] ;  /* 0x0001800a121c7981 */ /* 0x000168000c1e9900 */
[----:B------:R1:W-:Y:S02]  /*1fd0*/  STS [R24+0x280], R27 ;  /* 0x0002801b18007388 */ /* 0x0003e40000000800 */
[----:B-1----:R-:W-:-:S05]  /*1fe0*/  IADD3 R27, PT, PT, R20, 0x100, RZ ;  /* 0x00000100141b7810 */ /* 0x002fca0007ffe0ff */
[----:B0-----:R-:W-:Y:S02]  /*1ff0*/  IMAD R19, R22, R3, R27 ;  /* 0x0000000316137224 */ /* 0x001fe400078e021b */
[C---:B--2---:R-:W-:Y:S02]  /*2000*/  FFMA R29, R21.reuse, R25, R17 ;  /* 0x00000019151d7223 */ /* 0x044fe40000000011 */
[----:B------:R-:W3:Y:S04]  /*2010*/  LDS R17, [R24+0x380] ;  /* 0x0003800018117984 */ /* 0x000ee80000000800 */
[----:B------:R-:W4:Y:S04]  /*2020*/  LDS R25, [R24+0x400] ;  /* 0x0004000018197984 */ /* 0x000f280000000800 */
[----:B------:R3:W-:Y:S02]  /*2030*/  STS [R24+0x300], R29 ;  /* 0x0003001d18007388 */ /* 0x0007e40000000800 */
[----:B---3--:R-:W-:Y:S01]  /*2040*/  FFMA R29, R21, R16, R17 ;  /* 0x00000010151d7223 */ /* 0x008fe20000000011 */
[----:B------:R-:W-:-:S02]  /*2050*/  IMAD.WIDE R16, R19, 0x4, R14 ;  /* 0x0000000413107825 */ /* 0x000fc400078e020e */
[----:B------:R-:W5:Y:S02]  /*2060*/  LDS R19, [R24+0x480] ;  /* 0x0004800018137984 */ /* 0x000f640000000800 */
[C---:B----4-:R-:W-:Y:S02]  /*2070*/  FFMA R27, R21.reuse, R26, R25 ;  /* 0x0000001a151b7223 */ /* 0x050fe40000000019 */
[----:B------:R-:W2:Y:S04]  /*2080*/  LDG.E.CONSTANT R25, desc[UR10][R16.64] ;  /* 0x0000000a10197981 */ /* 0x000ea8000c1e9900 */
[----:B------:R-:W3:Y:S04]  /*2090*/  LDG.E.CONSTANT R18, desc[UR10][R16.64+0x80] ;  /* 0x0000800a10127981 */ /* 0x000ee8000c1e9900 */
[----:B------:R-:W4:Y:S01]  /*20a0*/  LDG.E.CONSTANT R26, desc[UR10][R16.64+0x100] ;  /* 0x0001000a101a7981 */ /* 0x000f22000c1e9900 */
[----:B-----5:R-:W-:-:S03]  /*20b0*/  FFMA R19, R21, R28, R19 ;  /* 0x0000001c15137223 */ /* 0x020fc60000000013 */
[----:B------:R-:W2:Y:S04]  /*20c0*/  LDS R28, [R24+0x500] ;  /* 0x00050000181c7984 */ /* 0x000ea80000000800 */
[----:B------:R2:W-:Y:S04]  /*20d0*/  STS [R24+0x400], R27 ;  /* 0x0004001b18007388 */ /* 0x0005e80000000800 */
[----:B------:R-:W-:Y:S04]  /*20e0*/  STS [R24+0x380], R29 ;  /* 0x0003801d18007388 */ /* 0x000fe80000000800 */
[----:B------:R-:W3:Y:S04]  /*20f0*/  LDS R29, [R24+0x580] ;  /* 0x00058000181d7984 */ /* 0x000ee80000000800 */
[----:B------:R-:W-:Y:S01]  /*2100*/  STS [R24+0x480], R19 ;  /* 0x0004801318007388 */ /* 0x000fe20000000800 */
[----:B--2---:R-:W-:-:S03]  /*2110*/  FFMA R27, R21, R25, R28 ;  /* 0x00000019151b7223 */ /* 0x004fc6000000001c */
[----:B------:R0:W2:Y:S04]  /*2120*/  LDG.E.CONSTANT R28, desc[UR10][R16.64+0x180] ;  /* 0x0001800a101c7981 */ /* 0x0000a8000c1e9900 */
[----:B0-----:R-:W4:Y:S01]  /*2130*/  LDS R17, [R24+0x600] ;  /* 0x0006000018117984 */ /* 0x001f220000000800 */
[----:B------:R-:W-:-:S05]  /*2140*/  IADD3 R25, PT, PT, R20, 0x180, RZ ;  /* 0x0000018014197810 */ /* 0x000fca0007ffe0ff */
[----:B------:R-:W-:-:S04]  /*2150*/  IMAD R25, R22, R3, R25 ;  /* 0x0000000316197224 */ /* 0x000fc800078e0219 */
[----:B------:R-:W-:-:S04]  /*2160*/  IMAD.WIDE R14, R25, 0x4, R14 ;  /* 0x00000004190e7825 */ /* 0x000fc800078e020e */
[C---:B---3--:R-:W-:Y:S01]  /*2170*/  FFMA R29, R21.reuse, R18, R29 ;  /* 0x00000012151d7223 */ /* 0x048fe2000000001d */
[----:B------:R-:W3:Y:S04]  /*2180*/  LDG.E.CONSTANT R25, desc[UR10][R14.64] ;  /* 0x0000000a0e197981 */ /* 0x000ee8000c1e9900 */
[----:B------:R-:W5:Y:S04]  /*2190*/  LDG.E.CONSTANT R18, desc[UR10][R14.64+0x80] ;  /* 0x0000800a0e127981 */ /* 0x000f68000c1e9900 */
[----:B------:R-:W5:Y:S01]  /*21a0*/  LDG.E.CONSTANT R16, desc[UR10][R14.64+0x100] ;  /* 0x0001000a0e107981 */ /* 0x000f62000c1e9900 */
[----:B----4-:R-:W-:-:S03]  /*21b0*/  FFMA R19, R21, R26, R17 ;  /* 0x0000001a15137223 */ /* 0x010fc60000000011 */
[----:B------:R5:W4:Y:S04]  /*21c0*/  LDG.E.CONSTANT R26, desc[UR10][R14.64+0x180] ;  /* 0x0001800a0e1a7981 */ /* 0x000b28000c1e9900 */
[----:B------:R-:W2:Y:S04]  /*21d0*/  LDS R17, [R24+0x680] ;  /* 0x0006800018117984 */ /* 0x000ea80000000800 */
[----:B------:R-:W-:Y:S04]  /*21e0*/  STS [R24+0x500], R27 ;  /* 0x0005001b18007388 */ /* 0x000fe80000000800 */
[----:B------:R-:W-:Y:S04]  /*21f0*/  STS [R24+0x580], R29 ;  /* 0x0005801d18007388 */ /* 0x000fe80000000800 */
[----:B------:R-:W-:Y:S04]  /*2200*/  STS [R24+0x600], R19 ;  /* 0x0006001318007388 */ /* 0x000fe80000000800 */
[----:B------:R-:W3:Y:S04]  /*2210*/  LDS R27, [R24+0x700] ;  /* 0x00070000181b7984 */ /* 0x000ee80000000800 */
[----:B------:R-:W5:Y:S04]  /*2220*/  LDS R19, [R24+0x800] ;  /* 0x0008000018137984 */ /* 0x000f680000000800 */
[----:B------:R-:W-:Y:S01]  /*2230*/  LDS R29, [R24+0x880] ;  /* 0x00088000181d7984 */ /* 0x000fe20000000800 */
[----:B------:R-:W-:-:S04]  /*2240*/  IADD3 R20, PT, PT, R20, 0x200, RZ ;  /* 0x0000020014147810 */ /* 0x000fc80007ffe0ff */
[----:B------:R-:W-:Y:S01]  /*2250*/  ISETP.GE.AND P3, PT, R20, R23, PT ;  /* 0x000000171400720c */ /* 0x000fe20003f66270 */
[C---:B--2---:R-:W-:Y:S02]  /*2260*/  FFMA R17, R21.reuse, R28, R17 ;  /* 0x0000001c15117223 */ /* 0x044fe40000000011 */
[----:B------:R-:W0:Y:S04]  /*2270*/  LDS R28, [R24+0x780] ;  /* 0x00078000181c7984 */ /* 0x000e280000000800 */
[----:B------:R2:W-:Y:S01]  /*2280*/  STS [R24+0x680], R17 ;  /* 0x0006801118007388 */ /* 0x0005e20000000800 */
[C---:B---3--:R-:W-:Y:S01]  /*2290*/  FFMA R25, R21.reuse, R25, R27 ;  /* 0x0000001915197223 */ /* 0x048fe2000000001b */
[----:B-----5:R-:W-:-:S04]  /*22a0*/  FFMA R15, R21, R16, R19 ;  /* 0x00000010150f7223 */ /* 0x020fc80000000013 */
[----:B------:R2:W-:Y:S01]  /*22b0*/  STS [R24+0x700], R25 ;  /* 0x0007001918007388 */ /* 0x0005e20000000800 */
[----:B0-----:R-:W-:-:S03]  /*22c0*/  FFMA R27, R21, R18, R28 ;  /* 0x00000012151b7223 */ /* 0x001fc6000000001c */
[----:B------:R2:W-:Y:S04]  /*22d0*/  STS [R24+0x800], R15 ;  /* 0x0008000f18007388 */ /* 0x0005e80000000800 */
[----:B------:R2:W-:Y:S01]  /*22e0*/  STS [R24+0x780], R27 ;  /* 0x0007801b18007388 */ /* 0x0005e20000000800 */
[----:B----4-:R-:W-:-:S05]  /*22f0*/  FFMA R29, R21, R26, R29 ;  /* 0x0000001a151d7223 */ /* 0x010fca000000001d */
[----:B------:R2:W-:Y:S01]  /*2300*/  STS [R24+0x880], R29 ;  /* 0x0008801d18007388 */ /* 0x0005e20000000800 */
[----:B------:R-:W-:Y:S05]  /*2310*/  @!P3 BRA `(.L_x_34) ;  /* 0xfffffff800c0b947 */ /* 0x000fea000383ffff */
.L_x_33:
[----:B------:R-:W-:Y:S05]  /*2320*/  BSYNC.RECONVERGENT B1 ;  /* 0x0000000000017941 */ /* 0x000fea0003800200 */
.L_x_32:
[----:B------:R-:W-:Y:S01]  /*2330*/  IADD3 R14, PT, PT, -R20, R3, RZ ;  /* 0x00000003140e7210 */ /* 0x000fe20007ffe1ff */
[----:B------:R-:W-:Y:S03]  /*2340*/  BSSY.RECONVERGENT B1, `(.L_x_35) ;  /* 0x000002c000017945 */ /* 0x000fe60003800200 */
[----:B------:R-:W-:-:S13]  /*2350*/  ISETP.GT.AND P3, PT, R14, 0x80, PT ;  /* 0x000000800e00780c */ /* 0x000fda0003f64270 */
[----:B------:R-:W-:Y:S05]  /*2360*/  @!P3 BRA `(.L_x_36) ;  /* 0x0000000000a4b947 */ /* 0x000fea0003800000 */
[----:B--2---:R-:W2:Y:S01]  /*2370*/  LDC.64 R14, c[0x0][0x390] ;  /* 0x0000e400ff0e7b82 */ /* 0x004ea20000000a00 */
[----:B01----:R-:W-:-:S04]  /*2380*/  IMAD R17, R22, R3, R20 ;  /* 0x0000000316117224 */ /* 0x003fc800078e0214 */
[----:B--2---:R-:W-:-:S05]  /*2390*/  IMAD.WIDE R16, R17, 0x4, R14 ;  /* 0x0000000411107825 */ /* 0x004fca00078e020e */
[----:B------:R-:W2:Y:S04]  /*23a0*/  LDG.E.CONSTANT R19, desc[UR10][R16.64] ;  /* 0x0000000a10137981 */ /* 0x000ea8000c1e9900 */
[----:B------:R-:W3:Y:S01]  /*23b0*/  LDG.E.CONSTANT R26, desc[UR10][R16.64+0x80] ;  /* 0x0000800a101a7981 */ /* 0x000ee2000c1e9900 */
[----:B------:R-:W-:-:S03]  /*23c0*/  LEA R18, R20, R5, 0x2 ;  /* 0x0000000514127211 */ /* 0x000fc600078e10ff */
[----:B------:R-:W4:Y:S04]  /*23d0*/  LDG.E.CONSTANT R24, desc[UR10][R16.64+0x100] ;  /* 0x0001000a10187981 */ /* 0x000f28000c1e9900 */
[----:B------:R0:W5:Y:S01]  /*23e0*/  LDG.E.CONSTANT R28, desc[UR10][R16.64+0x180] ;  /* 0x0001800a101c7981 */ /* 0x000162000c1e9900 */
[----:B------:R-:W-:-:S03]  /*23f0*/  VIADD R25, R20, 0x80 ;  /* 0x0000008014197836 */ /* 0x000fc60000000000 */
[----:B------:R-:W2:Y:S01]  /*2400*/  LDS R23, [R18+0x100] ;  /* 0x0001000012177984 */ /* 0x000ea20000000800 */
[----:B------:R-:W-:-:S04]  /*2410*/  IMAD R25, R22, R3, R25 ;  /* 0x0000000316197224 */ /* 0x000fc800078e0219 */
[----:B------:R-:W-:Y:S01]  /*2420*/  IMAD.WIDE R14, R25, 0x4, R14 ;  /* 0x00000004190e7825 */ /* 0x000fe200078e020e */
[----:B0-----:R-:W3:Y:S04]  /*2430*/  LDS R16, [R18+0x180] ;  /* 0x0001800012107984 */ /* 0x001ee80000000800 */
[----:B------:R-:W5:Y:S04]  /*2440*/  LDG.E.CONSTANT R25, desc[UR10][R14.64+0x80] ;  /* 0x0000800a0e197981 */ /* 0x000f68000c1e9900 */
[----:B------:R-:W5:Y:S04]  /*2450*/  LDG.E.CONSTANT R27, desc[UR10][R14.64+0x180] ;  /* 0x0001800a0e1b7981 */ /* 0x000f68000c1e9900 */
[----:B------:R-:W4:Y:S01]  /*2460*/  LDS R17, [R18+0x200] ;  /* 0x0002000012117984 */ /* 0x000f220000000800 */
[----:B--2---:R-:W-:-:S03]  /*2470*/  FFMA R29, R21, R19, R23 ;  /* 0x00000013151d7223 */ /* 0x004fc60000000017 */
[----:B------:R-:W2:Y:S04]  /*2480*/  LDG.E.CONSTANT R23, desc[UR10][R14.64] ;  /* 0x0000000a0e177981 */ /* 0x000ea8000c1e9900 */
[----:B------:R0:W2:Y:S01]  /*2490*/  LDG.E.CONSTANT R19, desc[UR10][R14.64+0x100] ;  /* 0x0001000a0e137981 */ /* 0x0000a2000c1e9900 */
[----:B---3--:R-:W-:-:S03]  /*24a0*/  FFMA R16, R21, R26, R16 ;  /* 0x0000001a15107223 */ /* 0x008fc60000000010 */
[----:B------:R-:W5:Y:S01]  /*24b0*/  LDS R26, [R18+0x280] ;  /* 0x00028000121a7984 */ /* 0x000f620000000800 */
[----:B----4-:R-:W-:-:S03]  /*24c0*/  FFMA R24, R21, R24, R17 ;  /* 0x0000001815187223 */ /* 0x010fc60000000011 */
[----:B0-----:R-:W0:Y:S04]  /*24d0*/  LDS R14, [R18+0x380] ;  /* 0x00038000120e7984 */ /* 0x001e280000000800 */
[----:B------:R-:W1:Y:S01]  /*24e0*/  LDS R15, [R18+0x480] ;  /* 0x00048000120f7984 */ /* 0x000e620000000800 */
[----:B-----5:R-:W-:-:S03]  /*24f0*/  FFMA R17, R21, R28, R26 ;  /* 0x0000001c15117223 */ /* 0x020fc6000000001a */
[----:B------:R-:W2:Y:S04]  /*2500*/  LDS R26, [R18+0x300] ;  /* 0x00030000121a7984 */ /* 0x000ea80000000800 */
[----:B------:R-:W3:Y:S01]  /*2510*/  LDS R28, [R18+0x400] ;  /* 0x00040000121c7984 */ /* 0x000ee20000000800 */
[C---:B0-----:R-:W-:Y:S01]  /*2520*/  FFMA R25, R21.reuse, R25, R14 ;  /* 0x0000001915197223 */ /* 0x041fe2000000000e */
[----:B-1----:R-:W-:Y:S02]  /*2530*/  FFMA R15, R21, R27, R15 ;  /* 0x0000001b150f7223 */ /* 0x002fe4000000000f */
[----:B------:R4:W-:Y:S04]  /*2540*/  STS [R18+0x100], R29 ;  /* 0x0001001d12007388 */ /* 0x0009e80000000800 */
[----:B------:R4:W-:Y:S04]  /*2550*/  STS [R18+0x180], R16 ;  /* 0x0001801012007388 */ /* 0x0009e80000000800 */
[----:B------:R4:W-:Y:S04]  /*2560*/  STS [R18+0x200], R24 ;  /* 0x0002001812007388 */ /* 0x0009e80000000800 */
[----:B------:R4:W-:Y:S04]  /*2570*/  STS [R18+0x280], R17 ;  /* 0x0002801112007388 */ /* 0x0009e80000000800 */
[----:B------:R4:W-:Y:S04]  /*2580*/  STS [R18+0x380], R25 ;  /* 0x0003801912007388 */ /* 0x0009e80000000800 */
[----:B------:R4:W-:Y:S01]  /*2590*/  STS [R18+0x480], R15 ;  /* 0x0004800f12007388 */ /* 0x0009e20000000800 */
[----:B------:R-:W-:-:S02]  /*25a0*/  PLOP3.LUT P0, PT, PT, PT, PT, 0x8, 0x80 ;  /* 0x000000000080781c */ /* 0x000fc40003f0e170 */
[----:B------:R-:W-:Y:S01]  /*25b0*/  IADD3 R20, PT, PT, R20, 0x100, RZ ;  /* 0x0000010014147810 */ /* 0x000fe20007ffe0ff */
[C---:B--2---:R-:W-:Y:S01]  /*25c0*/  FFMA R23, R21.reuse, R23, R26 ;  /* 0x0000001715177223 */ /* 0x044fe2000000001a */
[----:B---3--:R-:W-:-:S04]  /*25d0*/  FFMA R19, R21, R19, R28 ;  /* 0x0000001315137223 */ /* 0x008fc8000000001c */
[----:B------:R4:W-:Y:S04]  /*25e0*/  STS [R18+0x300], R23 ;  /* 0x0003001712007388 */ /* 0x0009e80000000800 */
[----:B------:R4:W-:Y:S02]  /*25f0*/  STS [R18+0x400], R19 ;  /* 0x0004001312007388 */ /* 0x0009e40000000800 */
.L_x_36:
[----:B------:R-:W-:Y:S05]  /*2600*/  BSYNC.RECONVERGENT B1 ;  /* 0x0000000000017941 */ /* 0x000fea0003800200 */
.L_x_35:
[----:B------:R-:W-:-:S13]  /*2610*/  ISETP.LT.OR P0, PT, R20, R3, P0 ;  /* 0x000000031400720c */ /* 0x000fda0000701670 */
[----:B------:R-:W-:Y:S05]  /*2620*/  @!P0 BRA `(.L_x_29) ;  /* 0x0000000000508947 */ /* 0x000fea0003800000 */
[----:B--2-4-:R-:W2:Y:S01]  /*2630*/  LDC.64 R14, c[0x0][0x390] ;  /* 0x0000e400ff0e7b82 */ /* 0x014ea20000000a00 */
[----:B01----:R-:W-:-:S04]  /*2640*/  IMAD R17, R22, R3, R20 ;  /* 0x0000000316117224 */ /* 0x003fc800078e0214 */
[----:B--2---:R-:W-:-:S05]  /*2650*/  IMAD.WIDE R14, R17, 0x4, R14 ;  /* 0x00000004110e7825 */ /* 0x004fca00078e020e */
[----:B------:R-:W2:Y:S04]  /*2660*/  LDG.E.CONSTANT R16, desc[UR10][R14.64] ;  /* 0x0000000a0e107981 */ /* 0x000ea8000c1e9900 */
[----:B------:R-:W3:Y:S04]  /*2670*/  LDG.E.CONSTANT R22, desc[UR10][R14.64+0x80] ;  /* 0x0000800a0e167981 */ /* 0x000ee8000c1e9900 */
[----:B------:R-:W4:Y:S04]  /*2680*/  LDG.E.CONSTANT R24, desc[UR10][R14.64+0x100] ;  /* 0x0001000a0e187981 */ /* 0x000f28000c1e9900 */
[----:B------:R-:W5:Y:S01]  /*2690*/  LDG.E.CONSTANT R26, desc[UR10][R14.64+0x180] ;  /* 0x0001800a0e1a7981 */ /* 0x000f62000c1e9900 */
[----:B------:R-:W-:-:S05]  /*26a0*/  LEA R17, R20, R5, 0x2 ;  /* 0x0000000514117211 */ /* 0x000fca00078e10ff */
[----:B------:R-:W2:Y:S04]  /*26b0*/  LDS R18, [R17+0x100] ;  /* 0x0001000011127984 */ /* 0x000ea80000000800 */
[----:B------:R-:W3:Y:S04]  /*26c0*/  LDS R19, [R17+0x180] ;  /* 0x0001800011137984 */ /* 0x000ee80000000800 */
[----:B------:R-:W4:Y:S04]  /*26d0*/  LDS R23, [R17+0x200] ;  /* 0x0002000011177984 */ /* 0x000f280000000800 */
[----:B------:R-:W5:Y:S01]  /*26e0*/  LDS R25, [R17+0x280] ;  /* 0x0002800011197984 */ /* 0x000f620000000800 */
[C---:B--2---:R-:W-:Y:S01]  /*26f0*/  FFMA R16, R21.reuse, R16, R18 ;  /* 0x0000001015107223 */ /* 0x044fe20000000012 */
[----:B---3--:R-:W-:-:S04]  /*2700*/  FFMA R22, R21, R22, R19 ;  /* 0x0000001615167223 */ /* 0x008fc80000000013 */
[----:B------:R3:W-:Y:S01]  /*2710*/  STS [R17+0x100], R16 ;  /* 0x0001001011007388 */ /* 0x0007e20000000800 */
[----:B----4-:R-:W-:-:S03]  /*2720*/  FFMA R24, R21, R24, R23 ;  /* 0x0000001815187223 */ /* 0x010fc60000000017 */
[----:B------:R3:W-:Y:S01]  /*2730*/  STS [R17+0x180], R22 ;  /* 0x0001801611007388 */ /* 0x0007e20000000800 */
[----:B-----5:R-:W-:-:S03]  /*2740*/  FFMA R26, R21, R26, R25 ;  /* 0x0000001a151a7223 */ /* 0x020fc60000000019 */
[----:B------:R3:W-:Y:S04]  /*2750*/  STS [R17+0x200], R24 ;  /* 0x0002001811007388 */ /* 0x0007e80000000800 */
[----:B------:R3:W-:Y:S02]  /*2760*/  STS [R17+0x280], R26 ;  /* 0x0002801a11007388 */ /* 0x0007e40000000800 */
.L_x_29:
[----:B------:R-:W-:Y:S05]  /*2770*/  BSYNC.RECONVERGENT B0 ;  /* 0x0000000000007941 */ /* 0x000fea0003800200 */
.L_x_28:
[----:B------:R-:W-:Y:S05]  /*2780*/  @P1 BRA `(.L_x_37) ;  /* 0xffffffe8003c1947 */ /* 0x000fea000383ffff */
.L_x_18:
[----:B------:R-:W5:Y:S01]  /*2790*/  SHFL.DOWN PT, R7, R6, 0x10, 0x1f ;  /* 0x0a001f0006077f89 */ /* 0x000f6200000e0000 */
[----:B------:R-:W-:Y:S01]  /*27a0*/  ISETP.GE.AND P0, PT, R0, R3, PT ;  /* 0x000000030000720c */ /* 0x000fe20003f06270 */
[----:B-----5:R-:W-:-:S05]  /*27b0*/  FADD R7, R7, R6 ;  /* 0x0000000607077221 */ /* 0x020fca0000000000 */
[----:B------:R-:W5:Y:S02]  /*27c0*/  SHFL.DOWN PT, R2, R7, 0x8, 0x1f ;  /* 0x09001f0007027f89 */ /* 0x000f6400000e0000 */
[----:B-----5:R-:W-:-:S05]  /*27d0*/  FADD R2, R7, R2 ;  /* 0x0000000207027221 */ /* 0x020fca0000000000 */
[----:B------:R-:W5:Y:S02]  /*27e0*/  SHFL.DOWN PT, R9, R2, 0x4, 0x1f ;  /* 0x08801f0002097f89 */ /* 0x000f6400000e0000 */
[----:B-----5:R-:W-:-:S05]  /*27f0*/  FADD R9, R2, R9 ;  /* 0x0000000902097221 */ /* 0x020fca0000000000 */
[----:B01----:R-:W0:Y:S02]  /*2800*/  SHFL.DOWN PT, R8, R9, 0x2, 0x1f ;  /* 0x08401f0009087f89 */ /* 0x003e2400000e0000 */
[----:B0-----:R-:W-:-:S05]  /*2810*/  FADD R8, R9, R8 ;  /* 0x0000000809087221 */ /* 0x001fca0000000000 */
[----:B------:R-:W0:Y:S02]  /*2820*/  SHFL.DOWN PT, R11, R8, 0x1, 0x1f ;  /* 0x08201f00080b7f89 */ /* 0x000e2400000e0000 */
[----:B0-----:R-:W-:Y:S01]  /*2830*/  FADD R11, R8, R11 ;  /* 0x0000000b080b7221 */ /* 0x001fe20000000000 */
[----:B------:R-:W-:Y:S06]  /*2840*/  @P0 EXIT ;  /* 0x000000000000094d */ /* 0x000fec0003800000 */
[----:B------:R-:W-:Y:S01]  /*2850*/  FADD R11, R11, 9.9999999392252902908e-09 ;  /* 0x322bcc770b0b7421 */ /* 0x000fe20000000000 */
[----:B------:R-:W0:Y:S01]  /*2860*/  LDCU UR4, c[0x0][0x360] ;  /* 0x00006c00ff0477ac */ /* 0x000e220008000800 */
[----:B------:R-:W-:Y:S03]  /*2870*/  BSSY.RECONVERGENT B0, `(.L_x_38) ;  /* 0x000000c000007945 */ /* 0x000fe60003800200 */
[----:B------:R-:W-:-:S04]  /*2880*/  IADD3 R2, PT, PT, R11, 0x1800000, RZ ;  /* 0x018000000b027810 */ /* 0x000fc80007ffe0ff */
[----:B------:R-:W-:-:S04]  /*2890*/  LOP3.LUT R2, R2, 0x7f800000, RZ, 0xc0, !PT ;  /* 0x7f80000002027812 */ /* 0x000fc800078ec0ff */
[----:B------:R-:W-:-:S13]  /*28a0*/  ISETP.GT.U32.AND P0, PT, R2, 0x1ffffff, PT ;  /* 0x01ffffff0200780c */ /* 0x000fda0003f04070 */
[----:B0-----:R-:W-:Y:S05]  /*28b0*/  @P0 BRA `(.L_x_39) ;  /* 0x00000000000c0947 */ /* 0x001fea0003800000 */
[----:B------:R-:W-:-:S07]  /*28c0*/  MOV R6, 0x28e0 ;  /* 0x000028e000067802 */ /* 0x000fce0000000f00 */
[----:B--234-:R-:W-:Y:S05]  /*28d0*/  CALL.REL.NOINC `($__internal_0_$__cuda_sm20_rcp_rn_f32_slowpath) ;  /* 0x0000000000487944 */ /* 0x01cfea0003c00000 */
[----:B------:R-:W-:Y:S05]  /*28e0*/  BRA `(.L_x_40) ;  /* 0x0000000000107947 */ /* 0x000fea0003800000 */
.L_x_39:
[----:B------:R-:W0:Y:S02]  /*28f0*/  MUFU.RCP R8, R11 ;  /* 0x0000000b00087308 */ /* 0x000e240000001000 */
[----:B0-----:R-:W-:-:S04]  /*2900*/  FFMA R2, R11, R8, -1 ;  /* 0xbf8000000b027423 */ /* 0x001fc80000000008 */
[----:B------:R-:W-:-:S04]  /*2910*/  FADD.FTZ R3, -R2, -RZ ;  /* 0x800000ff02037221 */ /* 0x000fc80000010100 */
[----:B------:R-:W-:-:S07]  /*2920*/  FFMA R8, R8, R3, R8 ;  /* 0x0000000308087223 */ /* 0x000fce0000000008 */
.L_x_40:
[----:B------:R-:W-:Y:S05]  /*2930*/  BSYNC.RECONVERGENT B0 ;  /* 0x0000000000007941 */ /* 0x000fea0003800200 */
.L_x_38:
[----:B------:R-:W0:Y:S01]  /*2940*/  LDC.64 R6, c[0x0][0x398] ;  /* 0x0000e600ff067b82 */ /* 0x000e220000000a00 */
[----:B------:R-:W1:Y:S02]  /*2950*/  LDCU UR5, c[0x0][0x3b0] ;  /* 0x00007600ff0577ac */ /* 0x000e640008000800 */
.L_x_41:
[----:B------:R-:W-:Y:S01]  /*2960*/  LEA R9, R0, R5, 0x2 ;  /* 0x0000000500097211 */ /* 0x000fe200078e10ff */
[----:B01----:R-:W-:Y:S01]  /*2970*/  IMAD R3, R4, UR5, R0 ;  /* 0x0000000504037c24 */ /* 0x003fe2000f8e0200 */
[----:B------:R-:W-:-:S03]  /*2980*/  IADD3 R0, PT, PT, R0, UR4, RZ ;  /* 0x0000000400007c10 */ /* 0x000fc6000fffe0ff */
[----:B0-----:R-:W-:Y:S01]  /*2990*/  IMAD.WIDE R2, R3, 0x4, R6 ;  /* 0x0000000403027825 */ /* 0x001fe200078e0206 */
[----:B------:R-:W0:Y:S01]  /*29a0*/  LDS R9, [R9+0x100] ;  /* 0x0001000009097984 */ /* 0x000e220000000800 */
[----:B------:R-:W-:Y:S02]  /*29b0*/  ISETP.GE.AND P0, PT, R0, UR5, PT ;  /* 0x0000000500007c0c */ /* 0x000fe4000bf06270 */
[----:B0-----:R-:W-:-:S05]  /*29c0*/  FMUL R11, R8, R9 ;  /* 0x00000009080b7220 */ /* 0x001fca0000400000 */
[----:B------:R0:W-:Y:S06]  /*29d0*/  STG.E desc[UR10][R2.64], R11 ;  /* 0x0000000b02007986 */ /* 0x0001ec000c10190a */
[----:B------:R-:W-:Y:S05]  /*29e0*/  @!P0 BRA `(.L_x_41) ;  /* 0xfffffffc00dc8947 */ /* 0x000fea000383ffff */
[----:B------:R-:W-:Y:S05]  /*29f0*/  EXIT ;  /* 0x000000000000794d */ /* 0x000fea0003800000 */
        .weak           $__internal_0_$__cuda_sm20_rcp_rn_f32_slowpath
        .type           $__internal_0_$__cuda_sm20_rcp_rn_f32_slowpath,@function
        .size           $__internal_0_$__cuda_sm20_rcp_rn_f32_slowpath,(.L_x_485 - $__internal_0_$__cuda_sm20_rcp_rn_f32_slowpath)
$__internal_0_$__cuda_sm20_rcp_rn_f32_slowpath:
[----:B------:R-:W-:Y:S01]  /*2a00*/  IMAD.SHL.U32 R2, R11, 0x2, RZ ;  /* 0x000000020b027824 */ /* 0x000fe200078e00ff */
[----:B------:R-:W-:Y:S04]  /*2a10*/  BSSY.RECONVERGENT B1, `(.L_x_42) ;  /* 0x0000031000017945 */ /* 0x000fe80003800200 */
[----:B------:R-:W-:Y:S02]  /*2a20*/  SHF.R.U32.HI R12, RZ, 0x18, R2 ;  /* 0x00000018ff0c7819 */ /* 0x000fe40000011602 */
[----:B------:R-:W-:Y:S02]  /*2a30*/  MOV R2, R11 ;  /* 0x0000000b00027202 */ /* 0x000fe40000000f00 */
[----:B------:R-:W-:-:S13]  /*2a40*/  ISETP.NE.U32.AND P0, PT, R12, RZ, PT ;  /* 0x000000ff0c00720c */ /* 0x000fda0003f05070 */
[----:B------:R-:W-:Y:S05]  /*2a50*/  @P0 BRA `(.L_x_43) ;  /* 0x0000000000280947 */ /* 0x000fea0003800000 */
[----:B------:R-:W-:-:S04]  /*2a60*/  SHF.L.U32 R3, R2, 0x1, RZ ;  /* 0x0000000102037819 */ /* 0x000fc800000006ff */
[----:B------:R-:W-:-:S13]  /*2a70*/  ISETP.NE.AND P0, PT, R3, RZ, PT ;  /* 0x000000ff0300720c */ /* 0x000fda0003f05270 */
[----:B------:R-:W-:Y:S01]  /*2a80*/  @P0 FFMA R8, R2, 1.84467440737095516160e+19, RZ ;  /* 0x5f80000002080823 */ /* 0x000fe200000000ff */
[----:B------:R-:W-:Y:S08]  /*2a90*/  @!P0 MUFU.RCP R7, R2 ;  /* 0x0000000200078308 */ /* 0x000ff00000001000 */
[----:B------:R-:W0:Y:S02]  /*2aa0*/  @P0 MUFU.RCP R3, R8 ;  /* 0x0000000800030308 */ /* 0x000e240000001000 */
[----:B0-----:R-:W-:-:S04]  /*2ab0*/  @P0 FFMA R9, R8, R3, -1 ;  /* 0xbf80000008090423 */ /* 0x001fc80000000003 */
[----:B------:R-:W-:-:S04]  /*2ac0*/  @P0 FADD.FTZ R10, -R9, -RZ ;  /* 0x800000ff090a0221 */ /* 0x000fc80000010100 */
[----:B------:R-:W-:-:S04]  /*2ad0*/  @P0 FFMA R3, R3, R10, R3 ;  /* 0x0000000a03030223 */ /* 0x000fc80000000003 */
[----:B------:R-:W-:Y:S01]  /*2ae0*/  @P0 FFMA R7, R3, 1.84467440737095516160e+19, RZ ;  /* 0x5f80000003070823 */ /* 0x000fe200000000ff */
[----:B------:R-:W-:Y:S06]  /*2af0*/  BRA `(.L_x_44) ;  /* 0x0000000000887947 */ /* 0x000fec0003800000 */
.L_x_43:
[----:B------:R-:W-:-:S04]  /*2b00*/  IADD3 R11, PT, PT, R12, -0xfd, RZ ;  /* 0xffffff030c0b7810 */ /* 0x000fc80007ffe0ff */
[----:B------:R-:W-:-:S13]  /*2b10*/  ISETP.GT.U32.AND P0, PT, R11, 0x1, PT ;  /* 0x000000010b00780c */ /* 0x000fda0003f04070 */
[----:B------:R-:W-:Y:S05]  /*2b20*/  @P0 BRA `(.L_x_45) ;  /* 0x0000000000780947 */ /* 0x000fea0003800000 */
[----:B------:R-:W-:Y:S01]  /*2b30*/  LOP3.LUT R3, R2, 0x7fffff, RZ, 0xc0, !PT ;  /* 0x007fffff02037812 */ /* 0x000fe200078ec0ff */
[----:B------:R-:W-:-:S03]  /*2b40*/  HFMA2 R10, -RZ, RZ, 0, 1.78813934326171875e-07 ;  /* 0x00000003ff0a7431 */ /* 0x000fc600000001ff */
[----:B------:R-:W-:-:S04]  /*2b50*/  LOP3.LUT R3, R3, 0x3f800000, RZ, 0xfc, !PT ;  /* 0x3f80000003037812 */ /* 0x000fc800078efcff */
[----:B------:R-:W0:Y:S01]  /*2b60*/  MUFU.RCP R8, R3 ;  /* 0x0000000300087308 */ /* 0x000e220000001000 */
[----:B------:R-:W-:Y:S01]  /*2b70*/  SHF.L.U32 R10, R10, R11, RZ ;  /* 0x0000000b0a0a7219 */ /* 0x000fe200000006ff */
[----:B0-----:R-:W-:-:S04]  /*2b80*/  FFMA R7, R3, R8, -1 ;  /* 0xbf80000003077423 */ /* 0x001fc80000000008 */
[----:B------:R-:W-:-:S04]  /*2b90*/  FADD.FTZ R7, -R7, -RZ ;  /* 0x800000ff07077221 */ /* 0x000fc80000010100 */
[CCC-:B------:R-:W-:Y:S01]  /*2ba0*/  FFMA.RM R9, R8.reuse, R7.reuse, R8.reuse ;  /* 0x0000000708097223 */ /* 0x1c0fe20000004008 */
[----:B------:R-:W-:-:S04]  /*2bb0*/  FFMA.RP R8, R8, R7, R8 ;  /* 0x0000000708087223 */ /* 0x000fc80000008008 */
[C---:B------:R-:W-:Y:S02]  /*2bc0*/  LOP3.LUT R7, R9.reuse, 0x7fffff, RZ, 0xc0, !PT ;  /* 0x007fffff09077812 */ /* 0x040fe400078ec0ff */
[----:B------:R-:W-:Y:S02]  /*2bd0*/  FSETP.NEU.FTZ.AND P0, PT, R9, R8, PT ;  /* 0x000000080900720b */ /* 0x000fe40003f1d000 */
[----:B------:R-:W-:Y:S02]  /*2be0*/  LOP3.LUT R7, R7, 0x800000, RZ, 0xfc, !PT ;  /* 0x0080000007077812 */ /* 0x000fe400078efcff */
[----:B------:R-:W-:Y:S02]  /*2bf0*/  SEL R8, RZ, 0xffffffff, !P0 ;  /* 0xffffffffff087807 */ /* 0x000fe40004000000 */
[----:B------:R-:W-:Y:S02]  /*2c00*/  LOP3.LUT R10, R10, R7, RZ, 0xc0, !PT ;  /* 0x000000070a0a7212 */ /* 0x000fe400078ec0ff */
[----:B------:R-:W-:-:S02]  /*2c10*/  IADD3 R8, PT, PT, -R8, RZ, RZ ;  /* 0x000000ff08087210 */ /* 0x000fc40007ffe1ff */
[-C--:B------:R-:W-:Y:S02]  /*2c20*/  SHF.R.U32.HI R10, RZ, R11.reuse, R10 ;  /* 0x0000000bff0a7219 */ /* 0x080fe4000001160a */
[----:B------:R-:W-:Y:S02]  /*2c30*/  LOP3.LUT P1, RZ, R8, R11, R7, 0xf8, !PT ;  /* 0x0000000b08ff7212 */ /* 0x000fe4000782f807 */
[C---:B------:R-:W-:Y:S02]  /*2c40*/  LOP3.LUT P0, RZ, R10.reuse, 0x1, RZ, 0xc0, !PT ;  /* 0x000000010aff7812 */ /* 0x040fe4000780c0ff */
[----:B------:R-:W-:Y:S02]  /*2c50*/  LOP3.LUT P2, RZ, R10, 0x2, RZ, 0xc0, !PT ;  /* 0x000000020aff7812 */ /* 0x000fe4000784c0ff */
[----:B------:R-:W-:Y:S02]  /*2c60*/  IADD3 R8, PT, PT, R12, -0xfc, RZ ;  /* 0xffffff040c087810 */ /* 0x000fe40007ffe0ff */
[----:B------:R-:W-:-:S02]  /*2c70*/  PLOP3.LUT P0, PT, P0, P1, P2, 0xe0, 0x0 ;  /* 0x000000000000781c */ /* 0x000fc40000703c20 */
[----:B------:R-:W-:Y:S02]  /*2c80*/  LOP3.LUT P1, RZ, R2, 0x7fffff, RZ, 0xc0, !PT ;  /* 0x007fffff02ff7812 */ /* 0x000fe4000782c0ff */
[----:B------:R-:W-:Y:S02]  /*2c90*/  SEL R3, RZ, 0x1, !P0 ;  /* 0x00000001ff037807 */ /* 0x000fe40004000000 */
[----:B------:R-:W-:-:S03]  /*2ca0*/  SHF.R.U32.HI R7, RZ, R8, R7 ;  /* 0x00000008ff077219 */ /* 0x000fc60000011607 */
[----:B------:R-:W-:-:S05]  /*2cb0*/  IMAD.MOV R3, RZ, RZ, -R3 ;  /* 0x000000ffff037224 */ /* 0x000fca00078e0a03 */
[----:B------:R-:W-:-:S13]  /*2cc0*/  ISETP.GE.AND P0, PT, R3, RZ, PT ;  /* 0x000000ff0300720c */ /* 0x000fda0003f06270 */
[----:B------:R-:W-:-:S04]  /*2cd0*/  @!P0 IADD3 R7, PT, PT, R7, 0x1, RZ ;  /* 0x0000000107078810 */ /* 0x000fc80007ffe0ff */
[----:B------:R-:W-:-:S04]  /*2ce0*/  @!P1 SHF.L.U32 R7, R7, 0x1, RZ ;  /* 0x0000000107079819 */ /* 0x000fc800000006ff */
[----:B------:R-:W-:Y:S01]  /*2cf0*/  LOP3.LUT R7, R7, 0x80000000, R2, 0xf8, !PT ;  /* 0x8000000007077812 */ /* 0x000fe200078ef802 */
[----:B------:R-:W-:Y:S06]  /*2d00*/  BRA `(.L_x_44) ;  /* 0x0000000000047947 */ /* 0x000fec0003800000 */
.L_x_45:
[----:B------:R0:W1:Y:S02]  /*2d10*/  MUFU.RCP R7, R2 ;  /* 0x0000000200077308 */ /* 0x0000640000001000 */
.L_x_44:
[----:B------:R-:W-:Y:S05]  /*2d20*/  BSYNC.RECONVERGENT B1 ;  /* 0x0000000000017941 */ /* 0x000fea0003800200 */
.L_x_42:
[----:B-1----:R-:W-:Y:S01]  /*2d30*/  MOV R8, R7 ;  /* 0x0000000700087202 */ /* 0x002fe20000000f00 */
[----:B------:R-:W-:-:S04]  /*2d40*/  HFMA2 R7, -RZ, RZ, 0, 0 ;  /* 0x00000000ff077431 */ /* 0x000fc800000001ff */
[----:B0-----:R-:W-:Y:S05]  /*2d50*/  RET.REL.NODEC R6 `(_Z28flash_fused_attention_kernelPKfS0_S0_Pfiiiiif) ;  /* 0xffffffd006a87950 */ /* 0x001fea0003c3ffff */
.L_x_46:
        /* <DEDUP_REMOVED lines=10> */
.L_x_485:


//--------------------- .text._Z24fused_rmsnorm_add_kernelPKfS0_S0_Pfiif --------------------------
	.section	.text._Z24fused_rmsnorm_add_kernelPKfS0_S0_Pfiif,"ax",@progbits
	.align	128
        .global         _Z24fused_rmsnorm_add_kernelPKfS0_S0_Pfiif
        .type           _Z24fused_rmsnorm_add_kernelPKfS0_S0_Pfiif,@function
        .size           _Z24fused_rmsnorm_add_kernelPKfS0_S0_Pfiif,(.L_x_488 - _Z24fused_rmsnorm_add_kernelPKfS0_S0_Pfiif)
        .other          _Z24fused_rmsnorm_add_kernelPKfS0_S0_Pfiif,@"STO_CUDA_ENTRY STV_DEFAULT"
_Z24fused_rmsnorm_add_kernelPKfS0_S0_Pfiif:
.text._Z24fused_rmsnorm_add_kernelPKfS0_S0_Pfiif:
        /* <DEDUP_REMOVED lines=9> */
[-C--:B------:R-:W-:Y:S01]  /*0090*/  IABS R11, R3.reuse ;  /* 0x00000003000b7213 */ /* 0x080fe20000000000 */
[----:B------:R-:W0:Y:S01]  /*00a0*/  LDCU.64 UR8, c[0x0][0x358] ;  /* 0x00006b00ff0877ac */ /* 0x000e220008000a00 */
[----:B------:R-:W-:Y:S02]  /*00b0*/  LOP3.LUT R9, RZ, R3, RZ, 0x33, !PT ;  /* 0x00000003ff097212 */ /* 0x000fe400078e33ff */
[----:B------:R-:W1:Y:S01]  /*00c0*/  I2F.RP R0, R11 ;  /* 0x0000000b00007306 */ /* 0x000e620000209400 */
[----:B------:R-:W-:-:S07]  /*00d0*/  MOV R15, RZ ;  /* 0x000000ff000f7202 */ /* 0x000fce0000000f00 */
[----:B-1----:R-:W1:Y:S02]  /*00e0*/  MUFU.RCP R0, R0 ;  /* 0x0000000000007308 */ /* 0x002e640000001000 */
[----:B-1----:R-:W-:-:S06]  /*00f0*/  IADD3 R4, PT, PT, R0, 0xffffffe, RZ ;  /* 0x0ffffffe00047810 */ /* 0x002fcc0007ffe0ff */
[----:B------:R1:W2:Y:S02]  /*0100*/  F2I.FTZ.U32.TRUNC.NTZ R5, R4 ;  /* 0x0000000400057305 */ /* 0x0002a4000021f000 */
[----:B-1----:R-:W-:Y:S02]  /*0110*/  HFMA2 R4, -RZ, RZ, 0, 0 ;  /* 0x00000000ff047431 */ /* 0x002fe400000001ff */
[----:B--2---:R-:W-:-:S04]  /*0120*/  IMAD.MOV R2, RZ, RZ, -R5 ;  /* 0x000000ffff027224 */ /* 0x004fc800078e0a05 */
[----:B------:R-:W-:Y:S01]  /*0130*/  IMAD R7, R2, R11, RZ ;  /* 0x0000000b02077224 */ /* 0x000fe200078e02ff */
[----:B------:R-:W-:-:S03]  /*0140*/  IABS R2, R8 ;  /* 0x0000000800027213 */ /* 0x000fc60000000000 */
[----:B------:R-:W-:-:S06]  /*0150*/  IMAD.HI.U32 R5, R5, R7, R4 ;  /* 0x0000000705057227 */ /* 0x000fcc00078e0004 */
[----:B------:R-:W-:-:S04]  /*0160*/  IMAD.HI.U32 R5, R5, R2, RZ ;  /* 0x0000000205057227 */ /* 0x000fc800078e00ff */
[----:B------:R-:W-:-:S04]  /*0170*/  IMAD.MOV R0, RZ, RZ, -R5 ;  /* 0x000000ffff007224 */ /* 0x000fc800078e0a05 */
[----:B------:R-:W-:Y:S01]  /*0180*/  IMAD R2, R11, R0, R2 ;  /* 0x000000000b027224 */ /* 0x000fe200078e0202 */
[----:B------:R-:W-:-:S04]  /*0190*/  LOP3.LUT R0, R8, R3, RZ, 0x3c, !PT ;  /* 0x0000000308007212 */ /* 0x000fc800078e3cff */
[----:B------:R-:W-:Y:S02]  /*01a0*/  ISETP.GT.U32.AND P2, PT, R11, R2, PT ;  /* 0x000000020b00720c */ /* 0x000fe40003f44070 */
[----:B------:R-:W-:-:S11]  /*01b0*/  ISETP.GE.AND P1, PT, R0, RZ, PT ;  /* 0x000000ff0000720c */ /* 0x000fd60003f26270 */
[-C--:B------:R-:W-:Y:S01]  /*01c0*/  @!P2 IADD3 R2, PT, PT, R2, -R11.reuse, RZ ;  /* 0x8000000b0202a210 */ /* 0x080fe20007ffe0ff */
[----:B------:R-:W-:Y:S01]  /*01d0*/  @!P2 VIADD R5, R5, 0x1 ;  /* 0x000000010505a836 */ /* 0x000fe20000000000 */
[----:B------:R-:W-:Y:S02]  /*01e0*/  ISETP.GE.AND P2, PT, R3, 0x1, PT ;  /* 0x000000010300780c */ /* 0x000fe40003f46270 */
[----:B------:R-:W-:-:S13]  /*01f0*/  ISETP.GE.U32.AND P0, PT, R2, R11, PT ;  /* 0x0000000b0200720c */ /* 0x000fda0003f06070 */
[----:B------:R-:W-:Y:S02]  /*0200*/  @P0 IADD3 R5, PT, PT, R5, 0x1, RZ ;  /* 0x0000000105050810 */ /* 0x000fe40007ffe0ff */
[----:B------:R-:W-:-:S03]  /*0210*/  ISETP.NE.AND P0, PT, R3, RZ, PT ;  /* 0x000000ff0300720c */ /* 0x000fc60003f05270 */
[----:B------:R-:W-:-:S05]  /*0220*/  @!P1 IMAD.MOV R5, RZ, RZ, -R5 ;  /* 0x000000ffff059224 */ /* 0x000fca00078e0a05 */
[----:B------:R-:W-:Y:S01]  /*0230*/  SEL R10, R9, R5, !P0 ;  /* 0x00000005090a7207 */ /* 0x000fe20004000000 */
[----:B0-----:R-:W-:Y:S06]  /*0240*/  @!P2 BRA `(.L_x_47) ;  /* 0x0000000800bca947 */ /* 0x001fec0003800000 */
[C---:B------:R-:W-:Y:S01]  /*0250*/  ISETP.GE.U32.AND P2, PT, R3.reuse, 0x10, PT ;  /* 0x000000100300780c */ /* 0x040fe20003f46070 */
[----:B------:R-:W-:Y:S01]  /*0260*/  IMAD R0, R10, R3, RZ ;  /* 0x000000030a007224 */ /* 0x000fe200078e02ff */
[----:B------:R-:W-:Y:S01]  /*0270*/  LOP3.LUT R21, R3, 0xf, RZ, 0xc0, !PT ;  /* 0x0000000f03157812 */ /* 0x000fe200078ec0ff */
[----:B------:R-:W-:Y:S01]  /*0280*/  IMAD.MOV.U32 R15, RZ, RZ, RZ ;  /* 0x000000ffff0f7224 */ /* 0x000fe200078e00ff */
[----:B------:R-:W-:Y:S02]  /*0290*/  MOV R13, RZ ;  /* 0x000000ff000d7202 */ /* 0x000fe40000000f00 */
[----:B------:R-:W-:-:S07]  /*02a0*/  ISETP.NE.AND P1, PT, R21, RZ, PT ;  /* 0x000000ff1500720c */ /* 0x000fce0003f25270 */
[----:B------:R-:W-:Y:S06]  /*02b0*/  @!P2 BRA `(.L_x_48) ;  /* 0x00000004004ca947 */ /* 0x000fec0003800000 */
[----:B------:R-:W0:Y:S01]  /*02c0*/  LDCU.128 UR4, c[0x0][0x380] ;  /* 0x00007000ff0477ac */ /* 0x000e220008000c00 */
[----:B------:R-:W-:Y:S01]  /*02d0*/  LOP3.LUT R13, R3, 0x7ffffff0, RZ, 0xc0, !PT ;  /* 0x7ffffff0030d7812 */ /* 0x000fe200078ec0ff */
[----:B------:R-:W-:Y:S01]  /*02e0*/  IMAD.MOV.U32 R15, RZ, RZ, RZ ;  /* 0x000000ffff0f7224 */ /* 0x000fe200078e00ff */
[----:B------:R-:W-:-:S03]  /*02f0*/  MOV R12, R0 ;  /* 0x00000000000c7202 */ /* 0x000fc60000000f00 */
[----:B------:R-:W-:Y:S01]  /*0300*/  IMAD.MOV R14, RZ, RZ, -R13 ;  /* 0x000000ffff0e7224 */ /* 0x000fe200078e0a0d */
[----:B0-----:R-:W-:Y:S02]  /*0310*/  UIADD3 UR6, UP0, UPT, UR6, 0x20, URZ ;  /* 0x0000002006067890 */ /* 0x001fe4000ff1e0ff */
[----:B------:R-:W-:Y:S02]  /*0320*/  UIADD3 UR4, UP1, UPT, UR4, 0x20, URZ ;  /* 0x0000002004047890 */ /* 0x000fe4000ff3e0ff */
[----:B------:R-:W-:Y:S02]  /*0330*/  UIADD3.X UR7, UPT, UPT, URZ, UR7, URZ, UP0, !UPT ;  /* 0x00000007ff077290 */ /* 0x000fe400087fe4ff */
[----:B------:R-:W-:-:S12]  /*0340*/  UIADD3.X UR5, UPT, UPT, URZ, UR5, URZ, UP1, !UPT ;  /* 0x00000005ff057290 */ /* 0x000fd80008ffe4ff */
.L_x_49:
[----:B------:R-:W-:Y:S01]  /*0350*/  MOV R6, UR6 ;  /* 0x0000000600067c02 */ /* 0x000fe20008000f00 */
[----:B------:R-:W-:Y:S01]  /*0360*/  IMAD.U32 R7, RZ, RZ, UR7 ;  /* 0x00000007ff077e24 */ /* 0x000fe2000f8e00ff */
[----:B------:R-:W-:Y:S01]  /*0370*/  MOV R4, UR4 ;  /* 0x0000000400047c02 */ /* 0x000fe20008000f00 */
[----:B------:R-:W-:Y:S02]  /*0380*/  IMAD.U32 R5, RZ, RZ, UR5 ;  /* 0x00000005ff057e24 */ /* 0x000fe4000f8e00ff */
[----:B------:R-:W-:-:S04]  /*0390*/  IMAD.WIDE R6, R12, 0x4, R6 ;  /* 0x000000040c067825 */ /* 0x000fc800078e0206 */
[----:B------:R-:W-:Y:S01]  /*03a0*/  IMAD.WIDE R4, R12, 0x4, R4 ;  /* 0x000000040c047825 */ /* 0x000fe200078e0204 */
[----:B------:R-:W2:Y:S04]  /*03b0*/  LDG.E.CONSTANT R16, desc[UR8][R6.64+-0x20] ;  /* 0xffffe00806107981 */ /* 0x000ea8000c1e9900 */
[----:B------:R-:W2:Y:S04]  /*03c0*/  LDG.E.CONSTANT R25, desc[UR8][R4.64+-0x20] ;  /* 0xffffe00804197981 */ /* 0x000ea8000c1e9900 */
[----:B------:R-:W3:Y:S04]  /*03d0*/  LDG.E.CONSTANT R26, desc[UR8][R6.64+-0x1c] ;  /* 0xffffe408061a7981 */ /* 0x000ee8000c1e9900 */
[----:B------:R-:W3:Y:S04]  /*03e0*/  LDG.E.CONSTANT R27, desc[UR8][R4.64+-0x1c] ;  /* 0xffffe408041b7981 */ /* 0x000ee8000c1e9900 */
[----:B------:R-:W4:Y:S04]  /*03f0*/  LDG.E.CONSTANT R22, desc[UR8][R6.64+-0x18] ;  /* 0xffffe80806167981 */ /* 0x000f28000c1e9900 */
[----:B------:R-:W4:Y:S04]  /*0400*/  LDG.E.CONSTANT R23, desc[UR8][R4.64+-0x18] ;  /* 0xffffe80804177981 */ /* 0x000f28000c1e9900 */
[----:B------:R-:W5:Y:S04]  /*0410*/  LDG.E.CONSTANT R19, desc[UR8][R6.64+-0x14] ;  /* 0xffffec0806137981 */ /* 0x000f68000c1e9900 */
[----:B------:R-:W5:Y:S04]  /*0420*/  LDG.E.CONSTANT R20, desc[UR8][R4.64+-0x14] ;  /* 0xffffec0804147981 */ /* 0x000f68000c1e9900 */
[----:B------:R-:W5:Y:S04]  /*0430*/  LDG.E.CONSTANT R17, desc[UR8][R6.64+-0x10] ;  /* 0xfffff00806117981 */ /* 0x000f68000c1e9900 */
[----:B------:R-:W5:Y:S01]  /*0440*/  LDG.E.CONSTANT R18, desc[UR8][R4.64+-0x10] ;  /* 0xfffff00804127981 */ /* 0x000f62000c1e9900 */
[----:B--2---:R-:W-:-:S04]  /*0450*/  FADD R16, R16, R25 ;  /* 0x0000001910107221 */ /* 0x004fc80000000000 */
[----:B------:R-:W-:Y:S02]  /*0460*/  FFMA R24, R16, R16, R15 ;  /* 0x0000001010187223 */ /* 0x000fe4000000000f */
[----:B------:R-:W2:Y:S01]  /*0470*/  LDG.E.CONSTANT R16, desc[UR8][R6.64+-0xc] ;  /* 0xfffff40806107981 */ /* 0x000ea2000c1e9900 */
[----:B---3--:R-:W-:-:S03]  /*0480*/  FADD R27, R26, R27 ;  /* 0x0000001b1a1b7221 */ /* 0x008fc60000000000 */
[----:B------:R-:W2:Y:S01]  /*0490*/  LDG.E.CONSTANT R15, desc[UR8][R4.64+-0xc] ;  /* 0xfffff408040f7981 */ /* 0x000ea2000c1e9900 */
[----:B------:R-:W-:-:S03]  /*04a0*/  FFMA R24, R27, R27, R24 ;  /* 0x0000001b1b187223 */ /* 0x000fc60000000018 */
[----:B------:R-:W3:Y:S01]  /*04b0*/  LDG.E.CONSTANT R27, desc[UR8][R4.64+0x1c] ;  /* 0x00001c08041b7981 */ /* 0x000ee2000c1e9900 */
[----:B----4-:R-:W-:-:S03]  /*04c0*/  FADD R25, R22, R23 ;  /* 0x0000001716197221 */ /* 0x010fc60000000000 */
[----:B------:R-:W4:Y:S01]  /*04d0*/  LDG.E.CONSTANT R22, desc[UR8][R6.64+-0x8] ;  /* 0xfffff80806167981 */ /* 0x000f22000c1e9900 */
[----:B------:R-:W-:-:S03]  /*04e0*/  FFMA R24, R25, R25, R24 ;  /* 0x0000001919187223 */ /* 0x000fc60000000018 */
[----:B------:R-:W4:Y:S01]  /*04f0*/  LDG.E.CONSTANT R23, desc[UR8][R4.64+-0x8] ;  /* 0xfffff80804177981 */ /* 0x000f22000c1e9900 */
[----:B-----5:R-:W-:-:S03]  /*0500*/  FADD R25, R19, R20 ;  /* 0x0000001413197221 */ /* 0x020fc60000000000 */
[----:B------:R-:W5:Y:S04]  /*0510*/  LDG.E.CONSTANT R19, desc[UR8][R6.64+-0x4] ;  /* 0xfffffc0806137981 */ /* 0x000f68000c1e9900 */
[----:B------:R-:W5:Y:S01]  /*0520*/  LDG.E.CONSTANT R20, desc[UR8][R4.64+-0x4] ;  /* 0xfffffc0804147981 */ /* 0x000f62000c1e9900 */
[----:B------:R-:W-:Y:S01]  /*0530*/  FFMA R26, R25, R25, R24 ;  /* 0x00000019191a7223 */ /* 0x000fe20000000018 */
[----:B------:R-:W-:Y:S02]  /*0540*/  FADD R17, R17, R18 ;  /* 0x0000001211117221 */ /* 0x000fe40000000000 */
[----:B------:R-:W3:Y:S04]  /*0550*/  LDG.E.CONSTANT R24, desc[UR8][R6.64] ;  /* 0x0000000806187981 */ /* 0x000ee8000c1e9900 */
[----:B------:R-:W3:Y:S01]  /*0560*/  LDG.E.CONSTANT R25, desc[UR8][R4.64] ;  /* 0x0000000804197981 */ /* 0x000ee2000c1e9900 */
[----:B------:R-:W-:-:S03]  /*0570*/  FFMA R26, R17, R17, R26 ;  /* 0x00000011111a7223 */ /* 0x000fc6000000001a */
[----:B------:R-:W3:Y:S04]  /*0580*/  LDG.E.CONSTANT R18, desc[UR8][R6.64+0x4] ;  /* 0x0000040806127981 */ /* 0x000ee8000c1e9900 */
[----:B------:R-:W3:Y:S01]  /*0590*/  LDG.E.CONSTANT R17, desc[UR8][R4.64+0x4] ;  /* 0x0000040804117981 */ /* 0x000ee2000c1e9900 */
[----:B--2---:R-:W-:-:S03]  /*05a0*/  FADD R15, R16, R15 ;  /* 0x0000000f100f7221 */ /* 0x004fc60000000000 */
[----:B------:R-:W2:Y:S01]  /*05b0*/  LDG.E.CONSTANT R16, desc[UR8][R6.64+0x8] ;  /* 0x0000080806107981 */ /* 0x000ea2000c1e9900 */
[----:B------:R-:W-:-:S03]  /*05c0*/  FFMA R26, R15, R15, R26 ;  /* 0x0000000f0f1a7223 */ /* 0x000fc6000000001a */
[----:B------:R-:W2:Y:S01]  /*05d0*/  LDG.E.CONSTANT R15, desc[UR8][R4.64+0x8] ;  /* 0x00000808040f7981 */ /* 0x000ea2000c1e9900 */
[----:B----4-:R-:W-:-:S03]  /*05e0*/  FADD R23, R22, R23 ;  /* 0x0000001716177221 */ /* 0x010fc60000000000 */
[----:B------:R-:W4:Y:S01]  /*05f0*/  LDG.E.CONSTANT R22, desc[UR8][R6.64+0x10] ;  /* 0x0000100806167981 */ /* 0x000f22000c1e9900 */
[----:B------:R-:W-:Y:S01]  /*0600*/  FFMA R26, R23, R23, R26 ;  /* 0x00000017171a7223 */ /* 0x000fe2000000001a */
[----:B-----5:R-:W-:Y:S02]  /*0610*/  FADD R23, R19, R20 ;  /* 0x0000001413177221 */ /* 0x020fe40000000000 */
[----:B------:R-:W5:Y:S02]  /*0620*/  LDG.E.CONSTANT R20, desc[UR8][R6.64+0xc] ;  /* 0x00000c0806147981 */ /* 0x000f64000c1e9900 */
[----:B------:R-:W-:Y:S02]  /*0630*/  FFMA R26, R23, R23, R26 ;  /* 0x00000017171a7223 */ /* 0x000fe4000000001a */
[----:B------:R-:W5:Y:S01]  /*0640*/  LDG.E.CONSTANT R19, desc[UR8][R4.64+0xc] ;  /* 0x00000c0804137981 */ /* 0x000f62000c1e9900 */
[----:B---3--:R-:W-:-:S03]  /*0650*/  FADD R25, R24, R25 ;  /* 0x0000001918197221 */ /* 0x008fc60000000000 */
[----:B------:R-:W4:Y:S01]  /*0660*/  LDG.E.CONSTANT R23, desc[UR8][R4.64+0x10] ;  /* 0x0000100804177981 */ /* 0x000f22000c1e9900 */
[----:B------:R-:W-:-:S03]  /*0670*/  FFMA R26, R25, R25, R26 ;  /* 0x00000019191a7223 */ /* 0x000fc6000000001a */
[----:B------:R-:W3:Y:S01]  /*0680*/  LDG.E.CONSTANT R24, desc[UR8][R6.64+0x18] ;  /* 0x0000180806187981 */ /* 0x000ee2000c1e9900 */
[----:B------:R-:W-:-:S03]  /*0690*/  FADD R25, R18, R17 ;  /* 0x0000001112197221 */ /* 0x000fc60000000000 */
[----:B------:R-:W3:Y:S04]  /*06a0*/  LDG.E.CONSTANT R18, desc[UR8][R6.64+0x14] ;  /* 0x0000140806127981 */ /* 0x000ee8000c1e9900 */
[----:B------:R-:W3:Y:S01]  /*06b0*/  LDG.E.CONSTANT R17, desc[UR8][R4.64+0x14] ;  /* 0x0000140804117981 */ /* 0x000ee2000c1e9900 */
[----:B------:R-:W-:-:S03]  /*06c0*/  FFMA R28, R25, R25, R26 ;  /* 0x00000019191c7223 */ /* 0x000fc6000000001a */
[----:B------:R-:W3:Y:S04]  /*06d0*/  LDG.E.CONSTANT R25, desc[UR8][R4.64+0x18] ;  /* 0x0000180804197981 */ /* 0x000ee8000c1e9900 */
[----:B------:R-:W3:Y:S01]  /*06e0*/  LDG.E.CONSTANT R26, desc[UR8][R6.64+0x1c] ;  /* 0x00001c08061a7981 */ /* 0x000ee2000c1e9900 */
[----:B------:R-:W-:-:S04]  /*06f0*/  IADD3 R14, PT, PT, R14, 0x10, RZ ;  /* 0x000000100e0e7810 */ /* 0x000fc80007ffe0ff */
[----:B------:R-:W-:Y:S02]  /*0700*/  ISETP.NE.AND P2, PT, R14, RZ, PT ;  /* 0x000000ff0e00720c */ /* 0x000fe40003f45270 */
[----:B------:R-:W-:Y:S01]  /*0710*/  IADD3 R12, PT, PT, R12, 0x10, RZ ;  /* 0x000000100c0c7810 */ /* 0x000fe20007ffe0ff */
[----:B--2---:R-:W-:-:S04]  /*0720*/  FADD R15, R16, R15 ;  /* 0x0000000f100f7221 */ /* 0x004fc80000000000 */
[----:B------:R-:W-:Y:S01]  /*0730*/  FFMA R28, R15, R15, R28 ;  /* 0x0000000f0f1c7223 */ /* 0x000fe2000000001c */
[----:B-----5:R-:W-:-:S04]  /*0740*/  FADD R19, R20, R19 ;  /* 0x0000001314137221 */ /* 0x020fc80000000000 */
[----:B------:R-:W-:Y:S01]  /*0750*/  FFMA R28, R19, R19, R28 ;  /* 0x00000013131c7223 */ /* 0x000fe2000000001c */
[----:B----4-:R-:W-:-:S04]  /*0760*/  FADD R23, R22, R23 ;  /* 0x0000001716177221 */ /* 0x010fc80000000000 */
[----:B------:R-:W-:Y:S01]  /*0770*/  FFMA R28, R23, R23, R28 ;  /* 0x00000017171c7223 */ /* 0x000fe2000000001c */
[----:B---3--:R-:W-:-:S04]  /*0780*/  FADD R17, R18, R17 ;  /* 0x0000001112117221 */ /* 0x008fc80000000000 */
[----:B------:R-:W-:Y:S01]  /*0790*/  FFMA R28, R17, R17, R28 ;  /* 0x00000011111c7223 */ /* 0x000fe2000000001c */
[----:B------:R-:W-:Y:S01]  /*07a0*/  FADD R25, R24, R25 ;  /* 0x0000001918197221 */ /* 0x000fe20000000000 */
[----:B------:R-:W-:-:S03]  /*07b0*/  FADD R27, R26, R27 ;  /* 0x0000001b1a1b7221 */ /* 0x000fc60000000000 */
[----:B------:R-:W-:-:S04]  /*07c0*/  FFMA R28, R25, R25, R28 ;  /* 0x00000019191c7223 */ /* 0x000fc8000000001c */
[----:B------:R-:W-:Y:S01]  /*07d0*/  FFMA R15, R27, R27, R28 ;  /* 0x0000001b1b0f7223 */ /* 0x000fe2000000001c */
[----:B------:R-:W-:Y:S06]  /*07e0*/  @P2 BRA `(.L_x_49) ;  /* 0xfffffff800d82947 */ /* 0x000fec000383ffff */
.L_x_48:
[----:B------:R-:W-:Y:S05]  /*07f0*/  @!P1 BRA `(.L_x_47) ;  /* 0x0000000400509947 */ /* 0x000fea0003800000 */
[----:B------:R-:W-:Y:S02]  /*0800*/  ISETP.GE.U32.AND P1, PT, R21, 0x8, PT ;  /* 0x000000081500780c */ /* 0x000fe40003f26070 */
[----:B------:R-:W-:-:S04]  /*0810*/  LOP3.LUT R26, R3, 0x7, RZ, 0xc0, !PT ;  /* 0x00000007031a7812 */ /* 0x000fc800078ec0ff */
[----:B------:R-:W-:-:S07]  /*0820*/  ISETP.NE.AND P2, PT, R26, RZ, PT ;  /* 0x000000ff1a00720c */ /* 0x000fce0003f45270 */
[----:B------:R-:W-:Y:S06]  /*0830*/  @!P1 BRA `(.L_x_50) ;  /* 0x0000000000989947 */ /* 0x000fec0003800000 */
[----:B------:R-:W0:Y:S01]  /*0840*/  LDC.64 R6, c[0x0][0x388] ;  /* 0x0000e200ff067b82 */ /* 0x000e220000000a00 */
[----:B------:R-:W-:-:S07]  /*0850*/  IMAD.IADD R17, R0, 0x1, R13 ;  /* 0x0000000100117824 */ /* 0x000fce00078e020d */
[----:B------:R-:W1:Y:S01]  /*0860*/  LDC.64 R4, c[0x0][0x380] ;  /* 0x0000e000ff047b82 */ /* 0x000e620000000a00 */
[----:B0-----:R-:W-:-:S05]  /*0870*/  IMAD.WIDE R6, R17, 0x4, R6 ;  /* 0x0000000411067825 */ /* 0x001fca00078e0206 */
[----:B------:R-:W2:Y:S01]  /*0880*/  LDG.E.CONSTANT R24, desc[UR8][R6.64] ;  /* 0x0000000806187981 */ /* 0x000ea2000c1e9900 */
[----:B-1----:R-:W-:-:S03]  /*0890*/  IMAD.WIDE R4, R17, 0x4, R4 ;  /* 0x0000000411047825 */ /* 0x002fc600078e0204 */
[----:B------:R-:W3:Y:S04]  /*08a0*/  LDG.E.CONSTANT R12, desc[UR8][R6.64+0x4] ;  /* 0x00000408060c7981 */ /* 0x000ee8000c1e9900 */
[----:B------:R-:W2:Y:S04]  /*08b0*/  LDG.E.CONSTANT R27, desc[UR8][R4.64] ;  /* 0x00000008041b7981 */ /* 0x000ea8000c1e9900 */
[----:B------:R-:W3:Y:S04]  /*08c0*/  LDG.E.CONSTANT R17, desc[UR8][R4.64+0x4] ;  /* 0x0000040804117981 */ /* 0x000ee8000c1e9900 */
[----:B------:R-:W4:Y:S04]  /*08d0*/  LDG.E.CONSTANT R14, desc[UR8][R6.64+0x8] ;  /* 0x00000808060e7981 */ /* 0x000f28000c1e9900 */
[----:B------:R-:W4:Y:S04]  /*08e0*/  LDG.E.CONSTANT R19, desc[UR8][R4.64+0x8] ;  /* 0x0000080804137981 */ /* 0x000f28000c1e9900 */
[----:B------:R-:W5:Y:S04]  /*08f0*/  LDG.E.CONSTANT R16, desc[UR8][R6.64+0xc] ;  /* 0x00000c0806107981 */ /* 0x000f68000c1e9900 */
[----:B------:R-:W5:Y:S04]  /*0900*/  LDG.E.CONSTANT R21, desc[UR8][R4.64+0xc] ;  /* 0x00000c0804157981 */ /* 0x000f68000c1e9900 */
[----:B------:R-:W5:Y:S04]  /*0910*/  LDG.E.CONSTANT R18, desc[UR8][R6.64+0x10] ;  /* 0x0000100806127981 */ /* 0x000f68000c1e9900 */
[----:B------:R-:W5:Y:S04]  /*0920*/  LDG.E.CONSTANT R25, desc[UR8][R4.64+0x10] ;  /* 0x0000100804197981 */ /* 0x000f68000c1e9900 */
[----:B------:R-:W5:Y:S04]  /*0930*/  LDG.E.CONSTANT R20, desc[UR8][R6.64+0x14] ;  /* 0x0000140806147981 */ /* 0x000f68000c1e9900 */
[----:B------:R-:W5:Y:S04]  /*0940*/  LDG.E.CONSTANT R22, desc[UR8][R6.64+0x18] ;  /* 0x0000180806167981 */ /* 0x000f68000c1e9900 */
[----:B------:R-:W5:Y:S01]  /*0950*/  LDG.E.CONSTANT R23, desc[UR8][R6.64+0x1c] ;  /* 0x00001c0806177981 */ /* 0x000f62000c1e9900 */
[----:B--2---:R-:W-:-:S03]  /*0960*/  FADD R24, R24, R27 ;  /* 0x0000001b18187221 */ /* 0x004fc60000000000 */
[----:B------:R-:W2:Y:S01]  /*0970*/  LDG.E.CONSTANT R27, desc[UR8][R4.64+0x14] ;  /* 0x00001408041b7981 */ /* 0x000ea2000c1e9900 */
[----:B------:R-:W-:-:S03]  /*0980*/  FFMA R28, R24, R24, R15 ;  /* 0x00000018181c7223 */ /* 0x000fc6000000000f */
[----:B------:R-:W2:Y:S04]  /*0990*/  LDG.E.CONSTANT R15, desc[UR8][R4.64+0x18] ;  /* 0x00001808040f7981 */ /* 0x000ea8000c1e9900 */
[----:B------:R-:W2:Y:S01]  /*09a0*/  LDG.E.CONSTANT R24, desc[UR8][R4.64+0x1c] ;  /* 0x00001c0804187981 */ /* 0x000ea2000c1e9900 */
[----:B---3--:R-:W-:Y:S01]  /*09b0*/  FADD R17, R12, R17 ;  /* 0x000000110c117221 */ /* 0x008fe20000000000 */
[----:B----4-:R-:W-:-:S03]  /*09c0*/  FADD R19, R14, R19 ;  /* 0x000000130e137221 */ /* 0x010fc60000000000 */
[----:B------:R-:W-:-:S04]  /*09d0*/  FFMA R28, R17, R17, R28 ;  /* 0x00000011111c7223 */ /* 0x000fc8000000001c */
[----:B------:R-:W-:Y:S01]  /*09e0*/  FFMA R28, R19, R19, R28 ;  /* 0x00000013131c7223 */ /* 0x000fe2000000001c */
[----:B-----5:R-:W-:-:S04]  /*09f0*/  FADD R21, R16, R21 ;  /* 0x0000001510157221 */ /* 0x020fc80000000000 */
[----:B------:R-:W-:Y:S01]  /*0a00*/  FFMA R28, R21, R21, R28 ;  /* 0x00000015151c7223 */ /* 0x000fe2000000001c */
[----:B------:R-:W-:-:S04]  /*0a10*/  FADD R25, R18, R25 ;  /* 0x0000001912197221 */ /* 0x000fc80000000000 */
[----:B------:R-:W-:Y:S01]  /*0a20*/  FFMA R28, R25, R25, R28 ;  /* 0x00000019191c7223 */ /* 0x000fe2000000001c */
[----:B------:R-:W-:Y:S01]  /*0a30*/  IADD3 R13, PT, PT, R13, 0x8, RZ ;  /* 0x000000080d0d7810 */ /* 0x000fe20007ffe0ff */
[----:B--2---:R-:W-:-:S04]  /*0a40*/  FADD R27, R20, R27 ;  /* 0x0000001b141b7221 */ /* 0x004fc80000000000 */
[----:B------:R-:W-:Y:S01]  /*0a50*/  FFMA R28, R27, R27, R28 ;  /* 0x0000001b1b1c7223 */ /* 0x000fe2000000001c */
[----:B------:R-:W-:Y:S01]  /*0a60*/  FADD R15, R22, R15 ;  /* 0x0000000f160f7221 */ /* 0x000fe20000000000 */
[----:B------:R-:W-:-:S03]  /*0a70*/  FADD R24, R23, R24 ;  /* 0x0000001817187221 */ /* 0x000fc60000000000 */
[----:B------:R-:W-:-:S04]  /*0a80*/  FFMA R15, R15, R15, R28 ;  /* 0x0000000f0f0f7223 */ /* 0x000fc8000000001c */
[----:B------:R-:W-:-:S07]  /*0a90*/  FFMA R15, R24, R24, R15 ;  /* 0x00000018180f7223 */ /* 0x000fce000000000f */
.L_x_50:
[----:B------:R-:W-:Y:S05]  /*0aa0*/  @!P2 BRA `(.L_x_47) ;  /* 0x0000000000a4a947 */ /* 0x000fea0003800000 */
[----:B------:R-:W-:Y:S02]  /*0ab0*/  ISETP.GE.U32.AND P1, PT, R26, 0x4, PT ;  /* 0x000000041a00780c */ /* 0x000fe40003f26070 */
[----:B------:R-:W-:-:S04]  /*0ac0*/  LOP3.LUT R12, R3, 0x3, RZ, 0xc0, !PT ;  /* 0x00000003030c7812 */ /* 0x000fc800078ec0ff */
[----:B------:R-:W-:-:S07]  /*0ad0*/  ISETP.NE.AND P2, PT, R12, RZ, PT ;  /* 0x000000ff0c00720c */ /* 0x000fce0003f45270 */
[----:B------:R-:W-:Y:S06]  /*0ae0*/  @!P1 BRA `(.L_x_51) ;  /* 0x0000000000589947 */ /* 0x000fec0003800000 */
[----:B------:R-:W0:Y:S01]  /*0af0*/  LDC.64 R4, c[0x0][0x388] ;  /* 0x0000e200ff047b82 */ /* 0x000e220000000a00 */
[----:B------:R-:W-:-:S07]  /*0b00*/  IADD3 R17, PT, PT, R0, R13, RZ ;  /* 0x0000000d00117210 */ /* 0x000fce0007ffe0ff */
        /* <DEDUP_REMOVED lines=10> */
[----:B------:R-:W5:Y:S01]  /*0bb0*/  LDG.E.CONSTANT R23, desc[UR8][R6.64+0xc] ;  /* 0x00000c0806177981 */ /* 0x000f62000c1e9900 */
[----:B------:R-:W-:-:S02]  /*0bc0*/  VIADD R13, R13, 0x4 ;  /* 0x000000040d0d7836 */ /* 0x000fc40000000000 */
[----:B--2---:R-:W-:-:S04]  /*0bd0*/  FADD R14, R14, R17 ;  /* 0x000000110e0e7221 */ /* 0x004fc80000000000 */
[----:B------:R-:W-:Y:S01]  /*0be0*/  FFMA R14, R14, R14, R15 ;  /* 0x0000000e0e0e7223 */ /* 0x000fe2000000000f */
[----:B---3--:R-:W-:-:S04]  /*0bf0*/  FADD R19, R16, R19 ;  /* 0x0000001310137221 */ /* 0x008fc80000000000 */
[----:B------:R-:W-:Y:S01]  /*0c00*/  FFMA R14, R19, R19, R14 ;  /* 0x00000013130e7223 */ /* 0x000fe2000000000e */
[----:B----4-:R-:W-:-:S04]  /*0c10*/  FADD R21, R18, R21 ;  /* 0x0000001512157221 */ /* 0x010fc80000000000 */
[----:B------:R-:W-:Y:S01]  /*0c20*/  FFMA R14, R21, R21, R14 ;  /* 0x00000015150e7223 */ /* 0x000fe2000000000e */
[----:B-----5:R-:W-:-:S04]  /*0c30*/  FADD R23, R20, R23 ;  /* 0x0000001714177221 */ /* 0x020fc80000000000 */
[----:B------:R-:W-:-:S07]  /*0c40*/  FFMA R15, R23, R23, R14 ;  /* 0x00000017170f7223 */ /* 0x000fce000000000e */
.L_x_51:
[----:B------:R-:W-:Y:S05]  /*0c50*/  @!P2 BRA `(.L_x_47) ;  /* 0x000000000038a947 */ /* 0x000fea0003800000 */
[----:B------:R-:W0:Y:S01]  /*0c60*/  LDC.64 R6, c[0x0][0x380] ;  /* 0x0000e000ff067b82 */ /* 0x000e220000000a00 */
[----:B------:R-:W-:Y:S02]  /*0c70*/  IADD3 R19, PT, PT, R0, R13, RZ ;  /* 0x0000000d00137210 */ /* 0x000fe40007ffe0ff */
[----:B------:R-:W-:-:S05]  /*0c80*/  IADD3 R0, PT, PT, -R12, RZ, RZ ;  /* 0x000000ff0c007210 */ /* 0x000fca0007ffe1ff */
[----:B------:R-:W1:Y:S02]  /*0c90*/  LDC.64 R4, c[0x0][0x388] ;  /* 0x0000e200ff047b82 */ /* 0x000e640000000a00 */
.L_x_52:
[----:B0-----:R-:W-:-:S04]  /*0ca0*/  IMAD.WIDE R12, R19, 0x4, R6 ;  /* 0x00000004130c7825 */ /* 0x001fc800078e0206 */
[C---:B-1----:R-:W-:Y:S02]  /*0cb0*/  IMAD.WIDE R16, R19.reuse, 0x4, R4 ;  /* 0x0000000413107825 */ /* 0x042fe400078e0204 */
[----:B------:R-:W2:Y:S04]  /*0cc0*/  LDG.E.CONSTANT R13, desc[UR8][R12.64] ;  /* 0x000000080c0d7981 */ /* 0x000ea8000c1e9900 */
[----:B------:R-:W2:Y:S01]  /*0cd0*/  LDG.E.CONSTANT R16, desc[UR8][R16.64] ;  /* 0x0000000810107981 */ /* 0x000ea2000c1e9900 */
[----:B------:R-:W-:Y:S01]  /*0ce0*/  VIADD R0, R0, 0x1 ;  /* 0x0000000100007836 */ /* 0x000fe20000000000 */
[----:B------:R-:W-:-:S04]  /*0cf0*/  IADD3 R19, PT, PT, R19, 0x1, RZ ;  /* 0x0000000113137810 */ /* 0x000fc80007ffe0ff */
[----:B------:R-:W-:Y:S01]  /*0d00*/  ISETP.NE.AND P1, PT, R0, RZ, PT ;  /* 0x000000ff0000720c */ /* 0x000fe20003f25270 */
[----:B--2---:R-:W-:-:S04]  /*0d10*/  FADD R14, R16, R13 ;  /* 0x0000000d100e7221 */ /* 0x004fc80000000000 */
[----:B------:R-:W-:-:S08]  /*0d20*/  FFMA R15, R14, R14, R15 ;  /* 0x0000000e0e0f7223 */ /* 0x000fd0000000000f */
[----:B------:R-:W-:Y:S05]  /*0d30*/  @P1 BRA `(.L_x_52) ;  /* 0xfffffffc00d81947 */ /* 0x000fea000383ffff */
.L_x_47:
[----:B------:R-:W-:Y:S01]  /*0d40*/  I2FP.F32.S32 R4, R3 ;  /* 0x0000000300047245 */ /* 0x000fe20000201400 */
[----:B------:R-:W-:Y:S01]  /*0d50*/  BSSY.RECONVERGENT B0, `(.L_x_53) ;  /* 0x0000012000007945 */ /* 0x000fe20003800200 */
[-C--:B------:R-:W-:Y:S02]  /*0d60*/  ISETP.GT.U32.AND P2, PT, R11, R2.reuse, PT ;  /* 0x000000020b00720c */ /* 0x080fe40003f44070 */
[----:B------:R-:W0:Y:S01]  /*0d70*/  MUFU.RCP R3, R4 ;  /* 0x0000000400037308 */ /* 0x000e220000001000 */
[----:B------:R-:W-:Y:S02]  /*0d80*/  IADD3 R11, PT, PT, R2, -R11, RZ ;  /* 0x8000000b020b7210 */ /* 0x000fe40007ffe0ff */
[----:B------:R-:W-:Y:S02]  /*0d90*/  ISETP.GE.AND P1, PT, R8, RZ, PT ;  /* 0x000000ff0800720c */ /* 0x000fe40003f26270 */
[----:B------:R-:W-:-:S05]  /*0da0*/  SEL R2, R11, R2, !P2 ;  /* 0x000000020b027207 */ /* 0x000fca0005000000 */
[----:B------:R-:W1:Y:S06]  /*0db0*/  FCHK P2, R15, R4 ;  /* 0x000000040f007302 */ /* 0x000e6c0000040000 */
[----:B------:R-:W-:Y:S02]  /*0dc0*/  @!P1 IMAD.MOV R2, RZ, RZ, -R2 ;  /* 0x000000ffff029224 */ /* 0x000fe400078e0a02 */
[----:B0-----:R-:W-:-:S04]  /*0dd0*/  FFMA R0, -R4, R3, 1 ;  /* 0x3f80000004007423 */ /* 0x001fc80000000103 */
[----:B------:R-:W-:Y:S01]  /*0de0*/  FFMA R0, R3, R0, R3 ;  /* 0x0000000003007223 */ /* 0x000fe20000000003 */
[----:B------:R-:W-:-:S03]  /*0df0*/  SEL R9, R9, R2, !P0 ;  /* 0x0000000209097207 */ /* 0x000fc60004000000 */
[----:B------:R-:W-:-:S04]  /*0e00*/  FFMA R3, R0, R15, RZ ;  /* 0x0000000f00037223 */ /* 0x000fc800000000ff */
[----:B------:R-:W-:-:S04]  /*0e10*/  FFMA R5, -R4, R3, R15 ;  /* 0x0000000304057223 */ /* 0x000fc8000000010f */
[----:B------:R-:W-:Y:S01]  /*0e20*/  FFMA R0, R0, R5, R3 ;  /* 0x0000000500007223 */ /* 0x000fe20000000003 */
[----:B-1----:R-:W-:Y:S06]  /*0e30*/  @!P2 BRA `(.L_x_54) ;  /* 0x00000000000ca947 */ /* 0x002fec0003800000 */
[----:B------:R-:W-:Y:S02]  /*0e40*/  MOV R3, R15 ;  /* 0x0000000f00037202 */ /* 0x000fe40000000f00 */
[----:B------:R-:W-:-:S07]  /*0e50*/  MOV R2, 0xe70 ;  /* 0x00000e7000027802 */ /* 0x000fce0000000f00 */
[----:B------:R-:W-:Y:S05]  /*0e60*/  CALL.REL.NOINC `($__internal_3_$__cuda_sm3x_div_rn_noftz_f32_slowpath) ;  /* 0x0000000400f07944 */ /* 0x000fea0003c00000 */
.L_x_54:
[----:B------:R-:W-:Y:S05]  /*0e70*/  BSYNC.RECONVERGENT B0 ;  /* 0x0000000000007941 */ /* 0x000fea0003800200 */
.L_x_53:
[----:B------:R-:W0:Y:S01]  /*0e80*/  LDCU UR4, c[0x0][0x3a8] ;  /* 0x00007500ff0477ac */ /* 0x000e220008000800 */
[----:B------:R-:W-:Y:S01]  /*0e90*/  BSSY.RECONVERGENT B0, `(.L_x_55) ;  /* 0x000000d000007945 */ /* 0x000fe20003800200 */
[----:B0-----:R-:W-:-:S04]  /*0ea0*/  FADD R3, R0, UR4 ;  /* 0x0000000400037e21 */ /* 0x001fc80008000000 */
[----:B------:R0:W1:Y:S01]  /*0eb0*/  MUFU.RSQ R2, R3 ;  /* 0x0000000300027308 */ /* 0x0000620000001400 */
[----:B------:R-:W-:-:S04]  /*0ec0*/  IADD3 R0, PT, PT, R3, -0xd000000, RZ ;  /* 0xf300000003007810 */ /* 0x000fc80007ffe0ff */
[----:B------:R-:W-:-:S13]  /*0ed0*/  ISETP.GT.U32.AND P0, PT, R0, 0x727fffff, PT ;  /* 0x727fffff0000780c */ /* 0x000fda0003f04070 */
[----:B01----:R-:W-:Y:S05]  /*0ee0*/  @!P0 BRA `(.L_x_56) ;  /* 0x00000000000c8947 */ /* 0x003fea0003800000 */
[----:B------:R-:W-:-:S07]  /*0ef0*/  MOV R7, 0xf10 ;  /* 0x00000f1000077802 */ /* 0x000fce0000000f00 */
[----:B------:R-:W-:Y:S05]  /*0f00*/  CALL.REL.NOINC `($__internal_2_$__cuda_sm20_sqrt_rn_f32_slowpath) ;  /* 0x0000000400687944 */ /* 0x000fea0003c00000 */
[----:B------:R-:W-:Y:S05]  /*0f10*/  BRA `(.L_x_57) ;  /* 0x0000000000107947 */ /* 0x000fea0003800000 */
.L_x_56:
[----:B------:R-:W-:Y:S01]  /*0f20*/  FMUL.FTZ R0, R3, R2 ;  /* 0x0000000203007220 */ /* 0x000fe20000410000 */
[----:B------:R-:W-:-:S03]  /*0f30*/  FMUL.FTZ R2, R2, 0.5 ;  /* 0x3f00000002027820 */ /* 0x000fc60000410000 */
[----:B------:R-:W-:-:S04]  /*0f40*/  FFMA R3, -R0, R0, R3 ;  /* 0x0000000000037223 */ /* 0x000fc80000000103 */
[----:B------:R-:W-:-:S07]  /*0f50*/  FFMA R0, R3, R2, R0 ;  /* 0x0000000203007223 */ /* 0x000fce0000000000 */
.L_x_57:
[----:B------:R-:W-:Y:S05]  /*0f60*/  BSYNC.RECONVERGENT B0 ;  /* 0x0000000000007941 */ /* 0x000fea0003800200 */
.L_x_55:
[----:B------:R-:W-:Y:S01]  /*0f70*/  VIADD R2, R0, 0x1800000 ;  /* 0x0180000000027836 */ /* 0x000fe20000000000 */
[----:B------:R-:W-:Y:S04]  /*0f80*/  BSSY.RECONVERGENT B0, `(.L_x_58) ;  /* 0x000000c000007945 */ /* 0x000fe80003800200 */
[----:B------:R-:W-:-:S04]  /*0f90*/  LOP3.LUT R2, R2, 0x7f800000, RZ, 0xc0, !PT ;  /* 0x7f80000002027812 */ /* 0x000fc800078ec0ff */
[----:B------:R-:W-:-:S13]  /*0fa0*/  ISETP.GT.U32.AND P0, PT, R2, 0x1ffffff, PT ;  /* 0x01ffffff0200780c */ /* 0x000fda0003f04070 */
[----:B------:R-:W-:Y:S05]  /*0fb0*/  @P0 BRA `(.L_x_59) ;  /* 0x0000000000100947 */ /* 0x000fea0003800000 */
[----:B------:R-:W-:-:S07]  /*0fc0*/  MOV R4, 0xfe0 ;  /* 0x00000fe000047802 */ /* 0x000fce0000000f00 */
[----:B------:R-:W-:Y:S05]  /*0fd0*/  CALL.REL.NOINC `($__internal_1_$__cuda_sm20_rcp_rn_f32_slowpath) ;  /* 0x0000000000647944 */ /* 0x000fea0003c00000 */
[----:B------:R-:W-:Y:S01]  /*0fe0*/  MOV R12, R3 ;  /* 0x00000003000c7202 */ /* 0x000fe20000000f00 */
[----:B------:R-:W-:Y:S06]  /*0ff0*/  BRA `(.L_x_60) ;  /* 0x0000000000107947 */ /* 0x000fec0003800000 */
.L_x_59:
[----:B------:R-:W0:Y:S02]  /*1000*/  MUFU.RCP R3, R0 ;  /* 0x0000000000037308 */ /* 0x000e240000001000 */
[----:B0-----:R-:W-:-:S04]  /*1010*/  FFMA R2, R3, R0, -1 ;  /* 0xbf80000003027423 */ /* 0x001fc80000000000 */
[----:B------:R-:W-:-:S04]  /*1020*/  FADD.FTZ R2, -R2, -RZ ;  /* 0x800000ff02027221 */ /* 0x000fc80000010100 */
[----:B------:R-:W-:-:S07]  /*1030*/  FFMA R12, R3, R2, R3 ;  /* 0x00000002030c7223 */ /* 0x000fce0000000003 */
.L_x_60:
[----:B------:R-:W-:Y:S05]  /*1040*/  BSYNC.RECONVERGENT B0 ;  /* 0x0000000000007941 */ /* 0x000fea0003800200 */
.L_x_58:
[----:B------:R-:W0:Y:S01]  /*1050*/  LDC.64 R2, c[0x0][0x388] ;  /* 0x0000e200ff027b82 */ /* 0x000e220000000a00 */
[----:B------:R-:W1:Y:S07]  /*1060*/  LDCU UR4, c[0x0][0x3a4] ;  /* 0x00007480ff0477ac */ /* 0x000e6e0008000800 */
[----:B------:R-:W2:Y:S08]  /*1070*/  LDC.64 R4, c[0x0][0x380] ;  /* 0x0000e000ff047b82 */ /* 0x000eb00000000a00 */
[----:B------:R-:W3:Y:S01]  /*1080*/  LDC.64 R6, c[0x0][0x390] ;  /* 0x0000e400ff067b82 */ /* 0x000ee20000000a00 */
[----:B-1----:R-:W-:-:S04]  /*1090*/  IMAD R11, R10, UR4, R9 ;  /* 0x000000040a0b7c24 */ /* 0x002fc8000f8e0209 */
[----:B0-----:R-:W-:-:S06]  /*10a0*/  IMAD.WIDE R2, R11, 0x4, R2 ;  /* 0x000000040b027825 */ /* 0x001fcc00078e0202 */
[----:B------:R-:W4:Y:S01]  /*10b0*/  LDG.E.CONSTANT R2, desc[UR8][R2.64] ;  /* 0x0000000802027981 */ /* 0x000f22000c1e9900 */
[----:B--2---:R-:W-:Y:S02]  /*10c0*/  IMAD.WIDE R4, R11, 0x4, R4 ;  /* 0x000000040b047825 */ /* 0x004fe400078e0204 */
[----:B------:R-:W0:Y:S04]  /*10d0*/  LDC.64 R10, c[0x0][0x398] ;  /* 0x0000e600ff0a7b82 */ /* 0x000e280000000a00 */
[----:B------:R-:W4:Y:S01]  /*10e0*/  LDG.E.CONSTANT R5, desc[UR8][R4.64] ;  /* 0x0000000804057981 */ /* 0x000f22000c1e9900 */
[----:B---3--:R-:W-:-:S06]  /*10f0*/  IMAD.WIDE R6, R9, 0x4, R6 ;  /* 0x0000000409067825 */ /* 0x008fcc00078e0206 */
[----:B------:R-:W2:Y:S01]  /*1100*/  LDG.E.CONSTANT R7, desc[UR8][R6.64] ;  /* 0x0000000806077981 */ /* 0x000ea2000c1e9900 */
[----:B----4-:R-:W-:-:S04]  /*1110*/  FADD R9, R2, R5 ;  /* 0x0000000502097221 */ /* 0x010fc80000000000 */
[----:B------:R-:W-:Y:S01]  /*1120*/  FMUL R12, R9, R12 ;  /* 0x0000000c090c7220 */ /* 0x000fe20000400000 */
[----:B0-----:R-:W-:-:S04]  /*1130*/  IMAD.WIDE R8, R8, 0x4, R10 ;  /* 0x0000000408087825 */ /* 0x001fc800078e020a */
[----:B--2---:R-:W-:-:S05]  /*1140*/  FMUL R11, R12, R7 ;  /* 0x000000070c0b7220 */ /* 0x004fca0000400000 */
[----:B------:R-:W-:Y:S01]  /*1150*/  STG.E desc[UR8][R8.64], R11 ;  /* 0x0000000b08007986 */ /* 0x000fe2000c101908 */
[----:B------:R-:W-:Y:S05]  /*1160*/  EXIT ;  /* 0x000000000000794d */ /* 0x000fea0003800000 */
        .weak           $__internal_1_$__cuda_sm20_rcp_rn_f32_slowpath
        .type           $__internal_1_$__cuda_sm20_rcp_rn_f32_slowpath,@function
        .size           $__internal_1_$__cuda_sm20_rcp_rn_f32_slowpath,($__internal_2_$__cuda_sm20_sqrt_rn_f32_slowpath - $__internal_1_$__cuda_sm20_rcp_rn_f32_slowpath)
$__internal_1_$__cuda_sm20_rcp_rn_f32_slowpath:
[----:B------:R-:W-:Y:S01]  /*1170*/  SHF.L.U32 R2, R0, 0x1, RZ ;  /* 0x0000000100027819 */ /* 0x000fe200000006ff */
[----:B------:R-:W-:Y:S03]  /*1180*/  BSSY.RECONVERGENT B1, `(.L_x_61) ;  /* 0x0000030000017945 */ /* 0x000fe60003800200 */
[----:B------:R-:W-:-:S04]  /*1190*/  SHF.R.U32.HI R7, RZ, 0x18, R2 ;  /* 0x00000018ff077819 */ /* 0x000fc80000011602 */
[----:B------:R-:W-:-:S13]  /*11a0*/  ISETP.NE.U32.AND P0, PT, R7, RZ, PT ;  /* 0x000000ff0700720c */ /* 0x000fda0003f05070 */
[----:B------:R-:W-:Y:S05]  /*11b0*/  @P0 BRA `(.L_x_62) ;  /* 0x0000000000280947 */ /* 0x000fea0003800000 */
[----:B------:R-:W-:-:S05]  /*11c0*/  IMAD.SHL.U32 R2, R0, 0x2, RZ ;  /* 0x0000000200027824 */ /* 0x000fca00078e00ff */
        /* <DEDUP_REMOVED lines=9> */
.L_x_62:
        /* <DEDUP_REMOVED lines=16> */
[----:B------:R-:W-:-:S03]  /*1360*/  LOP3.LUT R12, R12, R3, RZ, 0xc0, !PT ;  /* 0x000000030c0c7212 */ /* 0x000fc600078ec0ff */
[----:B------:R-:W-:Y:S01]  /*1370*/  IMAD.MOV R2, RZ, RZ, -R5 ;  /* 0x000000ffff027224 */ /* 0x000fe200078e0a05 */
[----:B------:R-:W-:-:S04]  /*1380*/  SHF.R.U32.HI R12, RZ, R11, R12 ;  /* 0x0000000bff0c7219 */ /* 0x000fc8000001160c */
[----:B------:R-:W-:Y:S02]  /*1390*/  LOP3.LUT P1, RZ, R2, R11, R3, 0xf8, !PT ;  /* 0x0000000b02ff7212 */ /* 0x000fe4000782f803 */
[C---:B------:R-:W-:Y:S02]  /*13a0*/  LOP3.LUT P0, RZ, R12.reuse, 0x1, RZ, 0xc0, !PT ;  /* 0x000000010cff7812 */ /* 0x040fe4000780c0ff */
[----:B------:R-:W-:-:S04]  /*13b0*/  LOP3.LUT P2, RZ, R12, 0x2, RZ, 0xc0, !PT ;  /* 0x000000020cff7812 */ /* 0x000fc8000784c0ff */
[----:B------:R-:W-:Y:S02]  /*13c0*/  PLOP3.LUT P0, PT, P0, P1, P2, 0xe0, 0x0 ;  /* 0x000000000000781c */ /* 0x000fe40000703c20 */
[----:B------:R-:W-:Y:S02]  /*13d0*/  LOP3.LUT P1, RZ, R0, 0x7fffff, RZ, 0xc0, !PT ;  /* 0x007fffff00ff7812 */ /* 0x000fe4000782c0ff */
[----:B------:R-:W-:-:S04]  /*13e0*/  SEL R2, RZ, 0x1, !P0 ;  /* 0x00000001ff027807 */ /* 0x000fc80004000000 */
[----:B------:R-:W-:-:S04]  /*13f0*/  IADD3 R2, PT, PT, -R2, RZ, RZ ;  /* 0x000000ff02027210 */ /* 0x000fc80007ffe1ff */
[----:B------:R-:W-:Y:S02]  /*1400*/  ISETP.GE.AND P0, PT, R2, RZ, PT ;  /* 0x000000ff0200720c */ /* 0x000fe40003f06270 */
[----:B------:R-:W-:-:S04]  /*1410*/  IADD3 R2, PT, PT, R7, -0xfc, RZ ;  /* 0xffffff0407027810 */ /* 0x000fc80007ffe0ff */
[----:B------:R-:W-:-:S07]  /*1420*/  SHF.R.U32.HI R3, RZ, R2, R3 ;  /* 0x00000002ff037219 */ /* 0x000fce0000011603 */
[----:B------:R-:W-:-:S05]  /*1430*/  @!P0 VIADD R3, R3, 0x1 ;  /* 0x0000000103038836 */ /* 0x000fca0000000000 */
[----:B------:R-:W-:-:S04]  /*1440*/  @!P1 SHF.L.U32 R3, R3, 0x1, RZ ;  /* 0x0000000103039819 */ /* 0x000fc800000006ff */
[----:B------:R-:W-:Y:S01]  /*1450*/  LOP3.LUT R3, R3, 0x80000000, R0, 0xf8, !PT ;  /* 0x8000000003037812 */ /* 0x000fe200078ef800 */
[----:B------:R-:W-:Y:S06]  /*1460*/  BRA `(.L_x_63) ;  /* 0x0000000000047947 */ /* 0x000fec0003800000 */
.L_x_64:
[----:B------:R0:W1:Y:S02]  /*1470*/  MUFU.RCP R3, R0 ;  /* 0x0000000000037308 */ /* 0x0000640000001000 */
.L_x_63:
[----:B------:R-:W-:Y:S05]  /*1480*/  BSYNC.RECONVERGENT B1 ;  /* 0x0000000000017941 */ /* 0x000fea0003800200 */
.L_x_61:
[----:B------:R-:W-:-:S04]  /*1490*/  MOV R5, 0x0 ;  /* 0x0000000000057802 */ /* 0x000fc80000000f00 */
[----:B01----:R-:W-:Y:S05]  /*14a0*/  RET.REL.NODEC R4 `(_Z24fused_rmsnorm_add_kernelPKfS0_S0_Pfiif) ;  /* 0xffffffe804d47950 */ /* 0x003fea0003c3ffff */
        .weak           $__internal_2_$__cuda_sm20_sqrt_rn_f32_slowpath
        .type           $__internal_2_$__cuda_sm20_sqrt_rn_f32_slowpath,@function
        .size           $__internal_2_$__cuda_sm20_sqrt_rn_f32_slowpath,($__internal_3_$__cuda_sm3x_div_rn_noftz_f32_slowpath - $__internal_2_$__cuda_sm20_sqrt_rn_f32_slowpath)
$__internal_2_$__cuda_sm20_sqrt_rn_f32_slowpath:
[----:B------:R-:W-:-:S13]  /*14b0*/  LOP3.LUT P0, RZ, R3, 0x7fffffff, RZ, 0xc0, !PT ;  /* 0x7fffffff03ff7812 */ /* 0x000fda000780c0ff */
[----:B------:R-:W-:Y:S01]  /*14c0*/  @!P0 IMAD.MOV.U32 R2, RZ, RZ, R3 ;  /* 0x000000ffff028224 */ /* 0x000fe200078e0003 */
[----:B------:R-:W-:Y:S06]  /*14d0*/  @!P0 BRA `(.L_x_65) ;  /* 0x0000000000448947 */ /* 0x000fec0003800000 */
[----:B------:R-:W-:Y:S02]  /*14e0*/  FSETP.GEU.FTZ.AND P0, PT, R3, RZ, PT ;  /* 0x000000ff0300720b */ /* 0x000fe40003f1e000 */
[----:B------:R-:W-:-:S11]  /*14f0*/  MOV R0, R3 ;  /* 0x0000000300007202 */ /* 0x000fd60000000f00 */
[----:B------:R-:W-:Y:S01]  /*1500*/  @!P0 MOV R2, 0x7fffffff ;  /* 0x7fffffff00028802 */ /* 0x000fe20000000f00 */
[----:B------:R-:W-:Y:S06]  /*1510*/  @!P0 BRA `(.L_x_65) ;  /* 0x0000000000348947 */ /* 0x000fec0003800000 */
[----:B------:R-:W-:-:S13]  /*1520*/  FSETP.GTU.FTZ.AND P0, PT, |R0|, +INF , PT ;  /* 0x7f8000000000780b */ /* 0x000fda0003f1c200 */
[----:B------:R-:W-:Y:S01]  /*1530*/  @P0 FADD.FTZ R2, R0, 1 ;  /* 0x3f80000000020421 */ /* 0x000fe20000010000 */
[----:B------:R-:W-:Y:S06]  /*1540*/  @P0 BRA `(.L_x_65) ;  /* 0x0000000000280947 */ /* 0x000fec0003800000 */
[----:B------:R-:W-:-:S13]  /*1550*/  FSETP.NEU.FTZ.AND P0, PT, |R0|, +INF , PT ;  /* 0x7f8000000000780b */ /* 0x000fda0003f1d200 */
[----:B------:R-:W-:-:S04]  /*1560*/  @P0 FFMA R3, R0, 1.84467440737095516160e+19, RZ ;  /* 0x5f80000000030823 */ /* 0x000fc800000000ff */
[----:B------:R-:W0:Y:S02]  /*1570*/  @P0 MUFU.RSQ R2, R3 ;  /* 0x0000000300020308 */ /* 0x000e240000001400 */
[----:B0-----:R-:W-:Y:S01]  /*1580*/  @P0 FMUL.FTZ R4, R3, R2 ;  /* 0x0000000203040220 */ /* 0x001fe20000410000 */
[----:B------:R-:W-:Y:S01]  /*1590*/  @P0 FMUL.FTZ R6, R2, 0.5 ;  /* 0x3f00000002060820 */ /* 0x000fe20000410000 */
[----:B------:R-:W-:Y:S02]  /*15a0*/  @!P0 IMAD.MOV.U32 R2, RZ, RZ, R0 ;  /* 0x000000ffff028224 */ /* 0x000fe400078e0000 */
[----:B------:R-:W-:-:S04]  /*15b0*/  @P0 FADD.FTZ R5, -R4, -RZ ;  /* 0x800000ff04050221 */ /* 0x000fc80000010100 */
[----:B------:R-:W-:-:S04]  /*15c0*/  @P0 FFMA R5, R4, R5, R3 ;  /* 0x0000000504050223 */ /* 0x000fc80000000003 */
[----:B------:R-:W-:-:S04]  /*15d0*/  @P0 FFMA R5, R5, R6, R4 ;  /* 0x0000000605050223 */ /* 0x000fc80000000004 */
[----:B------:R-:W-:-:S07]  /*15e0*/  @P0 FMUL.FTZ R2, R5, 2.3283064365386962891e-10 ;  /* 0x2f80000005020820 */ /* 0x000fce0000410000 */
.L_x_65:
[----:B------:R-:W-:Y:S01]  /*15f0*/  MOV R0, R2 ;  /* 0x0000000200007202 */ /* 0x000fe20000000f00 */
[----:B------:R-:W-:Y:S01]  /*1600*/  IMAD.MOV.U32 R3, RZ, RZ, 0x0 ;  /* 0x00000000ff037424 */ /* 0x000fe200078e00ff */
[----:B------:R-:W-:-:S04]  /*1610*/  MOV R2, R7 ;  /* 0x0000000700027202 */ /* 0x000fc80000000f00 */
[----:B------:R-:W-:Y:S05]  /*1620*/  RET.REL.NODEC R2 `(_Z24fused_rmsnorm_add_kernelPKfS0_S0_Pfiif) ;  /* 0xffffffe802747950 */ /* 0x000fea0003c3ffff */
        .weak           $__internal_3_$__cuda_sm3x_div_rn_noftz_f32_slowpath
        .type           $__internal_3_$__cuda_sm3x_div_rn_noftz_f32_slowpath,@function
        .size           $__internal_3_$__cuda_sm3x_div_rn_noftz_f32_slowpath,(.L_x_488 - $__internal_3_$__cuda_sm3x_div_rn_noftz_f32_slowpath)
$__internal_3_$__cuda_sm3x_div_rn_noftz_f32_slowpath:
[----:B------:R-:W-:Y:S01]  /*1630*/  SHF.R.U32.HI R5, RZ, 0x17, R4 ;  /* 0x00000017ff057819 */ /* 0x000fe20000011604 */
[----:B------:R-:W-:Y:S01]  /*1640*/  BSSY.RECONVERGENT B1, `(.L_x_66) ;  /* 0x0000063000017945 */ /* 0x000fe20003800200 */
[----:B------:R-:W-:Y:S02]  /*1650*/  SHF.R.U32.HI R0, RZ, 0x17, R3 ;  /* 0x00000017ff007819 */ /* 0x000fe40000011603 */
[----:B------:R-:W-:Y:S02]  /*1660*/  LOP3.LUT R5, R5, 0xff, RZ, 0xc0, !PT ;  /* 0x000000ff05057812 */ /* 0x000fe400078ec0ff */
[----:B------:R-:W-:Y:S02]  /*1670*/  LOP3.LUT R12, R0, 0xff, RZ, 0xc0, !PT ;  /* 0x000000ff000c7812 */ /* 0x000fe400078ec0ff */
[----:B------:R-:W-:Y:S02]  /*1680*/  IADD3 R7, PT, PT, R5, -0x1, RZ ;  /* 0xffffffff05077810 */ /* 0x000fe40007ffe0ff */
[----:B------:R-:W-:-:S02]  /*1690*/  IADD3 R11, PT, PT, R12, -0x1, RZ ;  /* 0xffffffff0c0b7810 */ /* 0x000fc40007ffe0ff */
[----:B------:R-:W-:-:S04]  /*16a0*/  ISETP.GT.U32.AND P0, PT, R7, 0xfd, PT ;  /* 0x000000fd0700780c */ /* 0x000fc80003f04070 */
[----:B------:R-:W-:-:S13]  /*16b0*/  ISETP.GT.U32.OR P0, PT, R11, 0xfd, P0 ;  /* 0x000000fd0b00780c */ /* 0x000fda0000704470 */
[----:B------:R-:W-:Y:S01]  /*16c0*/  @!P0 IMAD.MOV.U32 R6, RZ, RZ, RZ ;  /* 0x000000ffff068224 */ /* 0x000fe200078e00ff */
[----:B------:R-:W-:Y:S06]  /*16d0*/  @!P0 BRA `(.L_x_67) ;  /* 0x0000000000608947 */ /* 0x000fec0003800000 */
[----:B------:R-:W-:Y:S02]  /*16e0*/  FSETP.GTU.FTZ.AND P0, PT, |R3|, +INF , PT ;  /* 0x7f8000000300780b */ /* 0x000fe40003f1c200 */
[----:B------:R-:W-:Y:S02]  /*16f0*/  FSETP.GTU.FTZ.AND P1, PT, |R4|, +INF , PT ;  /* 0x7f8000000400780b */ /* 0x000fe40003f3c200 */
[----:B------:R-:W-:Y:S02]  /*1700*/  MOV R0, R4 ;  /* 0x0000000400007202 */ /* 0x000fe40000000f00 */
[----:B------:R-:W-:-:S13]  /*1710*/  PLOP3.LUT P0, PT, P0, P1, PT, 0xf8, 0x8f ;  /* 0x00000000008f781c */ /* 0x000fda0000703f70 */
[----:B------:R-:W-:Y:S05]  /*1720*/  @P0 BRA `(.L_x_68) ;  /* 0x00000004004c0947 */ /* 0x000fea0003800000 */
[----:B------:R-:W-:-:S13]  /*1730*/  LOP3.LUT P0, RZ, R4, 0x7fffffff, R3, 0xc8, !PT ;  /* 0x7fffffff04ff7812 */ /* 0x000fda000780c803 */
[----:B------:R-:W-:Y:S05]  /*1740*/  @!P0 BRA `(.L_x_69) ;  /* 0x00000004003c8947 */ /* 0x000fea0003800000 */
[C---:B------:R-:W-:Y:S02]  /*1750*/  FSETP.NEU.FTZ.AND P2, PT, |R3|.reuse, +INF , PT ;  /* 0x7f8000000300780b */ /* 0x040fe40003f5d200 */
[----:B------:R-:W-:Y:S02]  /*1760*/  FSETP.NEU.FTZ.AND P1, PT, |R0|, +INF , PT ;  /* 0x7f8000000000780b */ /* 0x000fe40003f3d200 */
[----:B------:R-:W-:-:S11]  /*1770*/  FSETP.NEU.FTZ.AND P0, PT, |R3|, +INF , PT ;  /* 0x7f8000000300780b */ /* 0x000fd60003f1d200 */
[----:B------:R-:W-:Y:S05]  /*1780*/  @!P1 BRA !P2, `(.L_x_69) ;  /* 0x00000004002c9947 */ /* 0x000fea0005000000 */
[----:B------:R-:W-:-:S04]  /*1790*/  LOP3.LUT P2, RZ, R3, 0x7fffffff, RZ, 0xc0, !PT ;  /* 0x7fffffff03ff7812 */ /* 0x000fc8000784c0ff */
[----:B------:R-:W-:-:S13]  /*17a0*/  PLOP3.LUT P1, PT, P1, P2, PT, 0x2f, 0xf2 ;  /* 0x0000000000f2781c */ /* 0x000fda0000f24577 */
[----:B------:R-:W-:Y:S05]  /*17b0*/  @P1 BRA `(.L_x_70) ;  /* 0x0000000400181947 */ /* 0x000fea0003800000 */
[----:B------:R-:W-:-:S04]  /*17c0*/  LOP3.LUT P1, RZ, R4, 0x7fffffff, RZ, 0xc0, !PT ;  /* 0x7fffffff04ff7812 */ /* 0x000fc8000782c0ff */
[----:B------:R-:W-:-:S13]  /*17d0*/  PLOP3.LUT P0, PT, P0, P1, PT, 0x2f, 0xf2 ;  /* 0x0000000000f2781c */ /* 0x000fda0000702577 */
[----:B------:R-:W-:Y:S05]  /*17e0*/  @P0 BRA `(.L_x_71) ;  /* 0x0000000400000947 */ /* 0x000fea0003800000 */
[----:B------:R-:W-:Y:S02]  /*17f0*/  ISETP.GE.AND P0, PT, R11, RZ, PT ;  /* 0x000000ff0b00720c */ /* 0x000fe40003f06270 */
[----:B------:R-:W-:-:S11]  /*1800*/  ISETP.GE.AND P1, PT, R7, RZ, PT ;  /* 0x000000ff0700720c */ /* 0x000fd60003f26270 */
[----:B------:R-:W-:Y:S01]  /*1810*/  @P0 MOV R6, RZ ;  /* 0x000000ff00060202 */ /* 0x000fe20000000f00 */
[----:B------:R-:W-:Y:S02]  /*1820*/  @!P0 IMAD.MOV.U32 R6, RZ, RZ, -0x40 ;  /* 0xffffffc0ff068424 */ /* 0x000fe400078e00ff */
[----:B------:R-:W-:Y:S01]  /*1830*/  @!P0 FFMA R3, R3, 1.84467440737095516160e+19, RZ ;  /* 0x5f80000003038823 */ /* 0x000fe200000000ff */
[----:B------:R-:W-:Y:S02]  /*1840*/  @!P1 FFMA R4, R0, 1.84467440737095516160e+19, RZ ;  /* 0x5f80000000049823 */ /* 0x000fe400000000ff */
[----:B------:R-:W-:-:S07]  /*1850*/  @!P1 IADD3 R6, PT, PT, R6, 0x40, RZ ;  /* 0x0000004006069810 */ /* 0x000fce0007ffe0ff */
.L_x_67:
[----:B------:R-:W-:Y:S01]  /*1860*/  LEA R7, R5, 0xc0800000, 0x17 ;  /* 0xc080000005077811 */ /* 0x000fe200078eb8ff */
[----:B------:R-:W-:Y:S03]  /*1870*/  BSSY.RECONVERGENT B2, `(.L_x_72) ;  /* 0x0000036000027945 */ /* 0x000fe60003800200 */
[----:B------:R-:W-:Y:S01]  /*1880*/  IADD3 R7, PT, PT, -R7, R4, RZ ;  /* 0x0000000407077210 */ /* 0x000fe20007ffe1ff */
[----:B------:R-:W-:-:S03]  /*1890*/  VIADD R4, R12, 0xffffff81 ;  /* 0xffffff810c047836 */ /* 0x000fc60000000000 */
[----:B------:R-:W0:Y:S01]  /*18a0*/  MUFU.RCP R11, R7 ;  /* 0x00000007000b7308 */ /* 0x000e220000001000 */
[----:B------:R-:W-:Y:S01]  /*18b0*/  FADD.FTZ R13, -R7, -RZ ;  /* 0x800000ff070d7221 */ /* 0x000fe20000010100 */
[C---:B------:R-:W-:Y:S01]  /*18c0*/  IMAD R0, R4.reuse, -0x800000, R3 ;  /* 0xff80000004007824 */ /* 0x040fe200078e0203 */
[----:B------:R-:W-:-:S04]  /*18d0*/  IADD3 R5, PT, PT, R4, 0x7f, -R5 ;  /* 0x0000007f04057810 */ /* 0x000fc80007ffe805 */
[----:B------:R-:W-:Y:S01]  /*18e0*/  IADD3 R5, PT, PT, R5, R6, RZ ;  /* 0x0000000605057210 */ /* 0x000fe20007ffe0ff */
[----:B0-----:R-:W-:-:S04]  /*18f0*/  FFMA R12, R11, R13, 1 ;  /* 0x3f8000000b0c7423 */ /* 0x001fc8000000000d */
[----:B------:R-:W-:-:S04]  /*1900*/  FFMA R14, R11, R12, R11 ;  /* 0x0000000c0b0e7223 */ /* 0x000fc8000000000b */
[----:B------:R-:W-:-:S04]  /*1910*/  FFMA R3, R0, R14, RZ ;  /* 0x0000000e00037223 */ /* 0x000fc800000000ff */
[----:B------:R-:W-:-:S04]  /*1920*/  FFMA R12, R13, R3, R0 ;  /* 0x000000030d0c7223 */ /* 0x000fc80000000000 */
[----:B------:R-:W-:-:S04]  /*1930*/  FFMA R11, R14, R12, R3 ;  /* 0x0000000c0e0b7223 */ /* 0x000fc80000000003 */
[----:B------:R-:W-:-:S04]  /*1940*/  FFMA R12, R13, R11, R0 ;  /* 0x0000000b0d0c7223 */ /* 0x000fc80000000000 */
[----:B------:R-:W-:-:S05]  /*1950*/  FFMA R0, R14, R12, R11 ;  /* 0x0000000c0e007223 */ /* 0x000fca000000000b */
[----:B------:R-:W-:-:S04]  /*1960*/  SHF.R.U32.HI R3, RZ, 0x17, R0 ;  /* 0x00000017ff037819 */ /* 0x000fc80000011600 */
[----:B------:R-:W-:-:S04]  /*1970*/  LOP3.LUT R3, R3, 0xff, RZ, 0xc0, !PT ;  /* 0x000000ff03037812 */ /* 0x000fc800078ec0ff */
[----:B------:R-:W-:-:S05]  /*1980*/  IADD3 R7, PT, PT, R3, R5, RZ ;  /* 0x0000000503077210 */ /* 0x000fca0007ffe0ff */
[----:B------:R-:W-:-:S05]  /*1990*/  VIADD R3, R7, 0xffffffff ;  /* 0xffffffff07037836 */ /* 0x000fca0000000000 */
[----:B------:R-:W-:-:S13]  /*19a0*/  ISETP.GE.U32.AND P0, PT, R3, 0xfe, PT ;  /* 0x000000fe0300780c */ /* 0x000fda0003f06070 */
[----:B------:R-:W-:Y:S05]  /*19b0*/  @!P0 BRA `(.L_x_73) ;  /* 0x0000000000808947 */ /* 0x000fea0003800000 */
[----:B------:R-:W-:-:S13]  /*19c0*/  ISETP.GT.AND P0, PT, R7, 0xfe, PT ;  /* 0x000000fe0700780c */ /* 0x000fda0003f04270 */
[----:B------:R-:W-:Y:S05]  /*19d0*/  @P0 BRA `(.L_x_74) ;  /* 0x00000000006c0947 */ /* 0x000fea0003800000 */
[----:B------:R-:W-:-:S13]  /*19e0*/  ISETP.GE.AND P0, PT, R7, 0x1, PT ;  /* 0x000000010700780c */ /* 0x000fda0003f06270 */
[----:B------:R-:W-:Y:S05]  /*19f0*/  @P0 BRA `(.L_x_75) ;  /* 0x0000000000740947 */ /* 0x000fea0003800000 */
[----:B------:R-:W-:Y:S02]  /*1a00*/  ISETP.GE.AND P0, PT, R7, -0x18, PT ;  /* 0xffffffe80700780c */ /* 0x000fe40003f06270 */
[----:B------:R-:W-:-:S11]  /*1a10*/  LOP3.LUT R0, R0, 0x80000000, RZ, 0xc0, !PT ;  /* 0x8000000000007812 */ /* 0x000fd600078ec0ff */
[----:B------:R-:W-:Y:S05]  /*1a20*/  @!P0 BRA `(.L_x_75) ;  /* 0x0000000000688947 */ /* 0x000fea0003800000 */
[CCC-:B------:R-:W-:Y:S01]  /*1a30*/  FFMA.RZ R3, R14.reuse, R12.reuse, R11.reuse ;  /* 0x0000000c0e037223 */ /* 0x1c0fe2000000c00b */
[C---:B------:R-:W-:Y:S01]  /*1a40*/  IADD3 R6, PT, PT, R7.reuse, 0x20, RZ ;  /* 0x0000002007067810 */ /* 0x040fe20007ffe0ff */
[CCC-:B------:R-:W-:Y:S01]  /*1a50*/  FFMA.RM R4, R14.reuse, R12.reuse, R11.reuse ;  /* 0x0000000c0e047223 */ /* 0x1c0fe2000000400b */
[----:B------:R-:W-:Y:S02]  /*1a60*/  ISETP.NE.AND P2, PT, R7, RZ, PT ;  /* 0x000000ff0700720c */ /* 0x000fe40003f45270 */
[----:B------:R-:W-:Y:S01]  /*1a70*/  LOP3.LUT R5, R3, 0x7fffff, RZ, 0xc0, !PT ;  /* 0x007fffff03057812 */ /* 0x000fe200078ec0ff */
[----:B------:R-:W-:Y:S01]  /*1a80*/  FFMA.RP R3, R14, R12, R11 ;  /* 0x0000000c0e037223 */ /* 0x000fe2000000800b */
[----:B------:R-:W-:Y:S02]  /*1a90*/  ISETP.NE.AND P1, PT, R7, RZ, PT ;  /* 0x000000ff0700720c */ /* 0x000fe40003f25270 */
[----:B------:R-:W-:Y:S02]  /*1aa0*/  LOP3.LUT R5, R5, 0x800000, RZ, 0xfc, !PT ;  /* 0x0080000005057812 */ /* 0x000fe400078efcff */
[----:B------:R-:W-:-:S02]  /*1ab0*/  IADD3 R7, PT, PT, -R7, RZ, RZ ;  /* 0x000000ff07077210 */ /* 0x000fc40007ffe1ff */
[----:B------:R-:W-:Y:S02]  /*1ac0*/  SHF.L.U32 R6, R5, R6, RZ ;  /* 0x0000000605067219 */ /* 0x000fe400000006ff */
[----:B------:R-:W-:Y:S02]  /*1ad0*/  FSETP.NEU.FTZ.AND P0, PT, R3, R4, PT ;  /* 0x000000040300720b */ /* 0x000fe40003f1d000 */
[----:B------:R-:W-:Y:S02]  /*1ae0*/  SEL R4, R7, RZ, P2 ;  /* 0x000000ff07047207 */ /* 0x000fe40001000000 */
[----:B------:R-:W-:Y:S02]  /*1af0*/  ISETP.NE.AND P1, PT, R6, RZ, P1 ;  /* 0x000000ff0600720c */ /* 0x000fe40000f25270 */
[----:B------:R-:W-:Y:S02]  /*1b00*/  SHF.R.U32.HI R4, RZ, R4, R5 ;  /* 0x00000004ff047219 */ /* 0x000fe40000011605 */
[----:B------:R-:W-:-:S02]  /*1b10*/  PLOP3.LUT P0, PT, P0, P1, PT, 0xf8, 0x8f ;  /* 0x00000000008f781c */ /* 0x000fc40000703f70 */
[----:B------:R-:W-:Y:S02]  /*1b20*/  SHF.R.U32.HI R6, RZ, 0x1, R4 ;  /* 0x00000001ff067819 */ /* 0x000fe40000011604 */
[----:B------:R-:W-:-:S04]  /*1b30*/  SEL R3, RZ, 0x1, !P0 ;  /* 0x00000001ff037807 */ /* 0x000fc80004000000 */
[----:B------:R-:W-:-:S04]  /*1b40*/  LOP3.LUT R3, R3, 0x1, R6, 0xf8, !PT ;  /* 0x0000000103037812 */ /* 0x000fc800078ef806 */
[----:B------:R-:W-:-:S05]  /*1b50*/  LOP3.LUT R3, R3, R4, RZ, 0xc0, !PT ;  /* 0x0000000403037212 */ /* 0x000fca00078ec0ff */
[----:B------:R-:W-:-:S05]  /*1b60*/  IMAD.IADD R3, R6, 0x1, R3 ;  /* 0x0000000106037824 */ /* 0x000fca00078e0203 */
[----:B------:R-:W-:Y:S01]  /*1b70*/  LOP3.LUT R0, R3, R0, RZ, 0xfc, !PT ;  /* 0x0000000003007212 */ /* 0x000fe200078efcff */
[----:B------:R-:W-:Y:S06]  /*1b80*/  BRA `(.L_x_75) ;  /* 0x0000000000107947 */ /* 0x000fec0003800000 */
.L_x_74:
[----:B------:R-:W-:-:S04]  /*1b90*/  LOP3.LUT R0, R0, 0x80000000, RZ, 0xc0, !PT ;  /* 0x8000000000007812 */ /* 0x000fc800078ec0ff */
[----:B------:R-:W-:Y:S01]  /*1ba0*/  LOP3.LUT R0, R0, 0x7f800000, RZ, 0xfc, !PT ;  /* 0x7f80000000007812 */ /* 0x000fe200078efcff */
[----:B------:R-:W-:Y:S06]  /*1bb0*/  BRA `(.L_x_75) ;  /* 0x0000000000047947 */ /* 0x000fec0003800000 */
.L_x_73:
[----:B------:R-:W-:-:S07]  /*1bc0*/  LEA R0, R5, R0, 0x17 ;  /* 0x0000000005007211 */ /* 0x000fce00078eb8ff */
.L_x_75:
[----:B------:R-:W-:Y:S05]  /*1bd0*/  BSYNC.RECONVERGENT B2 ;  /* 0x0000000000027941 */ /* 0x000fea0003800200 */
.L_x_72:
[----:B------:R-:W-:Y:S05]  /*1be0*/  BRA `(.L_x_76) ;  /* 0x0000000000207947 */ /* 0x000fea0003800000 */
.L_x_71:
[----:B------:R-:W-:-:S04]  /*1bf0*/  LOP3.LUT R0, R4, 0x80000000, R3, 0x48, !PT ;  /* 0x8000000004007812 */ /* 0x000fc800078e4803 */
[----:B------:R-:W-:Y:S01]  /*1c00*/  LOP3.LUT R0, R0, 0x7f800000, RZ, 0xfc, !PT ;  /* 0x7f80000000007812 */ /* 0x000fe200078efcff */
[----:B------:R-:W-:Y:S06]  /*1c10*/  BRA `(.L_x_76) ;  /* 0x0000000000147947 */ /* 0x000fec0003800000 */
.L_x_70:
[----:B------:R-:W-:Y:S01]  /*1c20*/  LOP3.LUT R0, R4, 0x80000000, R3, 0x48, !PT ;  /* 0x8000000004007812 */ /* 0x000fe200078e4803 */
[----:B------:R-:W-:Y:S06]  /*1c30*/  BRA `(.L_x_76) ;  /* 0x00000000000c7947 */ /* 0x000fec0003800000 */
.L_x_69:
[----:B------:R-:W0:Y:S01]  /*1c40*/  MUFU.RSQ R0, -QNAN ;  /* 0xffc0000000007908 */ /* 0x000e220000001400 */
[----:B------:R-:W-:Y:S05]  /*1c50*/  BRA `(.L_x_76) ;  /* 0x0000000000047947 */ /* 0x000fea0003800000 */
.L_x_68:
[----:B------:R-:W-:-:S07]  /*1c60*/  FADD.FTZ R0, R3, R0 ;  /* 0x0000000003007221 */ /* 0x000fce0000010000 */
.L_x_76:
[----:B------:R-:W-:Y:S05]  /*1c70*/  BSYNC.RECONVERGENT B1 ;  /* 0x0000000000017941 */ /* 0x000fea0003800200 */
.L_x_66:
[----:B------:R-:W-:-:S04]  /*1c80*/  HFMA2 R3, -RZ, RZ, 0, 0 ;  /* 0x00000000ff037431 */ /* 0x000fc800000001ff */
[----:B0-----:R-:W-:Y:S05]  /*1c90*/  RET.REL.NODEC R2 `(_Z24fused_rmsnorm_add_kernelPKfS0_S0_Pfiif) ;  /* 0xffffffe002d87950 */ /* 0x001fea0003c3ffff */
.L_x_77:
        /* <DEDUP_REMOVED lines=14> */
.L_x_488:


//--------------------- .text._Z16fused_mlp_kernelPKfS0_S0_S0_Pfiii --------------------------
	.section	.text._Z16fused_mlp_kernelPKfS0_S0_S0_Pfiii,"ax",@progbits
	.align	128
        .global         _Z16fused_mlp_kernelPKfS0_S0_S0_Pfiii
        .type           _Z16fused_mlp_kernelPKfS0_S0_S0_Pfiii,@function
        .size           _Z16fused_mlp_kernelPKfS0_S0_S0_Pfiii,(.L_x_489 - _Z16fused_mlp_kernelPKfS0_S0_S0_Pfiii)
        .other          _Z16fused_mlp_kernelPKfS0_S0_S0_Pfiii,@"STO_CUDA_ENTRY STV_DEFAULT"
_Z16fused_mlp_kernelPKfS0_S0_S0_Pfiii:
.text._Z16fused_mlp_kernelPKfS0_S0_S0_Pfiii:
        /* <DEDUP_REMOVED lines=10> */
[----:B------:R-:W0:Y:S01]  /*00a0*/  LDCU UR7, c[0x0][0x3b0] ;  /* 0x00007600ff0777ac */ /* 0x000e220008000800 */
[----:B------:R-:W1:Y:S01]  /*00b0*/  S2UR UR5, SR_CgaCtaId ;  /* 0x00000000000579c3 */ /* 0x000e620000008800 */
[----:B------:R-:W-:Y:S01]  /*00c0*/  ISETP.GE.AND P2, PT, R0, RZ, PT ;  /* 0x000000ff0000720c */ /* 0x000fe20003f46270 */
[----:B------:R-:W2:Y:S01]  /*00d0*/  I2F.RP R2, R7 ;  /* 0x0000000700027306 */ /* 0x000ea20000209400 */
[----:B------:R-:W-:Y:S01]  /*00e0*/  UMOV UR4, 0x400 ;  /* 0x0000040000047882 */ /* 0x000fe20000000000 */
[----:B------:R-:W3:Y:S06]  /*00f0*/  LDCU.64 UR10, c[0x0][0x358] ;  /* 0x00006b00ff0a77ac */ /* 0x000eec0008000a00 */
[----:B--2---:R-:W2:Y:S01]  /*0100*/  MUFU.RCP R2, R2 ;  /* 0x0000000200027308 */ /* 0x004ea20000001000 */
[----:B0-----:R-:W-:-:S02]  /*0110*/  UISETP.GE.AND UP0, UPT, UR7, 0x1, UPT ;  /* 0x000000010700788c */ /* 0x001fc4000bf06270 */
[----:B-1----:R-:W-:-:S04]  /*0120*/  ULEA UR5, UR5, UR4, 0x18 ;  /* 0x0000000405057291 */ /* 0x002fc8000f8ec0ff */
[----:B------:R-:W-:Y:S01]  /*0130*/  ULEA UR6, UR7, UR5, 0x2 ;  /* 0x0000000507067291 */ /* 0x000fe2000f8e10ff */
[----:B--2---:R-:W-:-:S04]  /*0140*/  IADD3 R4, PT, PT, R2, 0xffffffe, RZ ;  /* 0x0ffffffe02047810 */ /* 0x004fc80007ffe0ff */
[----:B------:R0:W1:Y:S02]  /*0150*/  F2I.FTZ.U32.TRUNC.NTZ R5, R4 ;  /* 0x0000000400057305 */ /* 0x000064000021f000 */
[----:B0-----:R-:W-:Y:S01]  /*0160*/  HFMA2 R4, -RZ, RZ, 0, 0 ;  /* 0x00000000ff047431 */ /* 0x001fe200000001ff */
[----:B-1----:R-:W-:-:S05]  /*0170*/  IADD3 R6, PT, PT, RZ, -R5, RZ ;  /* 0x80000005ff067210 */ /* 0x002fca0007ffe0ff */
[----:B------:R-:W-:Y:S01]  /*0180*/  IMAD R9, R6, R7, RZ ;  /* 0x0000000706097224 */ /* 0x000fe200078e02ff */
[----:B------:R-:W-:-:S03]  /*0190*/  IABS R6, R0 ;  /* 0x0000000000067213 */ /* 0x000fc60000000000 */
[----:B------:R-:W-:-:S06]  /*01a0*/  IMAD.HI.U32 R5, R5, R9, R4 ;  /* 0x0000000905057227 */ /* 0x000fcc00078e0004 */
[----:B------:R-:W-:-:S05]  /*01b0*/  IMAD.HI.U32 R5, R5, R6, RZ ;  /* 0x0000000605057227 */ /* 0x000fca00078e00ff */
[----:B------:R-:W-:-:S05]  /*01c0*/  IADD3 R5, PT, PT, -R5, RZ, RZ ;  /* 0x000000ff05057210 */ /* 0x000fca0007ffe1ff */
[----:B------:R-:W-:-:S05]  /*01d0*/  IMAD R2, R7, R5, R6 ;  /* 0x0000000507027224 */ /* 0x000fca00078e0206 */
[----:B------:R-:W-:-:S13]  /*01e0*/  ISETP.GT.U32.AND P0, PT, R7, R2, PT ;  /* 0x000000020700720c */ /* 0x000fda0003f04070 */
[----:B------:R-:W-:Y:S02]  /*01f0*/  @!P0 IADD3 R2, PT, PT, R2, -R7, RZ ;  /* 0x8000000702028210 */ /* 0x000fe40007ffe0ff */
[----:B------:R-:W-:Y:S02]  /*0200*/  ISETP.NE.AND P0, PT, R3, RZ, PT ;  /* 0x000000ff0300720c */ /* 0x000fe40003f05270 */
[----:B------:R-:W-:-:S13]  /*0210*/  ISETP.GT.U32.AND P1, PT, R7, R2, PT ;  /* 0x000000020700720c */ /* 0x000fda0003f24070 */
[----:B------:R-:W-:-:S04]  /*0220*/  @!P1 IADD3 R2, PT, PT, R2, -R7, RZ ;  /* 0x8000000702029210 */ /* 0x000fc80007ffe0ff */
[----:B------:R-:W-:Y:S02]  /*0230*/  @!P2 IADD3 R2, PT, PT, -R2, RZ, RZ ;  /* 0x000000ff0202a210 */ /* 0x000fe40007ffe1ff */
[----:B------:R-:W-:Y:S01]  /*0240*/  @!P0 LOP3.LUT R2, RZ, R3, RZ, 0x33, !PT ;  /* 0x00000003ff028212 */ /* 0x000fe200078e33ff */
[----:B---3--:R-:W-:Y:S06]  /*0250*/  BRA.U !UP0, `(.L_x_78) ;  /* 0x0000000908907547 */ /* 0x008fec000b800000 */
[----:B------:R-:W0:Y:S02]  /*0260*/  LDC.64 R4, c[0x0][0x380] ;  /* 0x0000e000ff047b82 */ /* 0x000e240000000a00 */
[----:B0-----:R-:W-:-:S06]  /*0270*/  IMAD.WIDE R4, R0, 0x4, R4 ;  /* 0x0000000400047825 */ /* 0x001fcc00078e0204 */
[----:B------:R0:W5:Y:S01]  /*0280*/  LDG.E.CONSTANT R4, desc[UR10][R4.64] ;  /* 0x0000000a04047981 */ /* 0x000162000c1e9900 */
[----:B------:R-:W-:Y:S02]  /*0290*/  UISETP.GE.U32.AND UP2, UPT, UR7, 0x8, UPT ;  /* 0x000000080700788c */ /* 0x000fe4000bf46070 */
[----:B------:R-:W-:Y:S01]  /*02a0*/  ULOP3.LUT UR8, UR7, 0x7, URZ, 0xc0, !UPT ;  /* 0x0000000707087892 */ /* 0x000fe2000f8ec0ff */
[----:B------:R-:W-:-:S03]  /*02b0*/  UMOV UR4, URZ ;  /* 0x000000ff00047c82 */ /* 0x000fc60008000000 */
[----:B------:R-:W-:-:S03]  /*02c0*/  UISETP.NE.AND UP1, UPT, UR8, URZ, UPT ;  /* 0x000000ff0800728c */ /* 0x000fc6000bf25270 */
[----:B0-----:R-:W-:Y:S08]  /*02d0*/  BRA.U !UP2, `(.L_x_79) ;  /* 0x000000050a207547 */ /* 0x001ff0000b800000 */
[----:B------:R-:W-:Y:S01]  /*02e0*/  ULOP3.LUT UR4, UR7, 0x7ffffff8, URZ, 0xc0, !UPT ;  /* 0x7ffffff807047892 */ /* 0x000fe2000f8ec0ff */
[----:B------:R-:W-:Y:S01]  /*02f0*/  MOV R6, R2 ;  /* 0x0000000200067202 */ /* 0x000fe20000000f00 */
[----:B------:R-:W-:Y:S02]  /*0300*/  UIADD3 UR12, UPT, UPT, UR5, 0x10, URZ ;  /* 0x00000010050c7890 */ /* 0x000fe4000fffe0ff */
[----:B------:R-:W-:-:S12]  /*0310*/  UIADD3 UR9, UPT, UPT, -UR4, URZ, URZ ;  /* 0x000000ff04097290 */ /* 0x000fd8000fffe1ff */
.L_x_80:
[----:B--2---:R-:W0:Y:S08]  /*0320*/  LDC.64 R28, c[0x0][0x388] ;  /* 0x0000e200ff1c7b82 */ /* 0x004e300000000a00 */
[----:B------:R-:W1:Y:S01]  /*0330*/  LDC.64 R10, c[0x0][0x390] ;  /* 0x0000e400ff0a7b82 */ /* 0x000e620000000a00 */
[----:B0-----:R-:W-:-:S05]  /*0340*/  IMAD.WIDE R28, R6, 0x4, R28 ;  /* 0x00000004061c7825 */ /* 0x001fca00078e021c */
[----:B------:R-:W2:Y:S01]  /*0350*/  LDG.E.CONSTANT R22, desc[UR10][R28.64] ;  /* 0x0000000a1c167981 */ /* 0x000ea2000c1e9900 */
[----:B------:R-:W-:-:S04]  /*0360*/  IMAD.WIDE R26, R3, 0x4, R28 ;  /* 0x00000004031a7825 */ /* 0x000fc800078e021c */
[----:B-1----:R-:W-:Y:S01]  /*0370*/  IMAD.WIDE R10, R6, 0x4, R10 ;  /* 0x00000004060a7825 */ /* 0x002fe200078e020a */
[----:B------:R-:W3:Y:S03]  /*0380*/  LDG.E.CONSTANT R25, desc[UR10][R26.64] ;  /* 0x0000000a1a197981 */ /* 0x000ee6000c1e9900 */
[C---:B------:R-:W-:Y:S01]  /*0390*/  IMAD.WIDE R12, R3.reuse, 0x4, R26 ;  /* 0x00000004030c7825 */ /* 0x040fe200078e021a */
[----:B------:R0:W4:Y:S03]  /*03a0*/  LDG.E.CONSTANT R5, desc[UR10][R10.64] ;  /* 0x0000000a0a057981 */ /* 0x000126000c1e9900 */
[----:B------:R-:W-:-:S04]  /*03b0*/  IMAD.WIDE R20, R3, 0x4, R10 ;  /* 0x0000000403147825 */ /* 0x000fc800078e020a */
[C---:B------:R-:W-:Y:S01]  /*03c0*/  IMAD.WIDE R16, R3.reuse, 0x4, R12 ;  /* 0x0000000403107825 */ /* 0x040fe200078e020c */
[----:B------:R-:W4:Y:S03]  /*03d0*/  LDG.E.CONSTANT R23, desc[UR10][R20.64] ;  /* 0x0000000a14177981 */ /* 0x000f26000c1e9900 */
[C---:B------:R-:W-:Y:S01]  /*03e0*/  IMAD.WIDE R18, R3.reuse, 0x4, R20 ;  /* 0x0000000403127825 */ /* 0x040fe200078e0214 */
[----:B------:R-:W4:Y:S03]  /*03f0*/  LDG.E.CONSTANT R13, desc[UR10][R12.64] ;  /* 0x0000000a0c0d7981 */ /* 0x000f26000c1e9900 */
[C---:B0-----:R-:W-:Y:S01]  /*0400*/  IMAD.WIDE R10, R3.reuse, 0x4, R16 ;  /* 0x00000004030a7825 */ /* 0x041fe200078e0210 */
[----:B------:R0:W4:Y:S03]  /*0410*/  LDG.E.CONSTANT R7, desc[UR10][R18.64] ;  /* 0x0000000a12077981 */ /* 0x000126000c1e9900 */
[C---:B------:R-:W-:Y:S01]  /*0420*/  IMAD.WIDE R8, R3.reuse, 0x4, R18 ;  /* 0x0000000403087825 */ /* 0x040fe200078e0212 */
[----:B------:R-:W4:Y:S03]  /*0430*/  LDG.E.CONSTANT R17, desc[UR10][R16.64] ;  /* 0x0000000a10117981 */ /* 0x000f26000c1e9900 */
[----:B------:R-:W-:-:S02]  /*0440*/  IMAD.WIDE R14, R3, 0x4, R8 ;  /* 0x00000004030e7825 */ /* 0x000fc400078e0208 */
[----:B------:R-:W4:Y:S02]  /*0450*/  LDG.E.CONSTANT R9, desc[UR10][R8.64] ;  /* 0x0000000a08097981 */ /* 0x000f24000c1e9900 */
[C---:B0-----:R-:W-:Y:S02]  /*0460*/  IMAD.WIDE R18, R3.reuse, 0x4, R10 ;  /* 0x0000000403127825 */ /* 0x041fe400078e020a */
[----:B------:R0:W4:Y:S02]  /*0470*/  LDG.E.CONSTANT R24, desc[UR10][R14.64] ;  /* 0x0000000a0e187981 */ /* 0x000124000c1e9900 */
[----:B------:R-:W-:-:S04]  /*0480*/  IMAD.WIDE R20, R3, 0x4, R14 ;  /* 0x0000000403147825 */ /* 0x000fc800078e020e */
[C---:B------:R-:W-:Y:S01]  /*0490*/  IMAD.WIDE R26, R3.reuse, 0x4, R18 ;  /* 0x00000004031a7825 */ /* 0x040fe200078e0212 */
[----:B------:R1:W4:Y:S03]  /*04a0*/  LDG.E.CONSTANT R8, desc[UR10][R10.64] ;  /* 0x0000000a0a087981 */ /* 0x000326000c1e9900 */
[C---:B------:R-:W-:Y:S01]  /*04b0*/  IMAD.WIDE R28, R3.reuse, 0x4, R20 ;  /* 0x00000004031c7825 */ /* 0x040fe200078e0214 */
[----:B------:R-:W4:Y:S03]  /*04c0*/  LDG.E.CONSTANT R19, desc[UR10][R18.64] ;  /* 0x0000000a12137981 */ /* 0x000f26000c1e9900 */
[C---:B0-----:R-:W-:Y:S01]  /*04d0*/  IMAD.WIDE R14, R3.reuse, 0x4, R26 ;  /* 0x00000004030e7825 */ /* 0x041fe200078e021a */
[----:B------:R-:W4:Y:S03]  /*04e0*/  LDG.E.CONSTANT R21, desc[UR10][R20.64] ;  /* 0x0000000a14157981 */ /* 0x000f26000c1e9900 */
[----:B-1----:R-:W-:Y:S01]  /*04f0*/  IMAD.WIDE R10, R3, 0x4, R28 ;  /* 0x00000004030a7825 */ /* 0x002fe200078e021c */
[----:B------:R-:W4:Y:S04]  /*0500*/  LDG.E.CONSTANT R27, desc[UR10][R26.64] ;  /* 0x0000000a1a1b7981 */ /* 0x000f28000c1e9900 */
[----:B------:R-:W4:Y:S04]  /*0510*/  LDG.E.CONSTANT R29, desc[UR10][R28.64] ;  /* 0x0000000a1c1d7981 */ /* 0x000f28000c1e9900 */
[----:B------:R2:W4:Y:S04]  /*0520*/  LDG.E.CONSTANT R12, desc[UR10][R14.64] ;  /* 0x0000000a0e0c7981 */ /* 0x000528000c1e9900 */
[----:B------:R0:W4:Y:S01]  /*0530*/  LDG.E.CONSTANT R11, desc[UR10][R10.64] ;  /* 0x0000000a0a0b7981 */ /* 0x000122000c1e9900 */
[----:B------:R-:W-:-:S02]  /*0540*/  ULEA UR13, UR7, UR12, 0x2 ;  /* 0x0000000c070d7291 */ /* 0x000fc4000f8e10ff */
[----:B------:R-:W-:-:S04]  /*0550*/  UIADD3 UR9, UPT, UPT, UR9, 0x8, URZ ;  /* 0x0000000809097890 */ /* 0x000fc8000fffe0ff */
[----:B------:R-:W-:Y:S01]  /*0560*/  UISETP.NE.AND UP2, UPT, UR9, URZ, UPT ;  /* 0x000000ff0900728c */ /* 0x000fe2000bf45270 */
[----:B------:R-:W-:Y:S01]  /*0570*/  LEA R6, R3, R6, 0x3 ;  /* 0x0000000603067211 */ /* 0x000fe200078e18ff */
[C---:B--2--5:R-:W-:Y:S01]  /*0580*/  FMUL R14, R4.reuse, R22 ;  /* 0x00000016040e7220 */ /* 0x064fe20000400000 */
[C---:B---3--:R-:W-:Y:S01]  /*0590*/  FMUL R15, R4.reuse, R25 ;  /* 0x00000019040f7220 */ /* 0x048fe20000400000 */
[----:B----4-:R-:W-:-:S05]  /*05a0*/  FMUL R5, R4, R5 ;  /* 0x0000000504057220 */ /* 0x010fca0000400000 */
[----:B------:R-:W-:Y:S01]  /*05b0*/  STS [UR13+-0x10], R5 ;  /* 0xfffff005ff007988 */ /* 0x000fe2000800080d */
[----:B------:R-:W-:-:S03]  /*05c0*/  FMUL R23, R4, R23 ;  /* 0x0000001704177220 */ /* 0x000fc60000400000 */
[----:B------:R1:W-:Y:S01]  /*05d0*/  STS.64 [UR12+-0x10], R14 ;  /* 0xfffff00eff007988 */ /* 0x0003e20008000a0c */
[C---:B------:R-:W-:Y:S01]  /*05e0*/  FMUL R16, R4.reuse, R13 ;  /* 0x0000000d04107220 */ /* 0x040fe20000400000 */
[C---:B------:R-:W-:Y:S01]  /*05f0*/  FMUL R7, R4.reuse, R7 ;  /* 0x0000000704077220 */ /* 0x040fe20000400000 */
[C---:B------:R-:W-:Y:S01]  /*0600*/  FMUL R17, R4.reuse, R17 ;  /* 0x0000001104117220 */ /* 0x040fe20000400000 */
[----:B------:R2:W-:Y:S01]  /*0610*/  STS [UR13+-0xc], R23 ;  /* 0xfffff417ff007988 */ /* 0x0005e2000800080d */
[----:B0-----:R-:W-:-:S03]  /*0620*/  FMUL R10, R4, R9 ;  /* 0x00000009040a7220 */ /* 0x001fc60000400000 */
[----:B------:R2:W-:Y:S01]  /*0630*/  STS [UR13+-0x8], R7 ;  /* 0xfffff807ff007988 */ /* 0x0005e2000800080d */
[----:B------:R-:W-:-:S03]  /*0640*/  FMUL R24, R4, R24 ;  /* 0x0000001804187220 */ /* 0x000fc60000400000 */
[----:B------:R2:W-:Y:S01]  /*0650*/  STS.64 [UR12+-0x8], R16 ;  /* 0xfffff810ff007988 */ /* 0x0005e20008000a0c */
[C---:B------:R-:W-:Y:S01]  /*0660*/  FMUL R8, R4.reuse, R8 ;  /* 0x0000000804087220 */ /* 0x040fe20000400000 */
[C---:B------:R-:W-:Y:S02]  /*0670*/  FMUL R9, R4.reuse, R19 ;  /* 0x0000001304097220 */ /* 0x040fe40000400000 */
[----:B------:R2:W-:Y:S01]  /*0680*/  STS [UR13+-0x4], R10 ;  /* 0xfffffc0aff007988 */ /* 0x0005e2000800080d */
[----:B------:R-:W-:-:S03]  /*0690*/  FMUL R21, R4, R21 ;  /* 0x0000001504157220 */ /* 0x000fc60000400000 */
[----:B------:R2:W-:Y:S01]  /*06a0*/  STS [UR13], R24 ;  /* 0x00000018ff007988 */ /* 0x0005e2000800080d */
[C---:B-1----:R-:W-:Y:S01]  /*06b0*/  FMUL R14, R4.reuse, R27 ;  /* 0x0000001b040e7220 */ /* 0x042fe20000400000 */
[C---:B------:R-:W-:Y:S02]  /*06c0*/  FMUL R29, R4.reuse, R29 ;  /* 0x0000001d041d7220 */ /* 0x040fe40000400000 */
[----:B------:R2:W-:Y:S01]  /*06d0*/  STS.64 [UR12], R8 ;  /* 0x00000008ff007988 */ /* 0x0005e20008000a0c */
[----:B------:R-:W-:-:S03]  /*06e0*/  FMUL R15, R4, R12 ;  /* 0x0000000c040f7220 */ /* 0x000fc60000400000 */
[----:B------:R2:W-:Y:S01]  /*06f0*/  STS [UR13+0x4], R21 ;  /* 0x00000415ff007988 */ /* 0x0005e2000800080d */
[----:B------:R-:W-:-:S03]  /*0700*/  FMUL R11, R4, R11 ;  /* 0x0000000b040b7220 */ /* 0x000fc60000400000 */
[----:B------:R2:W-:Y:S04]  /*0710*/  STS [UR13+0x8], R29 ;  /* 0x0000081dff007988 */ /* 0x0005e8000800080d */
[----:B------:R2:W-:Y:S04]  /*0720*/  STS.64 [UR12+0x8], R14 ;  /* 0x0000080eff007988 */ /* 0x0005e80008000a0c */
[----:B------:R2:W-:Y:S01]  /*0730*/  STS [UR13+0xc], R11 ;  /* 0x00000c0bff007988 */ /* 0x0005e2000800080d */
[----:B------:R-:W-:Y:S01]  /*0740*/  UIADD3 UR12, UPT, UPT, UR12, 0x20, URZ ;  /* 0x000000200c0c7890 */ /* 0x000fe2000fffe0ff */
[----:B------:R-:W-:Y:S11]  /*0750*/  BRA.U UP2, `(.L_x_80) ;  /* 0xfffffff902f07547 */ /* 0x000ff6000b83ffff */
.L_x_79:
[----:B------:R-:W-:Y:S05]  /*0760*/  BRA.U !UP1, `(.L_x_78) ;  /* 0x00000005094c7547 */ /* 0x000fea000b800000 */
[----:B------:R-:W-:Y:S02]  /*0770*/  UISETP.GE.U32.AND UP1, UPT, UR8, 0x4, UPT ;  /* 0x000000040800788c */ /* 0x000fe4000bf26070 */
[----:B------:R-:W-:-:S04]  /*0780*/  ULOP3.LUT UR9, UR7, 0x3, URZ, 0xc0, !UPT ;  /* 0x0000000307097892 */ /* 0x000fc8000f8ec0ff */
[----:B------:R-:W-:-:S03]  /*0790*/  UISETP.NE.AND UP2, UPT, UR9, URZ, UPT ;  /* 0x000000ff0900728c */ /* 0x000fc6000bf45270 */
[----:B------:R-:W-:Y:S08]  /*07a0*/  BRA.U !UP1, `(.L_x_81) ;  /* 0x0000000109987547 */ /* 0x000ff0000b800000 */
[----:B--2---:R-:W0:Y:S01]  /*07b0*/  LDC.64 R14, c[0x0][0x388] ;  /* 0x0000e200ff0e7b82 */ /* 0x004e220000000a00 */
[----:B------:R-:W-:-:S07]  /*07c0*/  IMAD R5, R3, UR4, R2 ;  /* 0x0000000403057c24 */ /* 0x000fce000f8e0202 */
[----:B------:R-:W1:Y:S01]  /*07d0*/  LDC.64 R16, c[0x0][0x390] ;  /* 0x0000e400ff107b82 */ /* 0x000e620000000a00 */
[----:B0-----:R-:W-:-:S04]  /*07e0*/  IMAD.WIDE R14, R5, 0x4, R14 ;  /* 0x00000004050e7825 */ /* 0x001fc800078e020e */
[----:B------:R-:W-:Y:S02]  /*07f0*/  IMAD.WIDE R18, R3, 0x4, R14 ;  /* 0x0000000403127825 */ /* 0x000fe400078e020e */
[----:B------:R-:W2:Y:S02]  /*0800*/  LDG.E.CONSTANT R15, desc[UR10][R14.64] ;  /* 0x0000000a0e0f7981 */ /* 0x000ea4000c1e9900 */
[----:B-1----:R-:W-:-:S04]  /*0810*/  IMAD.WIDE R16, R5, 0x4, R16 ;  /* 0x0000000405107825 */ /* 0x002fc800078e0210 */
[C---:B------:R-:W-:Y:S02]  /*0820*/  IMAD.WIDE R6, R3.reuse, 0x4, R16 ;  /* 0x0000000403067825 */ /* 0x040fe400078e0210 */
[----:B------:R-:W3:Y:S02]  /*0830*/  LDG.E.CONSTANT R17, desc[UR10][R16.64] ;  /* 0x0000000a10117981 */ /* 0x000ee4000c1e9900 */
[C---:B------:R-:W-:Y:S02]  /*0840*/  IMAD.WIDE R20, R3.reuse, 0x4, R18 ;  /* 0x0000000403147825 */ /* 0x040fe400078e0212 */
[----:B------:R-:W4:Y:S02]  /*0850*/  LDG.E.CONSTANT R19, desc[UR10][R18.64] ;  /* 0x0000000a12137981 */ /* 0x000f24000c1e9900 */
[C---:B------:R-:W-:Y:S02]  /*0860*/  IMAD.WIDE R8, R3.reuse, 0x4, R6 ;  /* 0x0000000403087825 */ /* 0x040fe400078e0206 */
[----:B------:R-:W4:Y:S02]  /*0870*/  LDG.E.CONSTANT R7, desc[UR10][R6.64] ;  /* 0x0000000a06077981 */ /* 0x000f24000c1e9900 */
[----:B------:R-:W-:-:S02]  /*0880*/  IMAD.WIDE R12, R3, 0x4, R20 ;  /* 0x00000004030c7825 */ /* 0x000fc400078e0214 */
[----:B------:R-:W4:Y:S02]  /*0890*/  LDG.E.CONSTANT R21, desc[UR10][R20.64] ;  /* 0x0000000a14157981 */ /* 0x000f24000c1e9900 */
[----:B------:R-:W-:Y:S02]  /*08a0*/  IMAD.WIDE R10, R3, 0x4, R8 ;  /* 0x00000004030a7825 */ /* 0x000fe400078e0208 */
[----:B------:R-:W4:Y:S04]  /*08b0*/  LDG.E.CONSTANT R9, desc[UR10][R8.64] ;  /* 0x0000000a08097981 */ /* 0x000f28000c1e9900 */
[----:B------:R-:W4:Y:S04]  /*08c0*/  LDG.E.CONSTANT R13, desc[UR10][R12.64] ;  /* 0x0000000a0c0d7981 */ /* 0x000f28000c1e9900 */
[----:B------:R-:W4:Y:S01]  /*08d0*/  LDG.E.CONSTANT R11, desc[UR10][R10.64] ;  /* 0x0000000a0a0b7981 */ /* 0x000f22000c1e9900 */
[----:B------:R-:W-:-:S02]  /*08e0*/  ULEA UR8, UR4, UR5, 0x2 ;  /* 0x0000000504087291 */ /* 0x000fc4000f8e10ff */
[----:B------:R-:W-:Y:S02]  /*08f0*/  ULEA UR12, UR4, UR6, 0x2 ;  /* 0x00000006040c7291 */ /* 0x000fe4000f8e10ff */
[----:B------:R-:W-:Y:S01]  /*0900*/  UIADD3 UR4, UPT, UPT, UR4, 0x4, URZ ;  /* 0x0000000404047890 */ /* 0x000fe2000fffe0ff */
[----:B--2--5:R-:W-:-:S05]  /*0910*/  FMUL R15, R4, R15 ;  /* 0x0000000f040f7220 */ /* 0x024fca0000400000 */
[----:B------:R0:W-:Y:S01]  /*0920*/  STS [UR8], R15 ;  /* 0x0000000fff007988 */ /* 0x0001e20008000808 */
[C---:B---3--:R-:W-:Y:S01]  /*0930*/  FMUL R17, R4.reuse, R17 ;  /* 0x0000001104117220 */ /* 0x048fe20000400000 */
[----:B----4-:R-:W-:-:S04]  /*0940*/  FMUL R19, R4, R19 ;  /* 0x0000001304137220 */ /* 0x010fc80000400000 */
[----:B------:R0:W-:Y:S01]  /*0950*/  STS [UR12], R17 ;  /* 0x00000011ff007988 */ /* 0x0001e2000800080c */
[----:B------:R-:W-:-:S03]  /*0960*/  FMUL R7, R4, R7 ;  /* 0x0000000704077220 */ /* 0x000fc60000400000 */
[----:B------:R0:W-:Y:S01]  /*0970*/  STS [UR8+0x4], R19 ;  /* 0x00000413ff007988 */ /* 0x0001e20008000808 */
[----:B------:R-:W-:-:S03]  /*0980*/  FMUL R21, R4, R21 ;  /* 0x0000001504157220 */ /* 0x000fc60000400000 */
[----:B------:R0:W-:Y:S01]  /*0990*/  STS [UR12+0x4], R7 ;  /* 0x00000407ff007988 */ /* 0x0001e2000800080c */
[----:B------:R-:W-:-:S03]  /*09a0*/  FMUL R9, R4, R9 ;  /* 0x0000000904097220 */ /* 0x000fc60000400000 */
[----:B------:R0:W-:Y:S01]  /*09b0*/  STS [UR8+0x8], R21 ;  /* 0x00000815ff007988 */ /* 0x0001e20008000808 */
[----:B------:R-:W-:-:S03]  /*09c0*/  FMUL R13, R4, R13 ;  /* 0x0000000d040d7220 */ /* 0x000fc60000400000 */
[----:B------:R0:W-:Y:S01]  /*09d0*/  STS [UR12+0x8], R9 ;  /* 0x00000809ff007988 */ /* 0x0001e2000800080c */
[----:B------:R-:W-:-:S03]  /*09e0*/  FMUL R11, R4, R11 ;  /* 0x0000000b040b7220 */ /* 0x000fc60000400000 */
[----:B------:R0:W-:Y:S04]  /*09f0*/  STS [UR8+0xc], R13 ;  /* 0x00000c0dff007988 */ /* 0x0001e80008000808 */
[----:B------:R0:W-:Y:S02]  /*0a00*/  STS [UR12+0xc], R11 ;  /* 0x00000c0bff007988 */ /* 0x0001e4000800080c */
.L_x_81:
[----:B------:R-:W-:Y:S05]  /*0a10*/  BRA.U !UP2, `(.L_x_78) ;  /* 0x000000010aa07547 */ /* 0x000fea000b800000 */
[----:B------:R-:W-:Y:S02]  /*0a20*/  UISETP.NE.AND UP1, UPT, UR9, 0x1, UPT ;  /* 0x000000010900788c */ /* 0x000fe4000bf25270 */
[----:B------:R-:W-:-:S04]  /*0a30*/  ULOP3.LUT UR8, UR7, 0x1, URZ, 0xc0, !UPT ;  /* 0x0000000107087892 */ /* 0x000fc8000f8ec0ff */
[----:B------:R-:W-:-:S03]  /*0a40*/  UISETP.NE.U32.AND UP2, UPT, UR8, 0x1, UPT ;  /* 0x000000010800788c */ /* 0x000fc6000bf45070 */
[----:B------:R-:W-:Y:S08]  /*0a50*/  BRA.U !UP1, `(.L_x_82) ;  /* 0x0000000109587547 */ /* 0x000ff0000b800000 */
[----:B0-2---:R-:W0:Y:S01]  /*0a60*/  LDC.64 R6, c[0x0][0x388] ;  /* 0x0000e200ff067b82 */ /* 0x005e220000000a00 */
[----:B------:R-:W-:-:S07]  /*0a70*/  IMAD R5, R3, UR4, R2 ;  /* 0x0000000403057c24 */ /* 0x000fce000f8e0202 */
[----:B------:R-:W1:Y:S01]  /*0a80*/  LDC.64 R8, c[0x0][0x390] ;  /* 0x0000e400ff087b82 */ /* 0x000e620000000a00 */
[----:B0-----:R-:W-:-:S04]  /*0a90*/  IMAD.WIDE R6, R5, 0x4, R6 ;  /* 0x0000000405067825 */ /* 0x001fc800078e0206 */
[----:B------:R-:W-:Y:S02]  /*0aa0*/  IMAD.WIDE R10, R3, 0x4, R6 ;  /* 0x00000004030a7825 */ /* 0x000fe400078e0206 */
[----:B------:R-:W2:Y:S02]  /*0ab0*/  LDG.E.CONSTANT R7, desc[UR10][R6.64] ;  /* 0x0000000a06077981 */ /* 0x000ea4000c1e9900 */
[----:B-1----:R-:W-:Y:S02]  /*0ac0*/  IMAD.WIDE R8, R5, 0x4, R8 ;  /* 0x0000000405087825 */ /* 0x002fe400078e0208 */
[----:B------:R-:W3:Y:S02]  /*0ad0*/  LDG.E.CONSTANT R11, desc[UR10][R10.64] ;  /* 0x0000000a0a0b7981 */ /* 0x000ee4000c1e9900 */
[----:B------:R-:W-:Y:S02]  /*0ae0*/  IMAD.WIDE R12, R3, 0x4, R8 ;  /* 0x00000004030c7825 */ /* 0x000fe400078e0208 */
[----:B------:R-:W4:Y:S04]  /*0af0*/  LDG.E.CONSTANT R9, desc[UR10][R8.64] ;  /* 0x0000000a08097981 */ /* 0x000f28000c1e9900 */
[----:B------:R-:W4:Y:S01]  /*0b00*/  LDG.E.CONSTANT R13, desc[UR10][R12.64] ;  /* 0x0000000a0c0d7981 */ /* 0x000f22000c1e9900 */
[----:B------:R-:W-:-:S02]  /*0b10*/  ULEA UR8, UR4, UR5, 0x2 ;  /* 0x0000000504087291 */ /* 0x000fc4000f8e10ff */
[----:B------:R-:W-:Y:S02]  /*0b20*/  ULEA UR9, UR4, UR6, 0x2 ;  /* 0x0000000604097291 */ /* 0x000fe4000f8e10ff */
[----:B------:R-:W-:Y:S01]  /*0b30*/  UIADD3 UR4, UPT, UPT, UR4, 0x2, URZ ;  /* 0x0000000204047890 */ /* 0x000fe2000fffe0ff */
[C---:B--2--5:R-:W-:Y:S01]  /*0b40*/  FMUL R5, R4.reuse, R7 ;  /* 0x0000000704057220 */ /* 0x064fe20000400000 */
[----:B---3--:R-:W-:-:S04]  /*0b50*/  FMUL R15, R4, R11 ;  /* 0x0000000b040f7220 */ /* 0x008fc80000400000 */
[----:B------:R1:W-:Y:S01]  /*0b60*/  STS [UR8], R5 ;  /* 0x00000005ff007988 */ /* 0x0003e20008000808 */
[C---:B----4-:R-:W-:Y:S01]  /*0b70*/  FMUL R14, R4.reuse, R9 ;  /* 0x00000009040e7220 */ /* 0x050fe20000400000 */
[----:B------:R-:W-:-:S04]  /*0b80*/  FMUL R16, R4, R13 ;  /* 0x0000000d04107220 */ /* 0x000fc80000400000 */
[----:B------:R1:W-:Y:S04]  /*0b90*/  STS [UR9], R14 ;  /* 0x0000000eff007988 */ /* 0x0003e80008000809 */
[----:B------:R1:W-:Y:S04]  /*0ba0*/  STS [UR8+0x4], R15 ;  /* 0x0000040fff007988 */ /* 0x0003e80008000808 */
[----:B------:R1:W-:Y:S02]  /*0bb0*/  STS [UR9+0x4], R16 ;  /* 0x00000410ff007988 */ /* 0x0003e40008000809 */
.L_x_82:
[----:B------:R-:W-:Y:S05]  /*0bc0*/  BRA.U UP2, `(.L_x_78) ;  /* 0x0000000102347547 */ /* 0x000fea000b800000 */
[----:B0-2---:R-:W0:Y:S01]  /*0bd0*/  LDC.64 R6, c[0x0][0x388] ;  /* 0x0000e200ff067b82 */ /* 0x005e220000000a00 */
[----:B------:R-:W-:-:S07]  /*0be0*/  IMAD R3, R3, UR4, R2 ;  /* 0x0000000403037c24 */ /* 0x000fce000f8e0202 */
[----:B------:R-:W2:Y:S01]  /*0bf0*/  LDC.64 R8, c[0x0][0x390] ;  /* 0x0000e400ff087b82 */ /* 0x000ea20000000a00 */
[----:B0-----:R-:W-:-:S06]  /*0c00*/  IMAD.WIDE R6, R3, 0x4, R6 ;  /* 0x0000000403067825 */ /* 0x001fcc00078e0206 */
[----:B------:R-:W3:Y:S01]  /*0c10*/  LDG.E.CONSTANT R7, desc[UR10][R6.64] ;  /* 0x0000000a06077981 */ /* 0x000ee2000c1e9900 */
[----:B--2---:R-:W-:-:S06]  /*0c20*/  IMAD.WIDE R8, R3, 0x4, R8 ;  /* 0x0000000403087825 */ /* 0x004fcc00078e0208 */
[----:B------:R-:W2:Y:S01]  /*0c30*/  LDG.E.CONSTANT R9, desc[UR10][R8.64] ;  /* 0x0000000a08097981 */ /* 0x000ea2000c1e9900 */
[----:B------:R-:W-:Y:S02]  /*0c40*/  ULEA UR8, UR4, UR5, 0x2 ;  /* 0x0000000504087291 */ /* 0x000fe4000f8e10ff */
[----:B------:R-:W-:Y:S01]  /*0c50*/  ULEA UR4, UR4, UR6, 0x2 ;  /* 0x0000000604047291 */ /* 0x000fe2000f8e10ff */
[C---:B---3-5:R-:W-:Y:S01]  /*0c60*/  FMUL R3, R4.reuse, R7 ;  /* 0x0000000704037220 */ /* 0x068fe20000400000 */
[----:B--2---:R-:W-:-:S05]  /*0c70*/  FMUL R4, R4, R9 ;  /* 0x0000000904047220 */ /* 0x004fca0000400000 */
[----:B------:R3:W-:Y:S04]  /*0c80*/  STS [UR8], R3 ;  /* 0x00000003ff007988 */ /* 0x0007e80008000808 */
[----:B------:R3:W-:Y:S02]  /*0c90*/  STS [UR4], R4 ;  /* 0x00000004ff007988 */ /* 0x0007e40008000804 */
.L_x_78:
[----:B------:R-:W-:Y:S06]  /*0ca0*/  BAR.SYNC.DEFER_BLOCKING 0x0 ;  /* 0x0000000000007b1d */ /* 0x000fec0000010000 */
[----:B------:R-:W-:Y:S05]  /*0cb0*/  BRA.U !UP0, `(.L_x_83) ;  /* 0x0000000d084c7547 */ /* 0x000fea000b800000 */
[----:B------:R-:W-:Y:S02]  /*0cc0*/  UISETP.GE.U32.AND UP0, UPT, UR7, 0x4, UPT ;  /* 0x000000040700788c */ /* 0x000fe4000bf06070 */
[----:B------:R-:W-:Y:S01]  /*0cd0*/  ULOP3.LUT UR12, UR7, 0x3, URZ, 0xc0, !UPT ;  /* 0x00000003070c7892 */ /* 0x000fe2000f8ec0ff */
[----:B------:R-:W-:-:S06]  /*0ce0*/  UMOV UR4, URZ ;  /* 0x000000ff00047c82 */ /* 0x000fcc0008000000 */
[----:B------:R-:W-:Y:S05]  /*0cf0*/  BRA.U !UP0, `(.L_x_84) ;  /* 0x0000000508c07547 */ /* 0x000fea000b800000 */
[----:B------:R-:W-:Y:S01]  /*0d00*/  ULOP3.LUT UR4, UR7, 0x7ffffffc, URZ, 0xc0, !UPT ;  /* 0x7ffffffc07047892 */ /* 0x000fe2000f8ec0ff */
[----:B------:R-:W4:Y:S03]  /*0d10*/  LDCU UR13, c[0x0][0x3b0] ;  /* 0x00007600ff0d77ac */ /* 0x000f260008000800 */
[----:B------:R-:W-:Y:S01]  /*0d20*/  UIADD3 UR8, UPT, UPT, -UR4, URZ, URZ ;  /* 0x000000ff04087290 */ /* 0x000fe2000fffe1ff */
[----:B------:R-:W-:-:S11]  /*0d30*/  UMOV UR7, UR5 ;  /* 0x0000000500077c82 */ /* 0x000fd60008000000 */
.L_x_89:
[----:B0123-5:R-:W0:Y:S01]  /*0d40*/  LDS.128 R4, [UR7] ;  /* 0x00000007ff047984 */ /* 0x02fe220008000c00 */
[----:B------:R-:W-:Y:S01]  /*0d50*/  HFMA2 R3, -RZ, RZ, 0.96630859375, -0.0022525787353515625 ;  /* 0x3bbb989dff037431 */ /* 0x000fe200000001ff */
[----:B------:R-:W-:-:S04]  /*0d60*/  MOV R8, 0x437c0000 ;  /* 0x437c000000087802 */ /* 0x000fc80000000f00 */
[----:B0-----:R-:W-:-:S04]  /*0d70*/  FFMA.SAT R3, R4, -R3, 0.5 ;  /* 0x3f00000004037423 */ /* 0x001fc80000002803 */
[----:B------:R-:W-:-:S04]  /*0d80*/  FFMA.RM R3, R3, R8, 12582913 ;  /* 0x4b40000103037423 */ /* 0x000fc80000004008 */
[C---:B------:R-:W-:Y:S01]  /*0d90*/  FADD R9, R3.reuse, -12583039 ;  /* 0xcb40007f03097421 */ /* 0x040fe20000000000 */
[----:B------:R-:W-:-:S03]  /*0da0*/  SHF.L.U32 R3, R3, 0x17, RZ ;  /* 0x0000001703037819 */ /* 0x000fc600000006ff */
[----:B------:R-:W-:-:S04]  /*0db0*/  FFMA R9, R4, -1.4426950216293334961, -R9 ;  /* 0xbfb8aa3b04097823 */ /* 0x000fc80000000809 */
[----:B------:R-:W-:-:S04]  /*0dc0*/  FFMA R9, R4, -1.925963033500011079e-08, R9 ;  /* 0xb2a5706004097823 */ /* 0x000fc80000000009 */
[----:B------:R-:W0:Y:S02]  /*0dd0*/  MUFU.EX2 R8, R9 ;  /* 0x0000000900087308 */ /* 0x000e240000000800 */
[----:B0-----:R-:W-:-:S06]  /*0de0*/  FFMA R11, R3, R8, 1 ;  /* 0x3f800000030b7423 */ /* 0x001fcc0000000008 */
[----:B------:R-:W0:Y:S08]  /*0df0*/  MUFU.RCP R3, R11 ;  /* 0x0000000b00037308 */ /* 0x000e300000001000 */
[----:B------:R-:W1:Y:S01]  /*0e00*/  FCHK P0, R4, R11 ;  /* 0x0000000b04007302 */ /* 0x000e620000000000 */
[----:B0-----:R-:W-:-:S04]  /*0e10*/  FFMA R8, -R11, R3, 1 ;  /* 0x3f8000000b087423 */ /* 0x001fc80000000103 */
[----:B------:R-:W-:-:S04]  /*0e20*/  FFMA R3, R3, R8, R3 ;  /* 0x0000000803037223 */ /* 0x000fc80000000003 */
[----:B------:R-:W-:-:S04]  /*0e30*/  FFMA R8, R4, R3, RZ ;  /* 0x0000000304087223 */ /* 0x000fc800000000ff */
[----:B------:R-:W-:-:S04]  /*0e40*/  FFMA R10, -R11, R8, R4 ;  /* 0x000000080b0a7223 */ /* 0x000fc80000000104 */
[----:B------:R-:W-:Y:S01]  /*0e50*/  FFMA R3, R3, R10, R8 ;  /* 0x0000000a03037223 */ /* 0x000fe20000000008 */
[----:B-1----:R-:W-:Y:S06]  /*0e60*/  @!P0 BRA `(.L_x_85) ;  /* 0x00000000000c8947 */ /* 0x002fec0003800000 */
[----:B------:R-:W-:Y:S02]  /*0e70*/  MOV R3, R11 ;  /* 0x0000000b00037202 */ /* 0x000fe40000000f00 */
[----:B------:R-:W-:-:S07]  /*0e80*/  MOV R8, 0xea0 ;  /* 0x00000ea000087802 */ /* 0x000fce0000000f00 */
[----:B----4-:R-:W-:Y:S05]  /*0e90*/  CALL.REL.NOINC `($__internal_4_$__cuda_sm3x_div_rn_noftz_f32_slowpath) ;  /* 0x0000001000d87944 */ /* 0x010fea0003c00000 */
.L_x_85:
[----:B------:R-:W-:Y:S01]  /*0ea0*/  MOV R4, 0x3bbb989d ;  /* 0x3bbb989d00047802 */ /* 0x000fe20000000f00 */
[----:B----4-:R-:W-:Y:S01]  /*0eb0*/  ULEA UR9, UR13, UR7, 0x2 ;  /* 0x000000070d097291 */ /* 0x010fe2000f8e10ff */
[----:B------:R-:W-:-:S03]  /*0ec0*/  MOV R9, 0x437c0000 ;  /* 0x437c000000097802 */ /* 0x000fc60000000f00 */
[----:B------:R-:W-:-:S04]  /*0ed0*/  FFMA.SAT R4, R5, -R4, 0.5 ;  /* 0x3f00000005047423 */ /* 0x000fc80000002804 */
[----:B------:R-:W-:Y:S02]  /*0ee0*/  FFMA.RM R8, R4, R9, 12582913 ;  /* 0x4b40000104087423 */ /* 0x000fe40000004009 */
[----:B------:R-:W0:Y:S02]  /*0ef0*/  LDS R4, [UR9] ;  /* 0x00000009ff047984 */ /* 0x000e240008000800 */
[C---:B------:R-:W-:Y:S01]  /*0f00*/  FADD R10, R8.reuse, -12583039 ;  /* 0xcb40007f080a7421 */ /* 0x040fe20000000000 */
[----:B------:R-:W-:-:S03]  /*0f10*/  SHF.L.U32 R8, R8, 0x17, RZ ;  /* 0x0000001708087819 */ /* 0x000fc600000006ff */
[----:B------:R-:W-:-:S04]  /*0f20*/  FFMA R10, R5, -1.4426950216293334961, -R10 ;  /* 0xbfb8aa3b050a7823 */ /* 0x000fc8000000080a */
[----:B------:R-:W-:-:S04]  /*0f30*/  FFMA R10, R5, -1.925963033500011079e-08, R10 ;  /* 0xb2a57060050a7823 */ /* 0x000fc8000000000a */
[----:B------:R-:W1:Y:S02]  /*0f40*/  MUFU.EX2 R9, R10 ;  /* 0x0000000a00097308 */ /* 0x000e640000000800 */
[----:B-1----:R-:W-:-:S06]  /*0f50*/  FFMA R12, R8, R9, 1 ;  /* 0x3f800000080c7423 */ /* 0x002fcc0000000009 */
[----:B------:R-:W1:Y:S01]  /*0f60*/  MUFU.RCP R8, R12 ;  /* 0x0000000c00087308 */ /* 0x000e620000001000 */
[----:B0-----:R-:W-:-:S07]  /*0f70*/  FMUL R3, R4, R3 ;  /* 0x0000000304037220 */ /* 0x001fce0000400000 */
[----:B------:R-:W0:Y:S01]  /*0f80*/  FCHK P0, R5, R12 ;  /* 0x0000000c05007302 */ /* 0x000e220000000000 */
[----:B------:R2:W-:Y:S01]  /*0f90*/  STS [UR7], R3 ;  /* 0x00000003ff007988 */ /* 0x0005e20008000807 */
[----:B-1----:R-:W-:-:S04]  /*0fa0*/  FFMA R9, -R12, R8, 1 ;  /* 0x3f8000000c097423 */ /* 0x002fc80000000108 */
[----:B------:R-:W-:-:S04]  /*0fb0*/  FFMA R8, R8, R9, R8 ;  /* 0x0000000908087223 */ /* 0x000fc80000000008 */
[----:B------:R-:W-:-:S04]  /*0fc0*/  FFMA R9, R5, R8, RZ ;  /* 0x0000000805097223 */ /* 0x000fc800000000ff */
[----:B------:R-:W-:-:S04]  /*0fd0*/  FFMA R4, -R12, R9, R5 ;  /* 0x000000090c047223 */ /* 0x000fc80000000105 */
[----:B------:R-:W-:Y:S01]  /*0fe0*/  FFMA R4, R8, R4, R9 ;  /* 0x0000000408047223 */ /* 0x000fe20000000009 */
[----:B0-2---:R-:W-:Y:S06]  /*0ff0*/  @!P0 BRA `(.L_x_86) ;  /* 0x0000000000148947 */ /* 0x005fec0003800000 */
[----:B------:R-:W-:Y:S02]  /*1000*/  MOV R4, R5 ;  /* 0x0000000500047202 */ /* 0x000fe40000000f00 */
[----:B------:R-:W-:Y:S02]  /*1010*/  MOV R3, R12 ;  /* 0x0000000c00037202 */ /* 0x000fe40000000f00 */
[----:B------:R-:W-:-:S07]  /*1020*/  MOV R8, 0x1040 ;  /* 0x0000104000087802 */ /* 0x000fce0000000f00 */
[----:B------:R-:W-:Y:S05]  /*1030*/  CALL.REL.NOINC `($__internal_4_$__cuda_sm3x_div_rn_noftz_f32_slowpath) ;  /* 0x0000001000707944 */ /* 0x000fea0003c00000 */
[----:B------:R-:W-:-:S07]  /*1040*/  MOV R4, R3 ;  /* 0x0000000300047202 */ /* 0x000fce0000000f00 */
.L_x_86:
[----:B------:R-:W-:Y:S01]  /*1050*/  HFMA2 R3, -RZ, RZ, 0.96630859375, -0.0022525787353515625 ;  /* 0x3bbb989dff037431 */ /* 0x000fe200000001ff */
[----:B------:R-:W-:-:S04]  /*1060*/  MOV R8, 0x437c0000 ;  /* 0x437c000000087802 */ /* 0x000fc80000000f00 */
[----:B------:R-:W-:-:S04]  /*1070*/  FFMA.SAT R3, R6, -R3, 0.5 ;  /* 0x3f00000006037423 */ /* 0x000fc80000002803 */
[----:B------:R-:W-:Y:S02]  /*1080*/  FFMA.RM R5, R3, R8, 12582913 ;  /* 0x4b40000103057423 */ /* 0x000fe40000004008 */
[----:B------:R-:W0:Y:S02]  /*1090*/  LDS R3, [UR9+0x4] ;  /* 0x00000409ff037984 */ /* 0x000e240008000800 */
        /* <DEDUP_REMOVED lines=9> */
[----:B------:R2:W-:Y:S01]  /*1130*/  STS [UR7+0x4], R3 ;  /* 0x00000403ff007988 */ /* 0x0005e20008000807 */
        /* <DEDUP_REMOVED lines=11> */
.L_x_87:
[----:B------:R-:W-:Y:S02]  /*11f0*/  MOV R6, 0x3bbb989d ;  /* 0x3bbb989d00067802 */ /* 0x000fe40000000f00 */
[----:B------:R-:W-:-:S03]  /*1200*/  MOV R8, 0x437c0000 ;  /* 0x437c000000087802 */ /* 0x000fc60000000f00 */
[----:B------:R-:W-:-:S04]  /*1210*/  FFMA.SAT R3, R7, -R6, 0.5 ;  /* 0x3f00000007037423 */ /* 0x000fc80000002806 */
[----:B------:R-:W-:Y:S02]  /*1220*/  FFMA.RM R5, R3, R8, 12582913 ;  /* 0x4b40000103057423 */ /* 0x000fe40000004008 */
[----:B------:R-:W0:Y:S02]  /*1230*/  LDS R3, [UR9+0x8] ;  /* 0x00000809ff037984 */ /* 0x000e240008000800 */
[C---:B------:R-:W-:Y:S01]  /*1240*/  FADD R6, R5.reuse, -12583039 ;  /* 0xcb40007f05067421 */ /* 0x040fe20000000000 */
[----:B------:R-:W-:-:S03]  /*1250*/  SHF.L.U32 R5, R5, 0x17, RZ ;  /* 0x0000001705057819 */ /* 0x000fc600000006ff */
[----:B------:R-:W-:-:S04]  /*1260*/  FFMA R6, R7, -1.4426950216293334961, -R6 ;  /* 0xbfb8aa3b07067823 */ /* 0x000fc80000000806 */
[----:B------:R-:W-:-:S06]  /*1270*/  FFMA R6, R7, -1.925963033500011079e-08, R6 ;  /* 0xb2a5706007067823 */ /* 0x000fcc0000000006 */
[----:B------:R-:W1:Y:S02]  /*1280*/  MUFU.EX2 R6, R6 ;  /* 0x0000000600067308 */ /* 0x000e640000000800 */
[----:B-1----:R-:W-:-:S06]  /*1290*/  FFMA R10, R5, R6, 1 ;  /* 0x3f800000050a7423 */ /* 0x002fcc0000000006 */
[----:B------:R-:W1:Y:S01]  /*12a0*/  MUFU.RCP R5, R10 ;  /* 0x0000000a00057308 */ /* 0x000e620000001000 */
[----:B0-----:R-:W-:-:S05]  /*12b0*/  FMUL R3, R3, R4 ;  /* 0x0000000403037220 */ /* 0x001fca0000400000 */
[----:B------:R0:W-:Y:S02]  /*12c0*/  STS [UR7+0x8], R3 ;  /* 0x00000803ff007988 */ /* 0x0001e40008000807 */
[----:B------:R-:W2:Y:S01]  /*12d0*/  FCHK P0, R7, R10 ;  /* 0x0000000a07007302 */ /* 0x000ea20000000000 */
        /* <DEDUP_REMOVED lines=11> */
.L_x_88:
[----:B------:R-:W0:Y:S01]  /*1390*/  LDS R3, [UR9+0xc] ;  /* 0x00000c09ff037984 */ /* 0x000e220008000800 */
[----:B------:R-:W-:-:S04]  /*13a0*/  UIADD3 UR8, UPT, UPT, UR8, 0x4, URZ ;  /* 0x0000000408087890 */ /* 0x000fc8000fffe0ff */
[----:B------:R-:W-:Y:S01]  /*13b0*/  UISETP.NE.AND UP0, UPT, UR8, URZ, UPT ;  /* 0x000000ff0800728c */ /* 0x000fe2000bf05270 */
[----:B0-----:R-:W-:-:S05]  /*13c0*/  FMUL R3, R3, R4 ;  /* 0x0000000403037220 */ /* 0x001fca0000400000 */
[----:B------:R0:W-:Y:S01]  /*13d0*/  STS [UR7+0xc], R3 ;  /* 0x00000c03ff007988 */ /* 0x0001e20008000807 */
[----:B------:R-:W-:Y:S02]  /*13e0*/  UIADD3 UR7, UPT, UPT, UR7, 0x10, URZ ;  /* 0x0000001007077890 */ /* 0x000fe4000fffe0ff */
[----:B------:R-:W-:Y:S10]  /*13f0*/  BRA.U UP0, `(.L_x_89) ;  /* 0xfffffff900507547 */ /* 0x000ff4000b83ffff */
.L_x_84:
[----:B------:R-:W-:-:S09]  /*1400*/  UISETP.NE.AND UP0, UPT, UR12, URZ, UPT ;  /* 0x000000ff0c00728c */ /* 0x000fd2000bf05270 */
[----:B------:R-:W-:Y:S05]  /*1410*/  BRA.U !UP0, `(.L_x_83) ;  /* 0x0000000508747547 */ /* 0x000fea000b800000 */
[----:B------:R-:W-:-:S09]  /*1420*/  UISETP.NE.AND UP0, UPT, UR12, 0x1, UPT ;  /* 0x000000010c00788c */ /* 0x000fd2000bf05270 */
[----:B------:R-:W-:Y:S05]  /*1430*/  BRA.U !UP0, `(.L_x_90) ;  /* 0x0000000108e47547 */ /* 0x000fea000b800000 */
[----:B------:R-:W4:Y:S01]  /*1440*/  S2UR UR7, SR_CgaCtaId ;  /* 0x00000000000779c3 */ /* 0x000f220000008800 */
[----:B------:R-:W-:Y:S01]  /*1450*/  UMOV UR5, 0x400 ;  /* 0x0000040000057882 */ /* 0x000fe20000000000 */
[----:B0--3--:R-:W-:Y:S01]  /*1460*/  HFMA2 R3, -RZ, RZ, 0.96630859375, -0.0022525787353515625 ;  /* 0x3bbb989dff037431 */ /* 0x009fe200000001ff */
[----:B------:R-:W-:Y:S01]  /*1470*/  MOV R6, 0x437c0000 ;  /* 0x437c000000067802 */ /* 0x000fe20000000f00 */
[----:B----4-:R-:W-:-:S04]  /*1480*/  ULEA UR5, UR7, UR5, 0x18 ;  /* 0x0000000507057291 */ /* 0x010fc8000f8ec0ff */
[----:B------:R-:W-:-:S09]  /*1490*/  ULEA UR7, UR4, UR5, 0x2 ;  /* 0x0000000504077291 */ /* 0x000fd2000f8e10ff */
[----:B-----5:R-:W0:Y:S02]  /*14a0*/  LDS R4, [UR7] ;  /* 0x00000007ff047984 */ /* 0x020e240008000800 */
[----:B0-----:R-:W-:-:S04]  /*14b0*/  FFMA.SAT R3, R4, -R3, 0.5 ;  /* 0x3f00000004037423 */ /* 0x001fc80000002803 */
[----:B------:R-:W-:-:S04]  /*14c0*/  FFMA.RM R3, R3, R6, 12582913 ;  /* 0x4b40000103037423 */ /* 0x000fc80000004006 */
[C---:B-1----:R-:W-:Y:S01]  /*14d0*/  FADD R5, R3.reuse, -12583039 ;  /* 0xcb40007f03057421 */ /* 0x042fe20000000000 */
[----:B------:R-:W-:-:S03]  /*14e0*/  SHF.L.U32 R3, R3, 0x17, RZ ;  /* 0x0000001703037819 */ /* 0x000fc600000006ff */
[----:B------:R-:W-:-:S04]  /*14f0*/  FFMA R5, R4, -1.4426950216293334961, -R5 ;  /* 0xbfb8aa3b04057823 */ /* 0x000fc80000000805 */
[----:B------:R-:W-:-:S04]  /*1500*/  FFMA R5, R4, -1.925963033500011079e-08, R5 ;  /* 0xb2a5706004057823 */ /* 0x000fc80000000005 */
[----:B------:R-:W2:Y:S02]  /*1510*/  MUFU.EX2 R6, R5 ;  /* 0x0000000500067308 */ /* 0x000ea40000000800 */
[----:B--2---:R-:W-:-:S06]  /*1520*/  FFMA R9, R3, R6, 1 ;  /* 0x3f80000003097423 */ /* 0x004fcc0000000006 */
        /* <DEDUP_REMOVED lines=10> */
[----:B------:R-:W-:Y:S05]  /*15d0*/  CALL.REL.NOINC `($__internal_4_$__cuda_sm3x_div_rn_noftz_f32_slowpath) ;  /* 0x0000000c00087944 */ /* 0x000fea0003c00000 */
.L_x_91:
[----:B------:R-:W0:Y:S01]  /*15e0*/  LDS R4, [UR7+0x4] ;  /* 0x00000407ff047984 */ /* 0x000e220008000800 */
[----:B------:R-:W-:Y:S01]  /*15f0*/  MOV R5, 0x3bbb989d ;  /* 0x3bbb989d00057802 */ /* 0x000fe20000000f00 */
[----:B------:R-:W-:Y:S01]  /*1600*/  ULEA UR8, UR4, UR6, 0x2 ;  /* 0x0000000604087291 */ /* 0x000fe2000f8e10ff */
[----:B------:R-:W-:-:S03]  /*1610*/  MOV R6, 0x437c0000 ;  /* 0x437c000000067802 */ /* 0x000fc60000000f00 */
[----:B0-----:R-:W-:-:S04]  /*1620*/  FFMA.SAT R5, R4, -R5, 0.5 ;  /* 0x3f00000004057423 */ /* 0x001fc80000002805 */
        /* <DEDUP_REMOVED lines=19> */
[----:B------:R-:W-:-:S07]  /*1760*/  MOV R8, 0x1780 ;  /* 0x0000178000087802 */ /* 0x000fce0000000f00 */
[----:B------:R-:W-:Y:S05]  /*1770*/  CALL.REL.NOINC `($__internal_4_$__cuda_sm3x_div_rn_noftz_f32_slowpath) ;  /* 0x0000000800a07944 */ /* 0x000fea0003c00000 */
[----:B------:R-:W-:-:S07]  /*1780*/  MOV R5, R3 ;  /* 0x0000000300057202 */ /* 0x000fce0000000f00 */
.L_x_92:
[----:B------:R-:W0:Y:S01]  /*1790*/  LDS R4, [UR8+0x4] ;  /* 0x00000408ff047984 */ /* 0x000e220008000800 */
[----:B------:R-:W-:Y:S01]  /*17a0*/  UIADD3 UR4, UPT, UPT, UR4, 0x2, URZ ;  /* 0x0000000204047890 */ /* 0x000fe2000fffe0ff */
[----:B0-----:R-:W-:-:S05]  /*17b0*/  FMUL R4, R4, R5 ;  /* 0x0000000504047220 */ /* 0x001fca0000400000 */
[----:B------:R4:W-:Y:S06]  /*17c0*/  STS [UR7+0x4], R4 ;  /* 0x00000404ff007988 */ /* 0x0009ec0008000807 */
.L_x_90:
[----:B------:R-:W0:Y:S02]  /*17d0*/  LDCU UR7, c[0x0][0x3b0] ;  /* 0x00007600ff0777ac */ /* 0x000e240008000800 */
[----:B0-----:R-:W-:-:S04]  /*17e0*/  ULOP3.LUT UR7, UR7, 0x1, URZ, 0xc0, !UPT ;  /* 0x0000000107077892 */ /* 0x001fc8000f8ec0ff */
[----:B------:R-:W-:-:S09]  /*17f0*/  UISETP.NE.U32.AND UP0, UPT, UR7, 0x1, UPT ;  /* 0x000000010700788c */ /* 0x000fd2000bf05070 */
[----:B------:R-:W-:Y:S05]  /*1800*/  BRA.U UP0, `(.L_x_83) ;  /* 0x0000000100787547 */ /* 0x000fea000b800000 */
[----:B------:R-:W0:Y:S01]  /*1810*/  S2UR UR7, SR_CgaCtaId ;  /* 0x00000000000779c3 */ /* 0x000e220000008800 */
[----:B------:R-:W-:Y:S01]  /*1820*/  UMOV UR5, 0x400 ;  /* 0x0000040000057882 */ /* 0x000fe20000000000 */
[----:B---3--:R-:W-:Y:S01]  /*1830*/  HFMA2 R3, -RZ, RZ, 0.96630859375, -0.0022525787353515625 ;  /* 0x3bbb989dff037431 */ /* 0x008fe200000001ff */
[----:B------:R-:W-:Y:S01]  /*1840*/  MOV R6, 0x437c0000 ;  /* 0x437c000000067802 */ /* 0x000fe20000000f00 */
[----:B0-----:R-:W-:-:S04]  /*1850*/  ULEA UR5, UR7, UR5, 0x18 ;  /* 0x0000000507057291 */ /* 0x001fc8000f8ec0ff */
[----:B------:R-:W-:-:S09]  /*1860*/  ULEA UR7, UR4, UR5, 0x2 ;  /* 0x0000000504077291 */ /* 0x000fd2000f8e10ff */
[----:B----45:R-:W0:Y:S02]  /*1870*/  LDS R4, [UR7] ;  /* 0x00000007ff047984 */ /* 0x030e240008000800 */
        /* <DEDUP_REMOVED lines=19> */
.L_x_93:
[----:B------:R-:W-:-:S09]  /*19b0*/  ULEA UR4, UR4, UR6, 0x2 ;  /* 0x0000000604047291 */ /* 0x000fd2000f8e10ff */
[----:B------:R-:W0:Y:S02]  /*19c0*/  LDS R4, [UR4] ;  /* 0x00000004ff047984 */ /* 0x000e240008000800 */
[----:B0-----:R-:W-:-:S05]  /*19d0*/  FMUL R3, R4, R3 ;  /* 0x0000000304037220 */ /* 0x001fca0000400000 */
[----:B------:R0:W-:Y:S02]  /*19e0*/  STS [UR7], R3 ;  /* 0x00000003ff007988 */ /* 0x0001e40008000807 */
.L_x_83:
[----:B------:R-:W3:Y:S01]  /*19f0*/  LDCU UR8, c[0x0][0x3b0] ;  /* 0x00007600ff0877ac */ /* 0x000ee20008000800 */
[----:B012---:R-:W-:Y:S01]  /*1a00*/  HFMA2 R15, -RZ, RZ, 0, 0 ;  /* 0x00000000ff0f7431 */ /* 0x007fe200000001ff */
[----:B---3--:R-:W-:Y:S01]  /*1a10*/  UISETP.GE.AND UP0, UPT, UR8, 0x1, UPT ;  /* 0x000000010800788c */ /* 0x008fe2000bf06270 */
[----:B------:R-:W-:Y:S08]  /*1a20*/  BAR.SYNC.DEFER_BLOCKING 0x0 ;  /* 0x0000000000007b1d */ /* 0x000ff00000010000 */
[----:B------:R-:W-:Y:S05]  /*1a30*/  BRA.U !UP0, `(.L_x_94) ;  /* 0x0000000508e07547 */ /* 0x000fea000b800000 */
[----:B------:R-:W-:Y:S02]  /*1a40*/  UISETP.GE.U32.AND UP1, UPT, UR8, 0x10, UPT ;  /* 0x000000100800788c */ /* 0x000fe4000bf26070 */
[----:B------:R-:W-:Y:S01]  /*1a50*/  IMAD R3, R2, UR8, RZ ;  /* 0x0000000802037c24 */ /* 0x000fe2000f8e02ff */
[----:B------:R-:W-:Y:S01]  /*1a60*/  ULOP3.LUT UR9, UR8, 0xf, URZ, 0xc0, !UPT ;  /* 0x0000000f08097892 */ /* 0x000fe2000f8ec0ff */
[----:B------:R-:W-:Y:S01]  /*1a70*/  MOV R15, RZ ;  /* 0x000000ff000f7202 */ /* 0x000fe20000000f00 */
[----:B------:R-:W-:Y:S02]  /*1a80*/  UMOV UR4, URZ ;  /* 0x000000ff00047c82 */ /* 0x000fe40008000000 */
[----:B------:R-:W-:Y:S02]  /*1a90*/  UISETP.NE.AND UP0, UPT, UR9, URZ, UPT ;  /* 0x000000ff0900728c */ /* 0x000fe4000bf05270 */
[----:B------:R-:W-:Y:S09]  /*1aa0*/  BRA.U !UP1, `(.L_x_95) ;  /* 0x0000000109d07547 */ /* 0x000ff2000b800000 */
[----:B------:R-:W0:Y:S01]  /*1ab0*/  LDCU.64 UR6, c[0x0][0x398] ;  /* 0x00007300ff0677ac */ /* 0x000e220008000a00 */
[----:B------:R-:W-:Y:S02]  /*1ac0*/  MOV R15, RZ ;  /* 0x000000ff000f7202 */ /* 0x000fe40000000f00 */
[----:B------:R-:W-:Y:S01]  /*1ad0*/  MOV R2, R3 ;  /* 0x0000000300027202 */ /* 0x000fe20000000f00 */
[----:B------:R-:W-:Y:S02]  /*1ae0*/  ULOP3.LUT UR4, UR8, 0x7ffffff0, URZ, 0xc0, !UPT ;  /* 0x7ffffff008047892 */ /* 0x000fe4000f8ec0ff */
[----:B------:R-:W-:Y:S02]  /*1af0*/  UIADD3 UR13, UPT, UPT, UR5, 0x20, URZ ;  /* 0x00000020050d7890 */ /* 0x000fe4000fffe0ff */
[----:B------:R-:W-:Y:S02]  /*1b00*/  UIADD3 UR12, UPT, UPT, -UR4, URZ, URZ ;  /* 0x000000ff040c7290 */ /* 0x000fe4000fffe1ff */
[----:B0-----:R-:W-:-:S04]  /*1b10*/  UIADD3 UR6, UP1, UPT, UR6, 0x20, URZ ;  /* 0x0000002006067890 */ /* 0x001fc8000ff3e0ff */
[----:B------:R-:W-:-:S12]  /*1b20*/  UIADD3.X UR7, UPT, UPT, URZ, UR7, URZ, UP1, !UPT ;  /* 0x00000007ff077290 */ /* 0x000fd80008ffe4ff */
.L_x_96:
[----:B------:R-:W-:Y:S01]  /*1b30*/  MOV R26, UR6 ;  /* 0x00000006001a7c02 */ /* 0x000fe20008000f00 */
[----:B------:R-:W0:Y:S01]  /*1b40*/  LDS.128 R8, [UR13+-0x20] ;  /* 0xffffe00dff087984 */ /* 0x000e220008000c00 */
[----:B------:R-:W-:-:S03]  /*1b50*/  MOV R27, UR7 ;  /* 0x00000007001b7c02 */ /* 0x000fc60008000f00 */
[----:B------:R-:W-:-:S05]  /*1b60*/  IMAD.WIDE R26, R2, 0x4, R26 ;  /* 0x00000004021a7825 */ /* 0x000fca00078e021a */
[----:B----45:R-:W0:Y:S04]  /*1b70*/  LDG.E.CONSTANT R4, desc[UR10][R26.64+-0x20] ;  /* 0xffffe00a1a047981 */ /* 0x030e28000c1e9900 */
[----:B------:R-:W2:Y:S04]  /*1b80*/  LDG.E.CONSTANT R5, desc[UR10][R26.64+-0x1c] ;  /* 0xffffe40a1a057981 */ /* 0x000ea8000c1e9900 */
[----:B------:R-:W3:Y:S04]  /*1b90*/  LDG.E.CONSTANT R29, desc[UR10][R26.64+-0x18] ;  /* 0xffffe80a1a1d7981 */ /* 0x000ee8000c1e9900 */
[----:B------:R-:W4:Y:S04]  /*1ba0*/  LDG.E.CONSTANT R14, desc[UR10][R26.64+-0x14] ;  /* 0xffffec0a1a0e7981 */ /* 0x000f28000c1e9900 */
        /* <DEDUP_REMOVED lines=11> */
[----:B------:R-:W4:Y:S01]  /*1c60*/  LDG.E.CONSTANT R24, desc[UR10][R26.64+0x1c] ;  /* 0x00001c0a1a187981 */ /* 0x000f22000c1e9900 */
[----:B------:R-:W-:Y:S01]  /*1c70*/  UIADD3 UR12, UPT, UPT, UR12, 0x10, URZ ;  /* 0x000000100c0c7890 */ /* 0x000fe2000fffe0ff */
[----:B------:R-:W-:-:S03]  /*1c80*/  IADD3 R2, PT, PT, R2, 0x10, RZ ;  /* 0x0000001002027810 */ /* 0x000fc60007ffe0ff */
[----:B------:R-:W-:Y:S01]  /*1c90*/  UISETP.NE.AND UP1, UPT, UR12, URZ, UPT ;  /* 0x000000ff0c00728c */ /* 0x000fe2000bf25270 */
[----:B0-----:R-:W-:-:S04]  /*1ca0*/  FFMA R4, R8, R4, R15 ;  /* 0x0000000408047223 */ /* 0x001fc8000000000f */
[----:B--2---:R-:W-:Y:S02]  /*1cb0*/  FFMA R9, R9, R5, R4 ;  /* 0x0000000509097223 */ /* 0x004fe40000000004 */
[----:B------:R-:W0:Y:S02]  /*1cc0*/  LDS.128 R4, [UR13+-0x10] ;  /* 0xfffff00dff047984 */ /* 0x000e240008000c00 */
[----:B---3--:R-:W-:-:S04]  /*1cd0*/  FFMA R10, R10, R29, R9 ;  /* 0x0000001d0a0a7223 */ /* 0x008fc80000000009 */
[----:B----4-:R-:W-:Y:S02]  /*1ce0*/  FFMA R15, R11, R14, R10 ;  /* 0x0000000e0b0f7223 */ /* 0x010fe4000000000a */
[----:B------:R-:W1:Y:S02]  /*1cf0*/  LDS.128 R8, [UR13] ;  /* 0x0000000dff087984 */ /* 0x000e640008000c00 */
[----:B0-----:R-:W-:-:S04]  /*1d00*/  FFMA R4, R4, R13, R15 ;  /* 0x0000000d04047223 */ /* 0x001fc8000000000f */
[----:B------:R-:W-:Y:S02]  /*1d10*/  FFMA R5, R5, R12, R4 ;  /* 0x0000000c05057223 */ /* 0x000fe40000000004 */
[----:B------:R-:W0:Y:S01]  /*1d20*/  LDS.128 R12, [UR13+0x10] ;  /* 0x0000100dff0c7984 */ /* 0x000e220008000c00 */
[----:B------:R-:W-:Y:S01]  /*1d30*/  UIADD3 UR13, UPT, UPT, UR13, 0x40, URZ ;  /* 0x000000400d0d7890 */ /* 0x000fe2000fffe0ff */
[----:B------:R-:W-:-:S04]  /*1d40*/  FFMA R6, R6, R17, R5 ;  /* 0x0000001106067223 */ /* 0x000fc80000000005 */
[----:B------:R-:W-:-:S04]  /*1d50*/  FFMA R7, R7, R16, R6 ;  /* 0x0000001007077223 */ /* 0x000fc80000000006 */
[----:B-1----:R-:W-:-:S04]  /*1d60*/  FFMA R8, R8, R19, R7 ;  /* 0x0000001308087223 */ /* 0x002fc80000000007 */
[----:B------:R-:W-:-:S04]  /*1d70*/  FFMA R9, R9, R18, R8 ;  /* 0x0000001209097223 */ /* 0x000fc80000000008 */
[----:B------:R-:W-:-:S04]  /*1d80*/  FFMA R10, R10, R21, R9 ;  /* 0x000000150a0a7223 */ /* 0x000fc80000000009 */
[----:B------:R-:W-:-:S04]  /*1d90*/  FFMA R11, R11, R20, R10 ;  /* 0x000000140b0b7223 */ /* 0x000fc8000000000a */
[----:B0-----:R-:W-:-:S04]  /*1da0*/  FFMA R12, R12, R23, R11 ;  /* 0x000000170c0c7223 */ /* 0x001fc8000000000b */
[----:B------:R-:W-:-:S04]  /*1db0*/  FFMA R13, R13, R22, R12 ;  /* 0x000000160d0d7223 */ /* 0x000fc8000000000c */
[----:B------:R-:W-:-:S04]  /*1dc0*/  FFMA R14, R14, R25, R13 ;  /* 0x000000190e0e7223 */ /* 0x000fc8000000000d */
[----:B------:R-:W-:Y:S01]  /*1dd0*/  FFMA R15, R15, R24, R14 ;  /* 0x000000180f0f7223 */ /* 0x000fe2000000000e */
[----:B------:R-:W-:Y:S06]  /*1de0*/  BRA.U UP1, `(.L_x_96) ;  /* 0xfffffffd01507547 */ /* 0x000fec000b83ffff */
.L_x_95:
[----:B------:R-:W-:Y:S05]  /*1df0*/  BRA.U !UP0, `(.L_x_94) ;  /* 0x0000000108f07547 */ /* 0x000fea000b800000 */
[----:B------:R-:W-:Y:S02]  /*1e00*/  UISETP.GE.U32.AND UP0, UPT, UR9, 0x8, UPT ;  /* 0x000000080900788c */ /* 0x000fe4000bf06070 */
[----:B------:R-:W-:-:S04]  /*1e10*/  ULOP3.LUT UR7, UR8, 0x7, URZ, 0xc0, !UPT ;  /* 0x0000000708077892 */ /* 0x000fc8000f8ec0ff */
[----:B------:R-:W-:-:S03]  /*1e20*/  UISETP.NE.AND UP1, UPT, UR7, URZ, UPT ;  /* 0x000000ff0700728c */ /* 0x000fc6000bf25270 */
[----:B------:R-:W-:Y:S08]  /*1e30*/  BRA.U !UP0, `(.L_x_97) ;  /* 0x00000001085c7547 */ /* 0x000ff0000b800000 */
[----:B------:R-:W0:Y:S01]  /*1e40*/  LDC.64 R12, c[0x0][0x398] ;  /* 0x0000e600ff0c7b82 */ /* 0x000e220000000a00 */
[----:B------:R-:W-:-:S05]  /*1e50*/  IADD3 R5, PT, PT, R3, UR4, RZ ;  /* 0x0000000403057c10 */ /* 0x000fca000fffe0ff */
[----:B0-----:R-:W-:-:S05]  /*1e60*/  IMAD.WIDE R12, R5, 0x4, R12 ;  /* 0x00000004050c7825 */ /* 0x001fca00078e020c */
[----:B------:R-:W2:Y:S04]  /*1e70*/  LDG.E.CONSTANT R2, desc[UR10][R12.64] ;  /* 0x0000000a0c027981 */ /* 0x000ea8000c1e9900 */
[----:B------:R-:W3:Y:S04]  /*1e80*/  LDG.E.CONSTANT R17, desc[UR10][R12.64+0x4] ;  /* 0x0000040a0c117981 */ /* 0x000ee8000c1e9900 */
[----:B------:R-:W3:Y:S04]  /*1e90*/  LDG.E.CONSTANT R14, desc[UR10][R12.64+0x8] ;  /* 0x0000080a0c0e7981 */ /* 0x000ee8000c1e9900 */
[----:B------:R-:W3:Y:S04]  /*1ea0*/  LDG.E.CONSTANT R19, desc[UR10][R12.64+0xc] ;  /* 0x00000c0a0c137981 */ /* 0x000ee8000c1e9900 */
[----:B------:R-:W3:Y:S04]  /*1eb0*/  LDG.E.CONSTANT R16, desc[UR10][R12.64+0x10] ;  /* 0x0000100a0c107981 */ /* 0x000ee8000c1e9900 */
[----:B------:R-:W3:Y:S04]  /*1ec0*/  LDG.E.CONSTANT R21, desc[UR10][R12.64+0x14] ;  /* 0x0000140a0c157981 */ /* 0x000ee8000c1e9900 */
[----:B------:R-:W3:Y:S04]  /*1ed0*/  LDG.E.CONSTANT R18, desc[UR10][R12.64+0x18] ;  /* 0x0000180a0c127981 */ /* 0x000ee8000c1e9900 */
[----:B------:R-:W3:Y:S01]  /*1ee0*/  LDG.E.CONSTANT R23, desc[UR10][R12.64+0x1c] ;  /* 0x00001c0a0c177981 */ /* 0x000ee2000c1e9900 */
[----:B------:R-:W-:-:S02]  /*1ef0*/  ULEA UR6, UR4, UR5, 0x2 ;  /* 0x0000000504067291 */ /* 0x000fc4000f8e10ff */
[----:B------:R-:W-:-:S07]  /*1f00*/  UIADD3 UR4, UPT, UPT, UR4, 0x8, URZ ;  /* 0x0000000804047890 */ /* 0x000fce000fffe0ff */
[----:B------:R-:W2:Y:S04]  /*1f10*/  LDS.128 R8, [UR6] ;  /* 0x00000006ff087984 */ /* 0x000ea80008000c00 */
[----:B----45:R-:W0:Y:S01]  /*1f20*/  LDS.128 R4, [UR6+0x10] ;  /* 0x00001006ff047984 */ /* 0x030e220008000c00 */
[----:B--2---:R-:W-:-:S04]  /*1f30*/  FFMA R2, R8, R2, R15 ;  /* 0x0000000208027223 */ /* 0x004fc8000000000f */
[----:B---3--:R-:W-:-:S04]  /*1f40*/  FFMA R9, R17, R9, R2 ;  /* 0x0000000911097223 */ /* 0x008fc80000000002 */
[----:B------:R-:W-:-:S04]  /*1f50*/  FFMA R10, R14, R10, R9 ;  /* 0x0000000a0e0a7223 */ /* 0x000fc80000000009 */
[----:B------:R-:W-:-:S04]  /*1f60*/  FFMA R11, R19, R11, R10 ;  /* 0x0000000b130b7223 */ /* 0x000fc8000000000a */
[----:B0-----:R-:W-:-:S04]  /*1f70*/  FFMA R4, R4, R16, R11 ;  /* 0x0000001004047223 */ /* 0x001fc8000000000b */
[----:B------:R-:W-:-:S04]  /*1f80*/  FFMA R5, R21, R5, R4 ;  /* 0x0000000515057223 */ /* 0x000fc80000000004 */
[----:B------:R-:W-:-:S04]  /*1f90*/  FFMA R6, R18, R6, R5 ;  /* 0x0000000612067223 */ /* 0x000fc80000000005 */
[----:B------:R-:W-:-:S07]  /*1fa0*/  FFMA R15, R23, R7, R6 ;  /* 0x00000007170f7223 */ /* 0x000fce0000000006 */
.L_x_97:
[----:B------:R-:W-:Y:S05]  /*1fb0*/  BRA.U !UP1, `(.L_x_94) ;  /* 0x0000000109807547 */ /* 0x000fea000b800000 */
[----:B------:R-:W-:Y:S02]  /*1fc0*/  UISETP.GE.U32.AND UP0, UPT, UR7, 0x4, UPT ;  /* 0x000000040700788c */ /* 0x000fe4000bf06070 */
[----:B------:R-:W-:-:S04]  /*1fd0*/  ULOP3.LUT UR6, UR8, 0x3, URZ, 0xc0, !UPT ;  /* 0x0000000308067892 */ /* 0x000fc8000f8ec0ff */
[----:B------:R-:W-:-:S03]  /*1fe0*/  UISETP.NE.AND UP1, UPT, UR6, URZ, UPT ;  /* 0x000000ff0600728c */ /* 0x000fc6000bf25270 */
[----:B------:R-:W-:Y:S08]  /*1ff0*/  BRA.U !UP0, `(.L_x_98) ;  /* 0x0000000108387547 */ /* 0x000ff0000b800000 */
[----:B----45:R-:W0:Y:S01]  /*2000*/  LDC.64 R4, c[0x0][0x398] ;  /* 0x0000e600ff047b82 */ /* 0x030e220000000a00 */
[----:B------:R-:W-:-:S05]  /*2010*/  IADD3 R9, PT, PT, R3, UR4, RZ ;  /* 0x0000000403097c10 */ /* 0x000fca000fffe0ff */
[----:B0-----:R-:W-:-:S05]  /*2020*/  IMAD.WIDE R8, R9, 0x4, R4 ;  /* 0x0000000409087825 */ /* 0x001fca00078e0204 */
[----:B------:R-:W2:Y:S04]  /*2030*/  LDG.E.CONSTANT R2, desc[UR10][R8.64] ;  /* 0x0000000a08027981 */ /* 0x000ea8000c1e9900 */
[----:B------:R-:W3:Y:S04]  /*2040*/  LDG.E.CONSTANT R11, desc[UR10][R8.64+0x4] ;  /* 0x0000040a080b7981 */ /* 0x000ee8000c1e9900 */
[----:B------:R-:W4:Y:S04]  /*2050*/  LDG.E.CONSTANT R10, desc[UR10][R8.64+0x8] ;  /* 0x0000080a080a7981 */ /* 0x000f28000c1e9900 */
[----:B------:R-:W4:Y:S01]  /*2060*/  LDG.E.CONSTANT R13, desc[UR10][R8.64+0xc] ;  /* 0x00000c0a080d7981 */ /* 0x000f22000c1e9900 */
[----:B------:R-:W-:-:S02]  /*2070*/  ULEA UR7, UR4, UR5, 0x2 ;  /* 0x0000000504077291 */ /* 0x000fc4000f8e10ff */
[----:B------:R-:W-:-:S07]  /*2080*/  UIADD3 UR4, UPT, UPT, UR4, 0x4, URZ ;  /* 0x0000000404047890 */ /* 0x000fce000fffe0ff */
[----:B------:R-:W2:Y:S02]  /*2090*/  LDS.128 R4, [UR7] ;  /* 0x00000007ff047984 */ /* 0x000ea40008000c00 */
[----:B--2---:R-:W-:-:S04]  /*20a0*/  FFMA R2, R4, R2, R15 ;  /* 0x0000000204027223 */ /* 0x004fc8000000000f */
[----:B---3--:R-:W-:-:S04]  /*20b0*/  FFMA R5, R11, R5, R2 ;  /* 0x000000050b057223 */ /* 0x008fc80000000002 */
[----:B----4-:R-:W-:-:S04]  /*20c0*/  FFMA R6, R10, R6, R5 ;  /* 0x000000060a067223 */ /* 0x010fc80000000005 */
[----:B------:R-:W-:-:S07]  /*20d0*/  FFMA R15, R13, R7, R6 ;  /* 0x000000070d0f7223 */ /* 0x000fce0000000006 */
.L_x_98:
[----:B------:R-:W-:Y:S05]  /*20e0*/  BRA.U !UP1, `(.L_x_94) ;  /* 0x0000000109347547 */ /* 0x000fea000b800000 */
[----:B----45:R-:W0:Y:S01]  /*20f0*/  LDC.64 R4, c[0x0][0x398] ;  /* 0x0000e600ff047b82 */ /* 0x030e220000000a00 */
[----:B------:R-:W-:Y:S01]  /*2100*/  IADD3 R7, PT, PT, R3, UR4, RZ ;  /* 0x0000000403077c10 */ /* 0x000fe2000fffe0ff */
[----:B------:R-:W-:Y:S02]  /*2110*/  ULEA UR7, UR4, UR5, 0x2 ;  /* 0x0000000504077291 */ /* 0x000fe4000f8e10ff */
[----:B------:R-:W-:-:S12]  /*2120*/  UIADD3 UR6, UPT, UPT, -UR6, URZ, URZ ;  /* 0x000000ff06067290 */ /* 0x000fd8000fffe1ff */
.L_x_99:
[C---:B0-----:R-:W-:Y:S01]  /*2130*/  IMAD.WIDE R2, R7.reuse, 0x4, R4 ;  /* 0x0000000407027825 */ /* 0x041fe200078e0204 */
[----:B------:R-:W0:Y:S05]  /*2140*/  LDS R6, [UR7] ;  /* 0x00000007ff067984 */ /* 0x000e2a0008000800 */
[----:B------:R-:W0:Y:S01]  /*2150*/  LDG.E.CONSTANT R2, desc[UR10][R2.64] ;  /* 0x0000000a02027981 */ /* 0x000e22000c1e9900 */
[----:B------:R-:W-:Y:S01]  /*2160*/  UIADD3 UR6, UPT, UPT, UR6, 0x1, URZ ;  /* 0x0000000106067890 */ /* 0x000fe2000fffe0ff */
[----:B------:R-:W-:Y:S01]  /*2170*/  IADD3 R7, PT, PT, R7, 0x1, RZ ;  /* 0x0000000107077810 */ /* 0x000fe20007ffe0ff */
[----:B------:R-:W-:Y:S02]  /*2180*/  UIADD3 UR7, UPT, UPT, UR7, 0x4, URZ ;  /* 0x0000000407077890 */ /* 0x000fe4000fffe0ff */
[----:B------:R-:W-:Y:S01]  /*2190*/  UISETP.NE.AND UP0, UPT, UR6, URZ, UPT ;  /* 0x000000ff0600728c */ /* 0x000fe2000bf05270 */
[----:B0-----:R-:W-:-:S08]  /*21a0*/  FFMA R15, R6, R2, R15 ;  /* 0x00000002060f7223 */ /* 0x001fd0000000000f */
[----:B------:R-:W-:Y:S05]  /*21b0*/  BRA.U UP0, `(.L_x_99) ;  /* 0xfffffffd00dc7547 */ /* 0x000fea000b83ffff */
.L_x_94:
[----:B------:R-:W0:Y:S02]  /*21c0*/  LDC.64 R2, c[0x0][0x3a0] ;  /* 0x0000e800ff027b82 */ /* 0x000e240000000a00 */
[----:B0-----:R-:W-:-:S05]  /*21d0*/  IMAD.WIDE R2, R0, 0x4, R2 ;  /* 0x0000000400027825 */ /* 0x001fca00078e0202 */
[----:B------:R-:W-:Y:S01]  /*21e0*/  STG.E desc[UR10][R2.64], R15 ;  /* 0x0000000f02007986 */ /* 0x000fe2000c10190a */
[----:B------:R-:W-:Y:S05]  /*21f0*/  EXIT ;  /* 0x000000000000794d */ /* 0x000fea0003800000 */
        .weak           $__internal_4_$__cuda_sm3x_div_rn_noftz_f32_slowpath
        .type           $__internal_4_$__cuda_sm3x_div_rn_noftz_f32_slowpath,@function
        .size           $__internal_4_$__cuda_sm3x_div_rn_noftz_f32_slowpath,(.L_x_489 - $__internal_4_$__cuda_sm3x_div_rn_noftz_f32_slowpath)
$__internal_4_$__cuda_sm3x_div_rn_noftz_f32_slowpath:
[----:B------:R-:W-:Y:S02]  /*2200*/  SHF.R.U32.HI R10, RZ, 0x17, R3 ;  /* 0x00000017ff0a7819 */ /* 0x000fe40000011603 */
[----:B------:R-:W-:Y:S02]  /*2210*/  SHF.R.U32.HI R9, RZ, 0x17, R4 ;  /* 0x00000017ff097819 */ /* 0x000fe40000011604 */
[----:B------:R-:W-:Y:S02]  /*2220*/  LOP3.LUT R16, R10, 0xff, RZ, 0xc0, !PT ;  /* 0x000000ff0a107812 */ /* 0x000fe400078ec0ff */
[----:B------:R-:W-:Y:S02]  /*2230*/  LOP3.LUT R11, R9, 0xff, RZ, 0xc0, !PT ;  /* 0x000000ff090b7812 */ /* 0x000fe400078ec0ff */
[----:B------:R-:W-:Y:S02]  /*2240*/  IADD3 R12, PT, PT, R16, -0x1, RZ ;  /* 0xffffffff100c7810 */ /* 0x000fe40007ffe0ff */
[----:B------:R-:W-:-:S02]  /*2250*/  IADD3 R10, PT, PT, R11, -0x1, RZ ;  /* 0xffffffff0b0a7810 */ /* 0x000fc40007ffe0ff */
[----:B------:R-:W-:-:S04]  /*2260*/  ISETP.GT.U32.AND P0, PT, R12, 0xfd, PT ;  /* 0x000000fd0c00780c */ /* 0x000fc80003f04070 */
[----:B------:R-:W-:-:S13]  /*2270*/  ISETP.GT.U32.OR P0, PT, R10, 0xfd, P0 ;  /* 0x000000fd0a00780c */ /* 0x000fda0000704470 */
[----:B------:R-:W-:Y:S01]  /*2280*/  @!P0 MOV R9, RZ ;  /* 0x000000ff00098202 */ /* 0x000fe20000000f00 */
[----:B------:R-:W-:Y:S06]  /*2290*/  @!P0 BRA `(.L_x_100) ;  /* 0x00000000005c8947 */ /* 0x000fec0003800000 */
[----:B------:R-:W-:Y:S02]  /*22a0*/  FSETP.GTU.FTZ.AND P0, PT, |R4|, +INF , PT ;  /* 0x7f8000000400780b */ /* 0x000fe40003f1c200 */
[----:B------:R-:W-:-:S04]  /*22b0*/  FSETP.GTU.FTZ.AND P1, PT, |R3|, +INF , PT ;  /* 0x7f8000000300780b */ /* 0x000fc80003f3c200 */
        /* <DEDUP_REMOVED lines=17> */
[----:B------:R-:W-:Y:S01]  /*23d0*/  @!P0 FFMA R4, R4, 1.84467440737095516160e+19, RZ ;  /* 0x5f80000004048823 */ /* 0x000fe200000000ff */
[----:B------:R-:W-:Y:S01]  /*23e0*/  @!P0 MOV R9, 0xffffffc0 ;  /* 0xffffffc000098802 */ /* 0x000fe20000000f00 */
[----:B------:R-:W-:-:S03]  /*23f0*/  @!P1 FFMA R3, R3, 1.84467440737095516160e+19, RZ ;  /* 0x5f80000003039823 */ /* 0x000fc600000000ff */
[----:B------:R-:W-:-:S07]  /*2400*/  @!P1 IADD3 R9, PT, PT, R9, 0x40, RZ ;  /* 0x0000004009099810 */ /* 0x000fce0007ffe0ff */
.L_x_100:
[----:B------:R-:W-:Y:S02]  /*2410*/  LEA R10, R16, 0xc0800000, 0x17 ;  /* 0xc0800000100a7811 */ /* 0x000fe400078eb8ff */
[----:B------:R-:W-:Y:S02]  /*2420*/  IADD3 R11, PT, PT, R11, -0x7f, RZ ;  /* 0xffffff810b0b7810 */ /* 0x000fe40007ffe0ff */
[----:B------:R-:W-:-:S03]  /*2430*/  IADD3 R10, PT, PT, -R10, R3, RZ ;  /* 0x000000030a0a7210 */ /* 0x000fc60007ffe1ff */
[C---:B------:R-:W-:Y:S01]  /*2440*/  IMAD R3, R11.reuse, -0x800000, R4 ;  /* 0xff8000000b037824 */ /* 0x040fe200078e0204 */
[----:B------:R0:W1:Y:S01]  /*2450*/  MUFU.RCP R12, R10 ;  /* 0x0000000a000c7308 */ /* 0x0000620000001000 */
[----:B------:R-:W-:Y:S01]  /*2460*/  FADD.FTZ R14, -R10, -RZ ;  /* 0x800000ff0a0e7221 */ /* 0x000fe20000010100 */
[----:B0-----:R-:W-:-:S04]  /*2470*/  IADD3 R10, PT, PT, R11, 0x7f, -R16 ;  /* 0x0000007f0b0a7810 */ /* 0x001fc80007ffe810 */
[----:B------:R-:W-:Y:S01]  /*2480*/  IADD3 R10, PT, PT, R10, R9, RZ ;  /* 0x000000090a0a7210 */ /* 0x000fe20007ffe0ff */
[----:B-1----:R-:W-:-:S04]  /*2490*/  FFMA R13, R12, R14, 1 ;  /* 0x3f8000000c0d7423 */ /* 0x002fc8000000000e */
        /* <DEDUP_REMOVED lines=8> */
[----:B------:R-:W-:-:S04]  /*2520*/  IADD3 R14, PT, PT, R4, R10, RZ ;  /* 0x0000000a040e7210 */ /* 0x000fc80007ffe0ff */
[----:B------:R-:W-:-:S04]  /*2530*/  IADD3 R4, PT, PT, R14, -0x1, RZ ;  /* 0xffffffff0e047810 */ /* 0x000fc80007ffe0ff */
        /* <DEDUP_REMOVED lines=27> */
[----:B------:R-:W-:-:S04]  /*26f0*/  LOP3.LUT R4, R4, R9, RZ, 0xc0, !PT ;  /* 0x0000000904047212 */ /* 0x000fc800078ec0ff */
[----:B------:R-:W-:-:S04]  /*2700*/  IADD3 R4, PT, PT, R11, R4, RZ ;  /* 0x000000040b047210 */ /* 0x000fc80007ffe0ff */
[----:B------:R-:W-:Y:S01]  /*2710*/  LOP3.LUT R3, R4, R3, RZ, 0xfc, !PT ;  /* 0x0000000304037212 */ /* 0x000fe200078efcff */
[----:B------:R-:W-:Y:S06]  /*2720*/  BRA `(.L_x_107) ;  /* 0x0000000000347947 */ /* 0x000fec0003800000 */
.L_x_106:
[----:B------:R-:W-:-:S04]  /*2730*/  LOP3.LUT R3, R3, 0x80000000, RZ, 0xc0, !PT ;  /* 0x8000000003037812 */ /* 0x000fc800078ec0ff */
[----:B------:R-:W-:Y:S01]  /*2740*/  LOP3.LUT R3, R3, 0x7f800000, RZ, 0xfc, !PT ;  /* 0x7f80000003037812 */ /* 0x000fe200078efcff */
[----:B------:R-:W-:Y:S06]  /*2750*/  BRA `(.L_x_107) ;  /* 0x0000000000287947 */ /* 0x000fec0003800000 */
.L_x_105:
[----:B------:R-:W-:Y:S01]  /*2760*/  LEA R3, R10, R3, 0x17 ;  /* 0x000000030a037211 */ /* 0x000fe200078eb8ff */
[----:B------:R-:W-:Y:S06]  /*2770*/  BRA `(.L_x_107) ;  /* 0x0000000000207947 */ /* 0x000fec0003800000 */
.L_x_104:
[----:B------:R-:W-:-:S04]  /*2780*/  LOP3.LUT R3, R3, 0x80000000, R4, 0x48, !PT ;  /* 0x8000000003037812 */ /* 0x000fc800078e4804 */
[----:B------:R-:W-:Y:S01]  /*2790*/  LOP3.LUT R3, R3, 0x7f800000, RZ, 0xfc, !PT ;  /* 0x7f80000003037812 */ /* 0x000fe200078efcff */
[----:B------:R-:W-:Y:S06]  /*27a0*/  BRA `(.L_x_107) ;  /* 0x0000000000147947 */ /* 0x000fec0003800000 */
.L_x_103:
[----:B------:R-:W-:Y:S01]  /*27b0*/  LOP3.LUT R3, R3, 0x80000000, R4, 0x48, !PT ;  /* 0x8000000003037812 */ /* 0x000fe200078e4804 */
[----:B------:R-:W-:Y:S06]  /*27c0*/  BRA `(.L_x_107) ;  /* 0x00000000000c7947 */ /* 0x000fec0003800000 */
.L_x_102:
[----:B------:R-:W0:Y:S01]  /*27d0*/  MUFU.RSQ R3, -QNAN ;  /* 0xffc0000000037908 */ /* 0x000e220000001400 */
[----:B------:R-:W-:Y:S05]  /*27e0*/  BRA `(.L_x_107) ;  /* 0x0000000000047947 */ /* 0x000fea0003800000 */
.L_x_101:
[----:B------:R-:W-:-:S07]  /*27f0*/  FADD.FTZ R3, R4, R3 ;  /* 0x0000000304037221 */ /* 0x000fce0000010000 */
.L_x_107:
[----:B------:R-:W-:-:S04]  /*2800*/  HFMA2 R9, -RZ, RZ, 0, 0 ;  /* 0x00000000ff097431 */ /* 0x000fc800000001ff */
[----:B0-----:R-:W-:Y:S05]  /*2810*/  RET.REL.NODEC R8 `(_Z16fused_mlp_kernelPKfS0_S0_S0_Pfiii) ;  /* 0xffffffd408f87950 */ /* 0x001fea0003c3ffff */
.L_x_108:
        /* <DEDUP_REMOVED lines=14> */
.L_x_489:


//--------------------- .text._Z19fused_swiglu_kernelPKfS0_S0_S0_Pfiii --------------------------
	.section	.text._Z19fused_swiglu_kernelPKfS0_S0_S0_Pfiii,"ax",@progbits
	.align	128
        .global         _Z19fused_swiglu_kernelPKfS0_S0_S0_Pfiii
        .type           _Z19fused_swiglu_kernelPKfS0_S0_S0_Pfiii,@function
        .size           _Z19fused_swiglu_kernelPKfS0_S0_S0_Pfiii,(.L_x_490 - _Z19fused_swiglu_kernelPKfS0_S0_S0_Pfiii)
        .other          _Z19fused_swiglu_kernelPKfS0_S0_S0_Pfiii,@"STO_CUDA_ENTRY STV_DEFAULT"
_Z19fused_swiglu_kernelPKfS0_S0_S0_Pfiii:
.text._Z19fused_swiglu_kernelPKfS0_S0_S0_Pfiii:
        /* <DEDUP_REMOVED lines=10> */
[----:B------:R-:W0:Y:S01]  /*00a0*/  LDCU.64 UR12, c[0x0][0x358] ;  /* 0x00006b00ff0c77ac */ /* 0x000e220008000a00 */
[----:B------:R-:W-:Y:S01]  /*00b0*/  ISETP.GE.AND P3, PT, R0, RZ, PT ;  /* 0x000000ff0000720c */ /* 0x000fe20003f66270 */
[----:B------:R-:W-:Y:S01]  /*00c0*/  HFMA2 R20, -RZ, RZ, 0, 0 ;  /* 0x00000000ff147431 */ /* 0x000fe200000001ff */
[----:B------:R-:W1:Y:S01]  /*00d0*/  I2F.RP R2, R7 ;  /* 0x0000000700027306 */ /* 0x000e620000209400 */
[----:B------:R-:W-:-:S07]  /*00e0*/  MOV R12, RZ ;  /* 0x000000ff000c7202 */ /* 0x000fce0000000f00 */
[----:B-1----:R-:W1:Y:S02]  /*00f0*/  MUFU.RCP R2, R2 ;  /* 0x0000000200027308 */ /* 0x002e640000001000 */
[----:B-1----:R-:W-:Y:S02]  /*0100*/  IADD3 R4, PT, PT, R2, 0xffffffe, RZ ;  /* 0x0ffffffe02047810 */ /* 0x002fe40007ffe0ff */
[----:B------:R-:W1:Y:S04]  /*0110*/  LDC R2, c[0x0][0x3b0] ;  /* 0x0000ec00ff027b82 */ /* 0x000e680000000800 */
[----:B------:R2:W3:Y:S02]  /*0120*/  F2I.FTZ.U32.TRUNC.NTZ R5, R4 ;  /* 0x0000000400057305 */ /* 0x0004e4000021f000 */
[----:B--2---:R-:W-:Y:S01]  /*0130*/  HFMA2 R4, -RZ, RZ, 0, 0 ;  /* 0x00000000ff047431 */ /* 0x004fe200000001ff */
[----:B---3--:R-:W-:-:S05]  /*0140*/  IADD3 R6, PT, PT, RZ, -R5, RZ ;  /* 0x80000005ff067210 */ /* 0x008fca0007ffe0ff */
[----:B------:R-:W-:Y:S01]  /*0150*/  IMAD R9, R6, R7, RZ ;  /* 0x0000000706097224 */ /* 0x000fe200078e02ff */
[----:B------:R-:W-:Y:S02]  /*0160*/  IABS R6, R0 ;  /* 0x0000000000067213 */ /* 0x000fe40000000000 */
[----:B-1----:R-:W-:Y:S01]  /*0170*/  ISETP.GE.AND P2, PT, R2, 0x1, PT ;  /* 0x000000010200780c */ /* 0x002fe20003f46270 */
        /* <DEDUP_REMOVED lines=11> */
[----:B0-----:R-:W-:Y:S06]  /*0230*/  @!P2 BRA `(.L_x_109) ;  /* 0x000000080008a947 */ /* 0x001fec0003800000 */
[----:B------:R-:W0:Y:S02]  /*0240*/  LDC.64 R6, c[0x0][0x380] ;  /* 0x0000e000ff067b82 */ /* 0x000e240000000a00 */
[----:B0-----:R-:W-:-:S06]  /*0250*/  IMAD.WIDE R6, R0, 0x4, R6 ;  /* 0x0000000400067825 */ /* 0x001fcc00078e0206 */
[----:B------:R0:W5:Y:S01]  /*0260*/  LDG.E.CONSTANT R7, desc[UR12][R6.64] ;  /* 0x0000000c06077981 */ /* 0x000162000c1e9900 */
[C---:B------:R-:W-:Y:S02]  /*0270*/  ISETP.GE.U32.AND P0, PT, R2.reuse, 0x8, PT ;  /* 0x000000080200780c */ /* 0x040fe40003f06070 */
[----:B------:R-:W-:Y:S02]  /*0280*/  LOP3.LUT R8, R2, 0x7, RZ, 0xc0, !PT ;  /* 0x0000000702087812 */ /* 0x000fe400078ec0ff */
[----:B------:R-:W-:Y:S02]  /*0290*/  MOV R20, RZ ;  /* 0x000000ff00147202 */ /* 0x000fe40000000f00 */
[----:B------:R-:W-:Y:S02]  /*02a0*/  ISETP.NE.AND P1, PT, R8, RZ, PT ;  /* 0x000000ff0800720c */ /* 0x000fe40003f25270 */
[----:B------:R-:W-:Y:S02]  /*02b0*/  MOV R9, RZ ;  /* 0x000000ff00097202 */ /* 0x000fe40000000f00 */
[----:B------:R-:W-:-:S03]  /*02c0*/  MOV R12, RZ ;  /* 0x000000ff000c7202 */ /* 0x000fc60000000f00 */
[----:B0-----:R-:W-:Y:S06]  /*02d0*/  @!P0 BRA `(.L_x_110) ;  /* 0x0000000000e88947 */ /* 0x001fec0003800000 */
[----:B------:R-:W-:Y:S02]  /*02e0*/  LOP3.LUT R9, R2, 0x7ffffff8, RZ, 0xc0, !PT ;  /* 0x7ffffff802097812 */ /* 0x000fe400078ec0ff */
[----:B------:R-:W-:Y:S02]  /*02f0*/  MOV R20, RZ ;  /* 0x000000ff00147202 */ /* 0x000fe40000000f00 */
[----:B------:R-:W-:Y:S02]  /*0300*/  MOV R6, R4 ;  /* 0x0000000400067202 */ /* 0x000fe40000000f00 */
[----:B------:R-:W-:-:S07]  /*0310*/  IADD3 R5, PT, PT, -R9, RZ, RZ ;  /* 0x000000ff09057210 */ /* 0x000fce0007ffe1ff */
.L_x_111:
[----:B------:R-:W0:Y:S08]  /*0320*/  LDC.64 R24, c[0x0][0x388] ;  /* 0x0000e200ff187b82 */ /* 0x000e300000000a00 */
[----:B------:R-:W1:Y:S01]  /*0330*/  LDC.64 R14, c[0x0][0x390] ;  /* 0x0000e400ff0e7b82 */ /* 0x000e620000000a00 */
[----:B0-----:R-:W-:-:S05]  /*0340*/  IMAD.WIDE R24, R6, 0x4, R24 ;  /* 0x0000000406187825 */ /* 0x001fca00078e0218 */
[----:B------:R0:W2:Y:S01]  /*0350*/  LDG.E.CONSTANT R11, desc[UR12][R24.64] ;  /* 0x0000000c180b7981 */ /* 0x0000a2000c1e9900 */
[----:B-1----:R-:W-:-:S05]  /*0360*/  IMAD.WIDE R14, R6, 0x4, R14 ;  /* 0x00000004060e7825 */ /* 0x002fca00078e020e */
[----:B------:R-:W3:Y:S01]  /*0370*/  LDG.E.CONSTANT R27, desc[UR12][R14.64] ;  /* 0x0000000c0e1b7981 */ /* 0x000ee2000c1e9900 */
[----:B0-----:R-:W-:-:S05]  /*0380*/  IMAD.WIDE R24, R3, 0x4, R24 ;  /* 0x0000000403187825 */ /* 0x001fca00078e0218 */
[----:B------:R-:W4:Y:S01]  /*0390*/  LDG.E.CONSTANT R10, desc[UR12][R24.64] ;  /* 0x0000000c180a7981 */ /* 0x000f22000c1e9900 */
[----:B------:R-:W-:-:S05]  /*03a0*/  IMAD.WIDE R22, R3, 0x4, R24 ;  /* 0x0000000403167825 */ /* 0x000fca00078e0218 */
[----:B------:R0:W4:Y:S01]  /*03b0*/  LDG.E.CONSTANT R21, desc[UR12][R22.64] ;  /* 0x0000000c16157981 */ /* 0x000122000c1e9900 */
[----:B------:R-:W-:-:S05]  /*03c0*/  IMAD.WIDE R16, R3, 0x4, R22 ;  /* 0x0000000403107825 */ /* 0x000fca00078e0216 */
[----:B------:R1:W4:Y:S01]  /*03d0*/  LDG.E.CONSTANT R13, desc[UR12][R16.64] ;  /* 0x0000000c100d7981 */ /* 0x000322000c1e9900 */
[----:B------:R-:W-:-:S04]  /*03e0*/  IMAD.WIDE R28, R3, 0x4, R16 ;  /* 0x00000004031c7825 */ /* 0x000fc800078e0210 */
[----:B0-----:R-:W-:-:S04]  /*03f0*/  IMAD.WIDE R22, R3, 0x4, R14 ;  /* 0x0000000403167825 */ /* 0x001fc800078e020e */
[C---:B------:R-:W-:Y:S02]  /*0400*/  IMAD.WIDE R18, R3.reuse, 0x4, R28 ;  /* 0x0000000403127825 */ /* 0x040fe400078e021c */
[----:B------:R-:W4:Y:S02]  /*0410*/  LDG.E.CONSTANT R28, desc[UR12][R28.64] ;  /* 0x0000000c1c1c7981 */ /* 0x000f24000c1e9900 */
[C---:B-1----:R-:W-:Y:S02]  /*0420*/  IMAD.WIDE R16, R3.reuse, 0x4, R22 ;  /* 0x0000000403107825 */ /* 0x042fe400078e0216 */
[----:B------:R0:W4:Y:S02]  /*0430*/  LDG.E.CONSTANT R26, desc[UR12][R18.64] ;  /* 0x0000000c121a7981 */ /* 0x000124000c1e9900 */
[----:B------:R-:W-:-:S04]  /*0440*/  IMAD.WIDE R24, R3, 0x4, R18 ;  /* 0x0000000403187825 */ /* 0x000fc800078e0212 */
[C---:B------:R-:W-:Y:S02]  /*0450*/  IMAD.WIDE R14, R3.reuse, 0x4, R24 ;  /* 0x00000004030e7825 */ /* 0x040fe400078e0218 */
[----:B------:R-:W4:Y:S02]  /*0460*/  LDG.E.CONSTANT R24, desc[UR12][R24.64] ;  /* 0x0000000c18187981 */ /* 0x000f24000c1e9900 */
[C---:B0-----:R-:W-:Y:S02]  /*0470*/  IMAD.WIDE R18, R3.reuse, 0x4, R16 ;  /* 0x0000000403127825 */ /* 0x041fe400078e0210 */
[----:B------:R-:W4:Y:S04]  /*0480*/  LDG.E.CONSTANT R14, desc[UR12][R14.64] ;  /* 0x0000000c0e0e7981 */ /* 0x000f28000c1e9900 */
[----:B------:R-:W4:Y:S04]  /*0490*/  LDG.E.CONSTANT R25, desc[UR12][R22.64] ;  /* 0x0000000c16197981 */ /* 0x000f28000c1e9900 */
[----:B------:R0:W4:Y:S02]  /*04a0*/  LDG.E.CONSTANT R15, desc[UR12][R16.64] ;  /* 0x0000000c100f7981 */ /* 0x000124000c1e9900 */
[----:B0-----:R-:W-:-:S04]  /*04b0*/  IMAD.WIDE R16, R3, 0x4, R18 ;  /* 0x0000000403107825 */ /* 0x001fc800078e0212 */
[----:B--2--5:R-:W-:Y:S02]  /*04c0*/  FFMA R12, R7, R11, R12 ;  /* 0x0000000b070c7223 */ /* 0x024fe4000000000c */
[----:B------:R0:W2:Y:S02]  /*04d0*/  LDG.E.CONSTANT R11, desc[UR12][R18.64] ;  /* 0x0000000c120b7981 */ /* 0x0000a4000c1e9900 */
[C---:B0-----:R-:W-:Y:S02]  /*04e0*/  IMAD.WIDE R18, R3.reuse, 0x4, R16 ;  /* 0x0000000403127825 */ /* 0x041fe400078e0210 */
[----:B------:R-:W2:Y:S02]  /*04f0*/  LDG.E.CONSTANT R16, desc[UR12][R16.64] ;  /* 0x0000000c10107981 */ /* 0x000ea4000c1e9900 */
[----:B------:R-:W-:Y:S02]  /*0500*/  IMAD.WIDE R22, R3, 0x4, R18 ;  /* 0x0000000403167825 */ /* 0x000fe400078e0212 */
[----:B------:R-:W2:Y:S02]  /*0510*/  LDG.E.CONSTANT R29, desc[UR12][R18.64] ;  /* 0x0000000c121d7981 */ /* 0x000ea4000c1e9900 */
[----:B---3--:R-:W-:-:S02]  /*0520*/  FFMA R27, R7, R27, R20 ;  /* 0x0000001b071b7223 */ /* 0x008fc40000000014 */
[----:B------:R0:W3:Y:S02]  /*0530*/  LDG.E.CONSTANT R20, desc[UR12][R22.64] ;  /* 0x0000000c16147981 */ /* 0x0000e4000c1e9900 */
[----:B0-----:R-:W-:-:S06]  /*0540*/  IMAD.WIDE R22, R3, 0x4, R22 ;  /* 0x0000000403167825 */ /* 0x001fcc00078e0216 */
[----:B------:R-:W3:Y:S01]  /*0550*/  LDG.E.CONSTANT R22, desc[UR12][R22.64] ;  /* 0x0000000c16167981 */ /* 0x000ee2000c1e9900 */
[----:B----4-:R-:W-:Y:S01]  /*0560*/  FFMA R10, R7, R10, R12 ;  /* 0x0000000a070a7223 */ /* 0x010fe2000000000c */
[----:B------:R-:W-:-:S03]  /*0570*/  IADD3 R5, PT, PT, R5, 0x8, RZ ;  /* 0x0000000805057810 */ /* 0x000fc60007ffe0ff */
[----:B------:R-:W-:Y:S01]  /*0580*/  FFMA R10, R7, R21, R10 ;  /* 0x00000015070a7223 */ /* 0x000fe2000000000a */
[----:B------:R-:W-:-:S03]  /*0590*/  ISETP.NE.AND P0, PT, R5, RZ, PT ;  /* 0x000000ff0500720c */ /* 0x000fc60003f05270 */
[C---:B------:R-:W-:Y:S01]  /*05a0*/  FFMA R13, R7.reuse, R13, R10 ;  /* 0x0000000d070d7223 */ /* 0x040fe2000000000a */
[----:B------:R-:W-:-:S04]  /*05b0*/  FFMA R12, R7, R25, R27 ;  /* 0x00000019070c7223 */ /* 0x000fc8000000001b */
[C---:B------:R-:W-:Y:S01]  /*05c0*/  FFMA R12, R7.reuse, R15, R12 ;  /* 0x0000000f070c7223 */ /* 0x040fe2000000000c */
[----:B------:R-:W-:-:S04]  /*05d0*/  FFMA R13, R7, R28, R13 ;  /* 0x0000001c070d7223 */ /* 0x000fc8000000000d */
[----:B------:R-:W-:-:S04]  /*05e0*/  FFMA R13, R7, R26, R13 ;  /* 0x0000001a070d7223 */ /* 0x000fc8000000000d */
[----:B------:R-:W-:Y:S01]  /*05f0*/  FFMA R13, R7, R24, R13 ;  /* 0x00000018070d7223 */ /* 0x000fe2000000000d */
[----:B------:R-:W-:Y:S01]  /*0600*/  LEA R6, R3, R6, 0x3 ;  /* 0x0000000603067211 */ /* 0x000fe200078e18ff */
[----:B--2---:R-:W-:-:S04]  /*0610*/  FFMA R11, R7, R11, R12 ;  /* 0x0000000b070b7223 */ /* 0x004fc8000000000c */
[----:B------:R-:W-:-:S04]  /*0620*/  FFMA R16, R7, R16, R11 ;  /* 0x0000001007107223 */ /* 0x000fc8000000000b */
[----:B------:R-:W-:-:S04]  /*0630*/  FFMA R29, R7, R29, R16 ;  /* 0x0000001d071d7223 */ /* 0x000fc80000000010 */
[C---:B---3--:R-:W-:Y:S01]  /*0640*/  FFMA R29, R7.reuse, R20, R29 ;  /* 0x00000014071d7223 */ /* 0x048fe2000000001d */
[----:B------:R-:W-:-:S03]  /*0650*/  FFMA R12, R7, R14, R13 ;  /* 0x0000000e070c7223 */ /* 0x000fc6000000000d */
[----:B------:R-:W-:Y:S01]  /*0660*/  FFMA R20, R7, R22, R29 ;  /* 0x0000001607147223 */ /* 0x000fe2000000001d */
[----:B------:R-:W-:Y:S06]  /*0670*/  @P0 BRA `(.L_x_111) ;  /* 0xfffffffc00280947 */ /* 0x000fec000383ffff */
.L_x_110:
[----:B------:R-:W-:Y:S05]  /*0680*/  @!P1 BRA `(.L_x_109) ;  /* 0x0000000000f49947 */ /* 0x000fea0003800000 */
[----:B------:R-:W-:Y:S02]  /*0690*/  ISETP.GE.U32.AND P0, PT, R8, 0x4, PT ;  /* 0x000000040800780c */ /* 0x000fe40003f06070 */
[----:B------:R-:W-:-:S04]  /*06a0*/  LOP3.LUT R5, R2, 0x3, RZ, 0xc0, !PT ;  /* 0x0000000302057812 */ /* 0x000fc800078ec0ff */
[----:B------:R-:W-:-:S07]  /*06b0*/  ISETP.NE.AND P1, PT, R5, RZ, PT ;  /* 0x000000ff0500720c */ /* 0x000fce0003f25270 */
[----:B------:R-:W-:Y:S06]  /*06c0*/  @!P0 BRA `(.L_x_112) ;  /* 0x0000000000708947 */ /* 0x000fec0003800000 */
[----:B------:R-:W0:Y:S01]  /*06d0*/  LDC.64 R26, c[0x0][0x388] ;  /* 0x0000e200ff1a7b82 */ /* 0x000e220000000a00 */
[----:B------:R-:W-:-:S07]  /*06e0*/  IMAD R11, R9, R3, R4 ;  /* 0x00000003090b7224 */ /* 0x000fce00078e0204 */
[----:B------:R-:W1:Y:S01]  /*06f0*/  LDC.64 R22, c[0x0][0x390] ;  /* 0x0000e400ff167b82 */ /* 0x000e620000000a00 */
[----:B0-----:R-:W-:-:S04]  /*0700*/  IMAD.WIDE R26, R11, 0x4, R26 ;  /* 0x000000040b1a7825 */ /* 0x001fc800078e021a */
[----:B-1----:R-:W-:-:S04]  /*0710*/  IMAD.WIDE R22, R11, 0x4, R22 ;  /* 0x000000040b167825 */ /* 0x002fc800078e0216 */
[C---:B------:R-:W-:Y:S02]  /*0720*/  IMAD.WIDE R10, R3.reuse, 0x4, R26 ;  /* 0x00000004030a7825 */ /* 0x040fe400078e021a */
[----:B------:R-:W2:Y:S02]  /*0730*/  LDG.E.CONSTANT R26, desc[UR12][R26.64] ;  /* 0x0000000c1a1a7981 */ /* 0x000ea4000c1e9900 */
[C---:B------:R-:W-:Y:S02]  /*0740*/  IMAD.WIDE R14, R3.reuse, 0x4, R22 ;  /* 0x00000004030e7825 */ /* 0x040fe400078e0216 */
[----:B------:R-:W3:Y:S02]  /*0750*/  LDG.E.CONSTANT R23, desc[UR12][R22.64] ;  /* 0x0000000c16177981 */ /* 0x000ee4000c1e9900 */
[C---:B------:R-:W-:Y:S02]  /*0760*/  IMAD.WIDE R16, R3.reuse, 0x4, R10 ;  /* 0x0000000403107825 */ /* 0x040fe400078e020a */
[----:B------:R-:W4:Y:S02]  /*0770*/  LDG.E.CONSTANT R11, desc[UR12][R10.64] ;  /* 0x0000000c0a0b7981 */ /* 0x000f24000c1e9900 */
[----:B------:R-:W-:-:S02]  /*0780*/  IMAD.WIDE R18, R3, 0x4, R14 ;  /* 0x0000000403127825 */ /* 0x000fc400078e020e */
[----:B------:R-:W4:Y:S02]  /*0790*/  LDG.E.CONSTANT R15, desc[UR12][R14.64] ;  /* 0x0000000c0e0f7981 */ /* 0x000f24000c1e9900 */
[C---:B------:R-:W-:Y:S02]  /*07a0*/  IMAD.WIDE R24, R3.reuse, 0x4, R16 ;  /* 0x0000000403187825 */ /* 0x040fe400078e0210 */
[----:B------:R-:W4:Y:S02]  /*07b0*/  LDG.E.CONSTANT R17, desc[UR12][R16.64] ;  /* 0x0000000c10117981 */ /* 0x000f24000c1e9900 */
[----:B------:R-:W-:Y:S02]  /*07c0*/  IMAD.WIDE R28, R3, 0x4, R18 ;  /* 0x00000004031c7825 */ /* 0x000fe400078e0212 */
[----:B------:R-:W4:Y:S04]  /*07d0*/  LDG.E.CONSTANT R19, desc[UR12][R18.64] ;  /* 0x0000000c12137981 */ /* 0x000f28000c1e9900 */
[----:B------:R-:W4:Y:S04]  /*07e0*/  LDG.E.CONSTANT R25, desc[UR12][R24.64] ;  /* 0x0000000c18197981 */ /* 0x000f28000c1e9900 */
[----:B------:R-:W4:Y:S01]  /*07f0*/  LDG.E.CONSTANT R29, desc[UR12][R28.64] ;  /* 0x0000000c1c1d7981 */ /* 0x000f22000c1e9900 */
[----:B------:R-:W-:Y:S01]  /*0800*/  IADD3 R9, PT, PT, R9, 0x4, RZ ;  /* 0x0000000409097810 */ /* 0x000fe20007ffe0ff */
[C---:B--2--5:R-:W-:Y:S01]  /*0810*/  FFMA R26, R7.reuse, R26, R12 ;  /* 0x0000001a071a7223 */ /* 0x064fe2000000000c */
[----:B---3--:R-:W-:-:S03]  /*0820*/  FFMA R20, R7, R23, R20 ;  /* 0x0000001707147223 */ /* 0x008fc60000000014 */
[C---:B----4-:R-:W-:Y:S01]  /*0830*/  FFMA R26, R7.reuse, R11, R26 ;  /* 0x0000000b071a7223 */ /* 0x050fe2000000001a */
[----:B------:R-:W-:-:S03]  /*0840*/  FFMA R20, R7, R15, R20 ;  /* 0x0000000f07147223 */ /* 0x000fc60000000014 */
[C---:B------:R-:W-:Y:S01]  /*0850*/  FFMA R26, R7.reuse, R17, R26 ;  /* 0x00000011071a7223 */ /* 0x040fe2000000001a */
[----:B------:R-:W-:-:S03]  /*0860*/  FFMA R20, R7, R19, R20 ;  /* 0x0000001307147223 */ /* 0x000fc60000000014 */
[C---:B------:R-:W-:Y:S01]  /*0870*/  FFMA R12, R7.reuse, R25, R26 ;  /* 0x00000019070c7223 */ /* 0x040fe2000000001a */
[----:B------:R-:W-:-:S07]  /*0880*/  FFMA R20, R7, R29, R20 ;  /* 0x0000001d07147223 */ /* 0x000fce0000000014 */
.L_x_112:
[----:B------:R-:W-:Y:S05]  /*0890*/  @!P1 BRA `(.L_x_109) ;  /* 0x0000000000709947 */ /* 0x000fea0003800000 */
[----:B------:R-:W-:Y:S02]  /*08a0*/  ISETP.NE.AND P0, PT, R5, 0x1, PT ;  /* 0x000000010500780c */ /* 0x000fe40003f05270 */
[----:B------:R-:W-:-:S04]  /*08b0*/  LOP3.LUT R2, R2, 0x1, RZ, 0xc0, !PT ;  /* 0x0000000102027812 */ /* 0x000fc800078ec0ff */
[----:B------:R-:W-:-:S07]  /*08c0*/  ISETP.NE.U32.AND P1, PT, R2, 0x1, PT ;  /* 0x000000010200780c */ /* 0x000fce0003f25070 */
[----:B------:R-:W0:Y:S01]  /*08d0*/  @P0 LDC.64 R16, c[0x0][0x388] ;  /* 0x0000e200ff100b82 */ /* 0x000e220000000a00 */
[C---:B------:R-:W-:Y:S01]  /*08e0*/  @P0 IMAD R5, R9.reuse, R3, R4 ;  /* 0x0000000309050224 */ /* 0x040fe200078e0204 */
[----:B------:R-:W-:-:S06]  /*08f0*/  @P0 IADD3 R9, PT, PT, R9, 0x2, RZ ;  /* 0x0000000209090810 */ /* 0x000fcc0007ffe0ff */
[----:B------:R-:W1:Y:S08]  /*0900*/  @P0 LDC.64 R18, c[0x0][0x390] ;  /* 0x0000e400ff120b82 */ /* 0x000e700000000a00 */
[----:B------:R-:W2:Y:S08]  /*0910*/  @!P1 LDC.64 R14, c[0x0][0x388] ;  /* 0x0000e200ff0e9b82 */ /* 0x000eb00000000a00 */
[----:B------:R-:W3:Y:S01]  /*0920*/  @!P1 LDC.64 R10, c[0x0][0x390] ;  /* 0x0000e400ff0a9b82 */ /* 0x000ee20000000a00 */
[----:B0-----:R-:W-:-:S04]  /*0930*/  @P0 IMAD.WIDE R22, R5, 0x4, R16 ;  /* 0x0000000405160825 */ /* 0x001fc800078e0210 */
[----:B-1----:R-:W-:-:S04]  /*0940*/  @P0 IMAD.WIDE R16, R5, 0x4, R18 ;  /* 0x0000000405100825 */ /* 0x002fc800078e0212 */
[----:B------:R-:W-:Y:S02]  /*0950*/  @P0 IMAD.WIDE R18, R3, 0x4, R22 ;  /* 0x0000000403120825 */ /* 0x000fe400078e0216 */
[----:B------:R-:W4:Y:S02]  /*0960*/  @P0 LDG.E.CONSTANT R22, desc[UR12][R22.64] ;  /* 0x0000000c16160981 */ /* 0x000f24000c1e9900 */
[----:B------:R-:W-:Y:S02]  /*0970*/  @!P1 IMAD R9, R9, R3, R4 ;  /* 0x0000000309099224 */ /* 0x000fe400078e0204 */
[----:B------:R-:W-:Y:S01]  /*0980*/  @P0 IMAD.WIDE R2, R3, 0x4, R16 ;  /* 0x0000000403020825 */ /* 0x000fe200078e0210 */
[----:B------:R-:W4:Y:S04]  /*0990*/  @P0 LDG.E.CONSTANT R19, desc[UR12][R18.64] ;  /* 0x0000000c12130981 */ /* 0x000f28000c1e9900 */
[----:B------:R-:W4:Y:S01]  /*09a0*/  @P0 LDG.E.CONSTANT R17, desc[UR12][R16.64] ;  /* 0x0000000c10110981 */ /* 0x000f22000c1e9900 */
[----:B--2---:R-:W-:-:S03]  /*09b0*/  @!P1 IMAD.WIDE R14, R9, 0x4, R14 ;  /* 0x00000004090e9825 */ /* 0x004fc600078e020e */
[----:B------:R-:W2:Y:S01]  /*09c0*/  @P0 LDG.E.CONSTANT R3, desc[UR12][R2.64] ;  /* 0x0000000c02030981 */ /* 0x000ea2000c1e9900 */
[----:B---3--:R-:W-:-:S03]  /*09d0*/  @!P1 IMAD.WIDE R10, R9, 0x4, R10 ;  /* 0x00000004090a9825 */ /* 0x008fc600078e020a */
[----:B------:R-:W3:Y:S04]  /*09e0*/  @!P1 LDG.E.CONSTANT R15, desc[UR12][R14.64] ;  /* 0x0000000c0e0f9981 */ /* 0x000ee8000c1e9900 */
[----:B------:R-:W3:Y:S01]  /*09f0*/  @!P1 LDG.E.CONSTANT R11, desc[UR12][R10.64] ;  /* 0x0000000c0a0b9981 */ /* 0x000ee2000c1e9900 */
[----:B----45:R-:W-:-:S04]  /*0a00*/  @P0 FFMA R6, R7, R22, R12 ;  /* 0x0000001607060223 */ /* 0x030fc8000000000c */
[C---:B------:R-:W-:Y:S01]  /*0a10*/  @P0 FFMA R12, R7.reuse, R19, R6 ;  /* 0x00000013070c0223 */ /* 0x040fe20000000006 */
[----:B------:R-:W-:-:S04]  /*0a20*/  @P0 FFMA R8, R7, R17, R20 ;  /* 0x0000001107080223 */ /* 0x000fc80000000014 */
[C---:B--2---:R-:W-:Y:S01]  /*0a30*/  @P0 FFMA R20, R7.reuse, R3, R8 ;  /* 0x0000000307140223 */ /* 0x044fe20000000008 */
[----:B---3--:R-:W-:-:S03]  /*0a40*/  @!P1 FFMA R12, R7, R15, R12 ;  /* 0x0000000f070c9223 */ /* 0x008fc6000000000c */
[----:B------:R-:W-:-:S07]  /*0a50*/  @!P1 FFMA R20, R7, R11, R20 ;  /* 0x0000000b07149223 */ /* 0x000fce0000000014 */
.L_x_109:
[----:B------:R-:W-:Y:S01]  /*0a60*/  MOV R3, 0x3bbb989d ;  /* 0x3bbb989d00037802 */ /* 0x000fe20000000f00 */
[----:B------:R-:W-:Y:S01]  /*0a70*/  BSSY.RECONVERGENT B0, `(.L_x_113) ;  /* 0x0000015000007945 */ /* 0x000fe20003800200 */
[----:B------:R-:W-:-:S03]  /*0a80*/  MOV R5, 0x437c0000 ;  /* 0x437c000000057802 */ /* 0x000fc60000000f00 */
[----:B------:R-:W-:-:S04]  /*0a90*/  FFMA.SAT R2, R12, -R3, 0.5 ;  /* 0x3f0000000c027423 */ /* 0x000fc80000002803 */
[----:B------:R-:W-:-:S04]  /*0aa0*/  FFMA.RM R2, R2, R5, 12582913 ;  /* 0x4b40000102027423 */ /* 0x000fc80000004005 */
[C---:B------:R-:W-:Y:S01]  /*0ab0*/  FADD R3, R2.reuse, -12583039 ;  /* 0xcb40007f02037421 */ /* 0x040fe20000000000 */
[----:B------:R-:W-:-:S03]  /*0ac0*/  SHF.L.U32 R2, R2, 0x17, RZ ;  /* 0x0000001702027819 */ /* 0x000fc600000006ff */
[----:B------:R-:W-:-:S04]  /*0ad0*/  FFMA R3, R12, -1.4426950216293334961, -R3 ;  /* 0xbfb8aa3b0c037823 */ /* 0x000fc80000000803 */
[----:B------:R-:W-:-:S06]  /*0ae0*/  FFMA R5, R12, -1.925963033500011079e-08, R3 ;  /* 0xb2a570600c057823 */ /* 0x000fcc0000000003 */
[----:B------:R-:W0:Y:S02]  /*0af0*/  MUFU.EX2 R5, R5 ;  /* 0x0000000500057308 */ /* 0x000e240000000800 */
[----:B0-----:R-:W-:-:S06]  /*0b00*/  FFMA R9, R2, R5, 1 ;  /* 0x3f80000002097423 */ /* 0x001fcc0000000005 */
[----:B------:R-:W0:Y:S08]  /*0b10*/  MUFU.RCP R3, R9 ;  /* 0x0000000900037308 */ /* 0x000e300000001000 */
[----:B------:R-:W1:Y:S01]  /*0b20*/  FCHK P0, R12, R9 ;  /* 0x000000090c007302 */ /* 0x000e620000000000 */
[----:B0-----:R-:W-:-:S04]  /*0b30*/  FFMA R2, -R9, R3, 1 ;  /* 0x3f80000009027423 */ /* 0x001fc80000000103 */
[----:B------:R-:W-:-:S04]  /*0b40*/  FFMA R3, R3, R2, R3 ;  /* 0x0000000203037223 */ /* 0x000fc80000000003 */
[----:B------:R-:W-:-:S04]  /*0b50*/  FFMA R2, R3, R12, RZ ;  /* 0x0000000c03027223 */ /* 0x000fc800000000ff */
[----:B-----5:R-:W-:-:S04]  /*0b60*/  FFMA R7, -R9, R2, R12 ;  /* 0x0000000209077223 */ /* 0x020fc8000000010c */
[----:B------:R-:W-:Y:S01]  /*0b70*/  FFMA R3, R3, R7, R2 ;  /* 0x0000000703037223 */ /* 0x000fe20000000002 */
[----:B-1----:R-:W-:Y:S06]  /*0b80*/  @!P0 BRA `(.L_x_114) ;  /* 0x00000000000c8947 */ /* 0x002fec0003800000 */
[----:B------:R-:W-:-:S07]  /*0b90*/  MOV R6, 0xbb0 ;  /* 0x00000bb000067802 */ /* 0x000fce0000000f00 */
[----:B------:R-:W-:Y:S05]  /*0ba0*/  CALL.REL.NOINC `($__internal_5_$__cuda_sm3x_div_rn_noftz_f32_slowpath) ;  /* 0x0000000400d07944 */ /* 0x000fea0003c00000 */
[----:B------:R-:W-:-:S07]  /*0bb0*/  MOV R3, R2 ;  /* 0x0000000200037202 */ /* 0x000fce0000000f00 */
.L_x_114:
[----:B------:R-:W-:Y:S05]  /*0bc0*/  BSYNC.RECONVERGENT B0 ;  /* 0x0000000000007941 */ /* 0x000fea0003800200 */
.L_x_113:
[----:B------:R-:W-:Y:S02]  /*0bd0*/  HFMA2 R2, -RZ, RZ, 0, 0 ;  /* 0x00000000ff027431 */ /* 0x000fe400000001ff */
[----:B------:R-:W-:Y:S01]  /*0be0*/  FMUL R3, R3, R20 ;  /* 0x0000001403037220 */ /* 0x000fe20000400000 */
[----:B------:R-:W-:Y:S06]  /*0bf0*/  @!P2 BRA `(.L_x_115) ;  /* 0x0000000400aca947 */ /* 0x000fec0003800000 */
[----:B------:R-:W0:Y:S01]  /*0c00*/  LDCU UR8, c[0x0][0x3b0] ;  /* 0x00007600ff0877ac */ /* 0x000e220008000800 */
[----:B------:R-:W-:Y:S01]  /*0c10*/  MOV R2, RZ ;  /* 0x000000ff00027202 */ /* 0x000fe20000000f00 */
[----:B------:R-:W-:Y:S01]  /*0c20*/  UMOV UR4, URZ ;  /* 0x000000ff00047c82 */ /* 0x000fe20008000000 */
[----:B0-----:R-:W-:Y:S02]  /*0c30*/  UISETP.GE.U32.AND UP1, UPT, UR8, 0x10, UPT ;  /* 0x000000100800788c */ /* 0x001fe4000bf26070 */
[----:B------:R-:W-:Y:S01]  /*0c40*/  IMAD R6, R4, UR8, RZ ;  /* 0x0000000804067c24 */ /* 0x000fe2000f8e02ff */
[----:B------:R-:W-:-:S04]  /*0c50*/  ULOP3.LUT UR9, UR8, 0xf, URZ, 0xc0, !UPT ;  /* 0x0000000f08097892 */ /* 0x000fc8000f8ec0ff */
[----:B------:R-:W-:Y:S02]  /*0c60*/  UISETP.NE.AND UP0, UPT, UR9, URZ, UPT ;  /* 0x000000ff0900728c */ /* 0x000fe4000bf05270 */
[----:B------:R-:W-:Y:S09]  /*0c70*/  BRA.U !UP1, `(.L_x_116) ;  /* 0x0000000109b87547 */ /* 0x000ff2000b800000 */
[----:B------:R-:W0:Y:S01]  /*0c80*/  LDCU.64 UR6, c[0x0][0x398] ;  /* 0x00007300ff0677ac */ /* 0x000e220008000a00 */
[----:B------:R-:W-:Y:S02]  /*0c90*/  MOV R2, RZ ;  /* 0x000000ff00027202 */ /* 0x000fe40000000f00 */
[----:B------:R-:W-:Y:S01]  /*0ca0*/  MOV R7, R6 ;  /* 0x0000000600077202 */ /* 0x000fe20000000f00 */
[----:B------:R-:W-:-:S04]  /*0cb0*/  ULOP3.LUT UR4, UR8, 0x7ffffff0, URZ, 0xc0, !UPT ;  /* 0x7ffffff008047892 */ /* 0x000fc8000f8ec0ff */
[----:B------:R-:W-:Y:S02]  /*0cc0*/  UIADD3 UR10, UPT, UPT, -UR4, URZ, URZ ;  /* 0x000000ff040a7290 */ /* 0x000fe4000fffe1ff */
[----:B0-----:R-:W-:-:S04]  /*0cd0*/  UIADD3 UR5, UP1, UPT, UR6, 0x20, URZ ;  /* 0x0000002006057890 */ /* 0x001fc8000ff3e0ff */
[----:B------:R-:W-:-:S12]  /*0ce0*/  UIADD3.X UR6, UPT, UPT, URZ, UR7, URZ, UP1, !UPT ;  /* 0x00000007ff067290 */ /* 0x000fd80008ffe4ff */
.L_x_117:
[----:B------:R-:W-:Y:S02]  /*0cf0*/  MOV R4, UR5 ;  /* 0x0000000500047c02 */ /* 0x000fe40008000f00 */
[----:B------:R-:W-:-:S03]  /*0d00*/  MOV R5, UR6 ;  /* 0x0000000600057c02 */ /* 0x000fc60008000f00 */
[----:B------:R-:W-:-:S05]  /*0d10*/  IMAD.WIDE R4, R7, 0x4, R4 ;  /* 0x0000000407047825 */ /* 0x000fca00078e0204 */
[----:B------:R-:W2:Y:S04]  /*0d20*/  LDG.E.CONSTANT R9, desc[UR12][R4.64+-0x20] ;  /* 0xffffe00c04097981 */ /* 0x000ea8000c1e9900 */
[----:B------:R-:W3:Y:S04]  /*0d30*/  LDG.E.CONSTANT R11, desc[UR12][R4.64+-0x1c] ;  /* 0xffffe40c040b7981 */ /* 0x000ee8000c1e9900 */
[----:B------:R-:W4:Y:S04]  /*0d40*/  LDG.E.CONSTANT R13, desc[UR12][R4.64+-0x18] ;  /* 0xffffe80c040d7981 */ /* 0x000f28000c1e9900 */
[----:B------:R-:W5:Y:S04]  /*0d50*/  LDG.E.CONSTANT R15, desc[UR12][R4.64+-0x14] ;  /* 0xffffec0c040f7981 */ /* 0x000f68000c1e9900 */
        /* <DEDUP_REMOVED lines=11> */
[----:B------:R-:W5:Y:S01]  /*0e10*/  LDG.E.CONSTANT R24, desc[UR12][R4.64+0x1c] ;  /* 0x00001c0c04187981 */ /* 0x000f62000c1e9900 */
[----:B------:R-:W-:Y:S01]  /*0e20*/  UIADD3 UR10, UPT, UPT, UR10, 0x10, URZ ;  /* 0x000000100a0a7890 */ /* 0x000fe2000fffe0ff */
[----:B------:R-:W-:-:S03]  /*0e30*/  IADD3 R7, PT, PT, R7, 0x10, RZ ;  /* 0x0000001007077810 */ /* 0x000fc60007ffe0ff */
[----:B------:R-:W-:Y:S01]  /*0e40*/  UISETP.NE.AND UP1, UPT, UR10, URZ, UPT ;  /* 0x000000ff0a00728c */ /* 0x000fe2000bf25270 */
[----:B--2---:R-:W-:-:S04]  /*0e50*/  FFMA R2, R3, R9, R2 ;  /* 0x0000000903027223 */ /* 0x004fc80000000002 */
[----:B---3--:R-:W-:-:S04]  /*0e60*/  FFMA R2, R3, R11, R2 ;  /* 0x0000000b03027223 */ /* 0x008fc80000000002 */
[----:B----4-:R-:W-:-:S04]  /*0e70*/  FFMA R2, R3, R13, R2 ;  /* 0x0000000d03027223 */ /* 0x010fc80000000002 */
[----:B-----5:R-:W-:-:S04]  /*0e80*/  FFMA R2, R3, R15, R2 ;  /* 0x0000000f03027223 */ /* 0x020fc80000000002 */
[----:B------:R-:W-:-:S04]  /*0e90*/  FFMA R2, R3, R17, R2 ;  /* 0x0000001103027223 */ /* 0x000fc80000000002 */
        /* <DEDUP_REMOVED lines=10> */
[----:B------:R-:W-:Y:S01]  /*0f40*/  FFMA R2, R3, R24, R21 ;  /* 0x0000001803027223 */ /* 0x000fe20000000015 */
[----:B------:R-:W-:Y:S06]  /*0f50*/  BRA.U UP1, `(.L_x_117) ;  /* 0xfffffffd01647547 */ /* 0x000fec000b83ffff */
.L_x_116:
        /* <DEDUP_REMOVED lines=10> */
[----:B------:R-:W4:Y:S04]  /*1000*/  LDG.E.CONSTANT R11, desc[UR12][R4.64+0x8] ;  /* 0x0000080c040b7981 */ /* 0x000f28000c1e9900 */
[----:B------:R-:W5:Y:S04]  /*1010*/  LDG.E.CONSTANT R13, desc[UR12][R4.64+0xc] ;  /* 0x00000c0c040d7981 */ /* 0x000f68000c1e9900 */
[----:B------:R-:W5:Y:S04]  /*1020*/  LDG.E.CONSTANT R15, desc[UR12][R4.64+0x10] ;  /* 0x0000100c040f7981 */ /* 0x000f68000c1e9900 */
[----:B------:R-:W5:Y:S04]  /*1030*/  LDG.E.CONSTANT R17, desc[UR12][R4.64+0x14] ;  /* 0x0000140c04117981 */ /* 0x000f68000c1e9900 */
[----:B------:R-:W5:Y:S04]  /*1040*/  LDG.E.CONSTANT R19, desc[UR12][R4.64+0x18] ;  /* 0x0000180c04137981 */ /* 0x000f68000c1e9900 */
[----:B------:R-:W5:Y:S01]  /*1050*/  LDG.E.CONSTANT R21, desc[UR12][R4.64+0x1c] ;  /* 0x00001c0c04157981 */ /* 0x000f62000c1e9900 */
[----:B------:R-:W-:Y:S01]  /*1060*/  UIADD3 UR4, UPT, UPT, UR4, 0x8, URZ ;  /* 0x0000000804047890 */ /* 0x000fe2000fffe0ff */
[----:B--2---:R-:W-:-:S04]  /*1070*/  FFMA R2, R3, R7, R2 ;  /* 0x0000000703027223 */ /* 0x004fc80000000002 */
[----:B---3--:R-:W-:-:S04]  /*1080*/  FFMA R2, R3, R9, R2 ;  /* 0x0000000903027223 */ /* 0x008fc80000000002 */
[----:B----4-:R-:W-:-:S04]  /*1090*/  FFMA R2, R3, R11, R2 ;  /* 0x0000000b03027223 */ /* 0x010fc80000000002 */
[----:B-----5:R-:W-:-:S04]  /*10a0*/  FFMA R2, R3, R13, R2 ;  /* 0x0000000d03027223 */ /* 0x020fc80000000002 */
[----:B------:R-:W-:-:S04]  /*10b0*/  FFMA R2, R3, R15, R2 ;  /* 0x0000000f03027223 */ /* 0x000fc80000000002 */
[----:B------:R-:W-:-:S04]  /*10c0*/  FFMA R2, R3, R17, R2 ;  /* 0x0000001103027223 */ /* 0x000fc80000000002 */
[----:B------:R-:W-:-:S04]  /*10d0*/  FFMA R2, R3, R19, R2 ;  /* 0x0000001303027223 */ /* 0x000fc80000000002 */
[----:B------:R-:W-:-:S07]  /*10e0*/  FFMA R2, R3, R21, R2 ;  /* 0x0000001503027223 */ /* 0x000fce0000000002 */
.L_x_118:
        /* <DEDUP_REMOVED lines=11> */
[----:B------:R-:W5:Y:S01]  /*11a0*/  LDG.E.CONSTANT R13, desc[UR12][R4.64+0xc] ;  /* 0x00000c0c040d7981 */ /* 0x000f62000c1e9900 */
[----:B------:R-:W-:Y:S01]  /*11b0*/  UIADD3 UR4, UPT, UPT, UR4, 0x4, URZ ;  /* 0x0000000404047890 */ /* 0x000fe2000fffe0ff */
[----:B--2---:R-:W-:-:S04]  /*11c0*/  FFMA R2, R3, R7, R2 ;  /* 0x0000000703027223 */ /* 0x004fc80000000002 */
[----:B---3--:R-:W-:-:S04]  /*11d0*/  FFMA R2, R3, R9, R2 ;  /* 0x0000000903027223 */ /* 0x008fc80000000002 */
[----:B----4-:R-:W-:-:S04]  /*11e0*/  FFMA R2, R3, R11, R2 ;  /* 0x0000000b03027223 */ /* 0x010fc80000000002 */
[----:B-----5:R-:W-:-:S07]  /*11f0*/  FFMA R2, R3, R13, R2 ;  /* 0x0000000d03027223 */ /* 0x020fce0000000002 */
.L_x_119:
[----:B------:R-:W-:Y:S05]  /*1200*/  BRA.U !UP1, `(.L_x_115) ;  /* 0x0000000109287547 */ /* 0x000fea000b800000 */
[----:B------:R-:W0:Y:S01]  /*1210*/  LDC.64 R8, c[0x0][0x398] ;  /* 0x0000e600ff087b82 */ /* 0x000e220000000a00 */
[----:B------:R-:W-:Y:S01]  /*1220*/  IADD3 R7, PT, PT, R6, UR4, RZ ;  /* 0x0000000406077c10 */ /* 0x000fe2000fffe0ff */
[----:B------:R-:W-:-:S12]  /*1230*/  UIADD3 UR5, UPT, UPT, -UR5, URZ, URZ ;  /* 0x000000ff05057290 */ /* 0x000fd8000fffe1ff */
.L_x_120:
[----:B0-----:R-:W-:-:S06]  /*1240*/  IMAD.WIDE R4, R7, 0x4, R8 ;  /* 0x0000000407047825 */ /* 0x001fcc00078e0208 */
[----:B------:R-:W2:Y:S01]  /*1250*/  LDG.E.CONSTANT R4, desc[UR12][R4.64] ;  /* 0x0000000c04047981 */ /* 0x000ea2000c1e9900 */
[----:B------:R-:W-:Y:S01]  /*1260*/  UIADD3 UR5, UPT, UPT, UR5, 0x1, URZ ;  /* 0x0000000105057890 */ /* 0x000fe2000fffe0ff */
[----:B------:R-:W-:-:S03]  /*1270*/  IADD3 R7, PT, PT, R7, 0x1, RZ ;  /* 0x0000000107077810 */ /* 0x000fc60007ffe0ff */
[----:B------:R-:W-:Y:S01]  /*1280*/  UISETP.NE.AND UP0, UPT, UR5, URZ, UPT ;  /* 0x000000ff0500728c */ /* 0x000fe2000bf05270 */
[----:B--2---:R-:W-:-:S08]  /*1290*/  FFMA R2, R3, R4, R2 ;  /* 0x0000000403027223 */ /* 0x004fd00000000002 */
[----:B------:R-:W-:Y:S05]  /*12a0*/  BRA.U UP0, `(.L_x_120) ;  /* 0xfffffffd00e47547 */ /* 0x000fea000b83ffff */
.L_x_115:
[----:B------:R-:W0:Y:S02]  /*12b0*/  LDC.64 R4, c[0x0][0x3a0] ;  /* 0x0000e800ff047b82 */ /* 0x000e240000000a00 */
[----:B0-----:R-:W-:-:S05]  /*12c0*/  IMAD.WIDE R4, R0, 0x4, R4 ;  /* 0x0000000400047825 */ /* 0x001fca00078e0204 */
[----:B------:R-:W-:Y:S01]  /*12d0*/  STG.E desc[UR12][R4.64], R2 ;  /* 0x0000000204007986 */ /* 0x000fe2000c10190c */
[----:B------:R-:W-:Y:S05]  /*12e0*/  EXIT ;  /* 0x000000000000794d */ /* 0x000fea0003800000 */
        .weak           $__internal_5_$__cuda_sm3x_div_rn_noftz_f32_slowpath
        .type           $__internal_5_$__cuda_sm3x_div_rn_noftz_f32_slowpath,@function
        .size           $__internal_5_$__cuda_sm3x_div_rn_noftz_f32_slowpath,(.L_x_490 - $__internal_5_$__cuda_sm3x_div_rn_noftz_f32_slowpath)
$__internal_5_$__cuda_sm3x_div_rn_noftz_f32_slowpath:
[----:B------:R-:W-:Y:S01]  /*12f0*/  SHF.R.U32.HI R3, RZ, 0x17, R9 ;  /* 0x00000017ff037819 */ /* 0x000fe20000011609 */
[----:B------:R-:W-:Y:S01]  /*1300*/  BSSY.RECONVERGENT B1, `(.L_x_121) ;  /* 0x0000064000017945 */ /* 0x000fe20003800200 */
[----:B------:R-:W-:Y:S02]  /*1310*/  SHF.R.U32.HI R2, RZ, 0x17, R12 ;  /* 0x00000017ff027819 */ /* 0x000fe4000001160c */
[----:B------:R-:W-:Y:S02]  /*1320*/  LOP3.LUT R14, R3, 0xff, RZ, 0xc0, !PT ;  /* 0x000000ff030e7812 */ /* 0x000fe400078ec0ff */
[----:B------:R-:W-:Y:S02]  /*1330*/  LOP3.LUT R10, R2, 0xff, RZ, 0xc0, !PT ;  /* 0x000000ff020a7812 */ /* 0x000fe400078ec0ff */
[----:B------:R-:W-:Y:S02]  /*1340*/  IADD3 R8, PT, PT, R14, -0x1, RZ ;  /* 0xffffffff0e087810 */ /* 0x000fe40007ffe0ff */
[----:B------:R-:W-:-:S02]  /*1350*/  IADD3 R7, PT, PT, R10, -0x1, RZ ;  /* 0xffffffff0a077810 */ /* 0x000fc40007ffe0ff */
[----:B------:R-:W-:Y:S02]  /*1360*/  ISETP.GT.U32.AND P0, PT, R8, 0xfd, PT ;  /* 0x000000fd0800780c */ /* 0x000fe40003f04070 */
[----:B------:R-:W-:Y:S02]  /*1370*/  MOV R3, R9 ;  /* 0x0000000900037202 */ /* 0x000fe40000000f00 */
[----:B------:R-:W-:-:S13]  /*1380*/  ISETP.GT.U32.OR P0, PT, R7, 0xfd, P0 ;  /* 0x000000fd0700780c */ /* 0x000fda0000704470 */
[----:B------:R-:W-:Y:S01]  /*1390*/  @!P0 MOV R5, RZ ;  /* 0x000000ff00058202 */ /* 0x000fe20000000f00 */
        /* <DEDUP_REMOVED lines=8> */
[----:B------:R-:W-:Y:S02]  /*1420*/  FSETP.NEU.FTZ.AND P3, PT, |R12|, +INF , PT ;  /* 0x7f8000000c00780b */ /* 0x000fe40003f7d200 */
        /* <DEDUP_REMOVED lines=16> */
.L_x_122:
[----:B------:R-:W-:Y:S01]  /*1530*/  LEA R2, R14, 0xc0800000, 0x17 ;  /* 0xc08000000e027811 */ /* 0x000fe200078eb8ff */
[----:B------:R-:W-:Y:S03]  /*1540*/  BSSY.RECONVERGENT B2, `(.L_x_127) ;  /* 0x0000036000027945 */ /* 0x000fe60003800200 */
[----:B------:R-:W-:Y:S02]  /*1550*/  IADD3 R7, PT, PT, -R2, R3, RZ ;  /* 0x0000000302077210 */ /* 0x000fe40007ffe1ff */
[----:B------:R-:W-:Y:S02]  /*1560*/  IADD3 R3, PT, PT, R10, -0x7f, RZ ;  /* 0xffffff810a037810 */ /* 0x000fe40007ffe0ff */
[----:B------:R-:W0:Y:S01]  /*1570*/  MUFU.RCP R8, R7 ;  /* 0x0000000700087308 */ /* 0x000e220000001000 */
[----:B------:R-:W-:Y:S02]  /*1580*/  FADD.FTZ R9, -R7, -RZ ;  /* 0x800000ff07097221 */ /* 0x000fe40000010100 */
[----:B------:R-:W-:-:S02]  /*1590*/  IMAD R2, R3, -0x800000, R12 ;  /* 0xff80000003027824 */ /* 0x000fc400078e020c */
[----:B0-----:R-:W-:-:S04]  /*15a0*/  FFMA R11, R8, R9, 1 ;  /* 0x3f800000080b7423 */ /* 0x001fc80000000009 */
[----:B------:R-:W-:-:S04]  /*15b0*/  FFMA R13, R8, R11, R8 ;  /* 0x0000000b080d7223 */ /* 0x000fc80000000008 */
[----:B------:R-:W-:-:S04]  /*15c0*/  FFMA R8, R2, R13, RZ ;  /* 0x0000000d02087223 */ /* 0x000fc800000000ff */
[----:B------:R-:W-:-:S04]  /*15d0*/  FFMA R11, R9, R8, R2 ;  /* 0x00000008090b7223 */ /* 0x000fc80000000002 */
[----:B------:R-:W-:Y:S01]  /*15e0*/  FFMA R10, R13, R11, R8 ;  /* 0x0000000b0d0a7223 */ /* 0x000fe20000000008 */
[----:B------:R-:W-:-:S03]  /*15f0*/  IADD3 R8, PT, PT, R3, 0x7f, -R14 ;  /* 0x0000007f03087810 */ /* 0x000fc60007ffe80e */
[----:B------:R-:W-:Y:S01]  /*1600*/  FFMA R9, R9, R10, R2 ;  /* 0x0000000a09097223 */ /* 0x000fe20000000002 */
[----:B------:R-:W-:-:S03]  /*1610*/  IADD3 R8, PT, PT, R8, R5, RZ ;  /* 0x0000000508087210 */ /* 0x000fc60007ffe0ff */
        /* <DEDUP_REMOVED lines=15> */
[-CC-:B------:R-:W-:Y:S01]  /*1710*/  FFMA.RM R8, R13, R9.reuse, R10.reuse ;  /* 0x000000090d087223 */ /* 0x180fe2000000400a */
[C---:B------:R-:W-:Y:S02]  /*1720*/  ISETP.NE.AND P3, PT, R7.reuse, RZ, PT ;  /* 0x000000ff0700720c */ /* 0x040fe40003f65270 */
[----:B------:R-:W-:Y:S02]  /*1730*/  ISETP.NE.AND P1, PT, R7, RZ, PT ;  /* 0x000000ff0700720c */ /* 0x000fe40003f25270 */
[----:B------:R-:W-:Y:S01]  /*1740*/  LOP3.LUT R5, R3, 0x7fffff, RZ, 0xc0, !PT ;  /* 0x007fffff03057812 */ /* 0x000fe200078ec0ff */
[----:B------:R-:W-:Y:S01]  /*1750*/  FFMA.RP R3, R13, R9, R10 ;  /* 0x000000090d037223 */ /* 0x000fe2000000800a */
[----:B------:R-:W-:Y:S02]  /*1760*/  IADD3 R10, PT, PT, R7, 0x20, RZ ;  /* 0x00000020070a7810 */ /* 0x000fe40007ffe0ff */
[----:B------:R-:W-:-:S02]  /*1770*/  LOP3.LUT R5, R5, 0x800000, RZ, 0xfc, !PT ;  /* 0x0080000005057812 */ /* 0x000fc400078efcff */
[----:B------:R-:W-:Y:S02]  /*1780*/  IADD3 R7, PT, PT, -R7, RZ, RZ ;  /* 0x000000ff07077210 */ /* 0x000fe40007ffe1ff */
[----:B------:R-:W-:Y:S02]  /*1790*/  SHF.L.U32 R10, R5, R10, RZ ;  /* 0x0000000a050a7219 */ /* 0x000fe400000006ff */
[----:B------:R-:W-:Y:S02]  /*17a0*/  FSETP.NEU.FTZ.AND P0, PT, R3, R8, PT ;  /* 0x000000080300720b */ /* 0x000fe40003f1d000 */
[----:B------:R-:W-:Y:S02]  /*17b0*/  SEL R8, R7, RZ, P3 ;  /* 0x000000ff07087207 */ /* 0x000fe40001800000 */
[----:B------:R-:W-:Y:S02]  /*17c0*/  ISETP.NE.AND P1, PT, R10, RZ, P1 ;  /* 0x000000ff0a00720c */ /* 0x000fe40000f25270 */
[----:B------:R-:W-:-:S02]  /*17d0*/  SHF.R.U32.HI R8, RZ, R8, R5 ;  /* 0x00000008ff087219 */ /* 0x000fc40000011605 */
[----:B------:R-:W-:Y:S02]  /*17e0*/  PLOP3.LUT P0, PT, P0, P1, PT, 0xf8, 0x8f ;  /* 0x00000000008f781c */ /* 0x000fe40000703f70 */
[----:B------:R-:W-:Y:S02]  /*17f0*/  SHF.R.U32.HI R10, RZ, 0x1, R8 ;  /* 0x00000001ff0a7819 */ /* 0x000fe40000011608 */
[----:B------:R-:W-:-:S04]  /*1800*/  SEL R3, RZ, 0x1, !P0 ;  /* 0x00000001ff037807 */ /* 0x000fc80004000000 */
[----:B------:R-:W-:-:S04]  /*1810*/  LOP3.LUT R3, R3, 0x1, R10, 0xf8, !PT ;  /* 0x0000000103037812 */ /* 0x000fc800078ef80a */
[----:B------:R-:W-:-:S04]  /*1820*/  LOP3.LUT R3, R3, R8, RZ, 0xc0, !PT ;  /* 0x0000000803037212 */ /* 0x000fc800078ec0ff */
[----:B------:R-:W-:-:S04]  /*1830*/  IADD3 R3, PT, PT, R10, R3, RZ ;  /* 0x000000030a037210 */ /* 0x000fc80007ffe0ff */
[----:B------:R-:W-:Y:S01]  /*1840*/  LOP3.LUT R2, R3, R2, RZ, 0xfc, !PT ;  /* 0x0000000203027212 */ /* 0x000fe200078efcff */
[----:B------:R-:W-:Y:S06]  /*1850*/  BRA `(.L_x_130) ;  /* 0x0000000000107947 */ /* 0x000fec0003800000 */
.L_x_129:
[----:B------:R-:W-:-:S04]  /*1860*/  LOP3.LUT R2, R2, 0x80000000, RZ, 0xc0, !PT ;  /* 0x8000000002027812 */ /* 0x000fc800078ec0ff */
[----:B------:R-:W-:Y:S01]  /*1870*/  LOP3.LUT R2, R2, 0x7f800000, RZ, 0xfc, !PT ;  /* 0x7f80000002027812 */ /* 0x000fe200078efcff */
[----:B------:R-:W-:Y:S06]  /*1880*/  BRA `(.L_x_130) ;  /* 0x0000000000047947 */ /* 0x000fec0003800000 */
.L_x_128:
[----:B------:R-:W-:-:S07]  /*1890*/  LEA R2, R8, R2, 0x17 ;  /* 0x0000000208027211 */ /* 0x000fce00078eb8ff */
.L_x_130:
[----:B------:R-:W-:Y:S05]  /*18a0*/  BSYNC.RECONVERGENT B2 ;  /* 0x0000000000027941 */ /* 0x000fea0003800200 */
.L_x_127:
[----:B------:R-:W-:Y:S05]  /*18b0*/  BRA `(.L_x_131) ;  /* 0x0000000000207947 */ /* 0x000fea0003800000 */
.L_x_126:
[----:B------:R-:W-:-:S04]  /*18c0*/  LOP3.LUT R2, R3, 0x80000000, R12, 0x48, !PT ;  /* 0x8000000003027812 */ /* 0x000fc800078e480c */
[----:B------:R-:W-:Y:S01]  /*18d0*/  LOP3.LUT R2, R2, 0x7f800000, RZ, 0xfc, !PT ;  /* 0x7f80000002027812 */ /* 0x000fe200078efcff */
[----:B------:R-:W-:Y:S06]  /*18e0*/  BRA `(.L_x_131) ;  /* 0x0000000000147947 */ /* 0x000fec0003800000 */
.L_x_125:
[----:B------:R-:W-:Y:S01]  /*18f0*/  LOP3.LUT R2, R3, 0x80000000, R12, 0x48, !PT ;  /* 0x8000000003027812 */ /* 0x000fe200078e480c */
[----:B------:R-:W-:Y:S06]  /*1900*/  BRA `(.L_x_131) ;  /* 0x00000000000c7947 */ /* 0x000fec0003800000 */
.L_x_124:
[----:B------:R-:W0:Y:S01]  /*1910*/  MUFU.RSQ R2, -QNAN ;  /* 0xffc0000000027908 */ /* 0x000e220000001400 */
[----:B------:R-:W-:Y:S05]  /*1920*/  BRA `(.L_x_131) ;  /* 0x0000000000047947 */ /* 0x000fea0003800000 */
.L_x_123:
[----:B------:R-:W-:-:S07]  /*1930*/  FADD.FTZ R2, R12, R2 ;  /* 0x000000020c027221 */ /* 0x000fce0000010000 */
.L_x_131:
[----:B------:R-:W-:Y:S05]  /*1940*/  BSYNC.RECONVERGENT B1 ;  /* 0x0000000000017941 */ /* 0x000fea0003800200 */
.L_x_121:
[----:B------:R-:W-:-:S04]  /*1950*/  HFMA2 R7, -RZ, RZ, 0, 0 ;  /* 0x00000000ff077431 */ /* 0x000fc800000001ff */
[----:B0-----:R-:W-:Y:S05]  /*1960*/  RET.REL.NODEC R6 `(_Z19fused_swiglu_kernelPKfS0_S0_S0_Pfiii) ;  /* 0xffffffe406a47950 */ /* 0x001fea0003c3ffff */
.L_x_132:
        /* <DEDUP_REMOVED lines=9> */
.L_x_490:


//--------------------- .text._Z17fused_rope_kernelPfPKfiiiif --------------------------
	.section	.text._Z17fused_rope_kernelPfPKfiiiif,"ax",@progbits
	.align	128
        .global         _Z17fused_rope_kernelPfPKfiiiif
        .type           _Z17fused_rope_kernelPfPKfiiiif,@function
        .size           _Z17fused_rope_kernelPfPKfiiiif,(.L_x_492 - _Z17fused_rope_kernelPfPKfiiiif)
        .other          _Z17fused_rope_kernelPfPKfiiiif,@"STO_CUDA_ENTRY STV_DEFAULT"
_Z17fused_rope_kernelPfPKfiiiif:
.text._Z17fused_rope_kernelPfPKfiiiif:
[----:B------:R-:W0:Y:S08]  /*0000*/  LDC R1, c[0x0][0x37c] ;  /* 0x0000df00ff017b82 */ /* 0x000e300000000800 */
[----:B------:R-:W1:Y:S01]  /*0010*/  LDC.64 R2, c[0x0][0x398] ;  /* 0x0000e600ff027b82 */ /* 0x000e620000000a00 */
[----:B------:R-:W2:Y:S01]  /*0020*/  S2R R4, SR_TID.X ;  /* 0x0000000000047919 */ /* 0x000ea20000002100 */
[----:B0-----:R-:W-:-:S06]  /*0030*/  VIADD R1, R1, 0xffffffe0 ;  /* 0xffffffe001017836 */ /* 0x001fcc0000000000 */
[----:B------:R-:W0:Y:S08]  /*0040*/  LDC.64 R8, c[0x0][0x390] ;  /* 0x0000e400ff087b82 */ /* 0x000e300000000a00 */
[----:B------:R-:W2:Y:S08]  /*0050*/  S2UR UR4, SR_CTAID.X ;  /* 0x00000000000479c3 */ /* 0x000eb00000002500 */
[----:B------:R-:W2:Y:S01]  /*0060*/  LDC R7, c[0x0][0x360] ;  /* 0x0000d800ff077b82 */ /* 0x000ea20000000800 */
[----:B-1----:R-:W-:-:S04]  /*0070*/  LEA.HI R5, R3, R3, RZ, 0x1 ;  /* 0x0000000303057211 */ /* 0x002fc800078f08ff */
[----:B------:R-:W-:Y:S01]  /*0080*/  SHF.R.S32.HI R5, RZ, 0x1, R5 ;  /* 0x00000001ff057819 */ /* 0x000fe20000011405 */
[----:B0-----:R-:W-:-:S04]  /*0090*/  IMAD R3, R9, R8, RZ ;  /* 0x0000000809037224 */ /* 0x001fc800078e02ff */
[----:B------:R-:W-:-:S04]  /*00a0*/  IMAD R0, R3, R2, RZ ;  /* 0x0000000203007224 */ /* 0x000fc800078e02ff */
[----:B------:R-:W-:Y:S02]  /*00b0*/  IMAD R0, R0, R5, RZ ;  /* 0x0000000500007224 */ /* 0x000fe400078e02ff */
[----:B--2---:R-:W-:-:S05]  /*00c0*/  IMAD R7, R7, UR4, R4 ;  /* 0x0000000407077c24 */ /* 0x004fca000f8e0204 */
[----:B------:R-:W-:-:S13]  /*00d0*/  ISETP.GE.AND P0, PT, R7, R0, PT ;  /* 0x000000000700720c */ /* 0x000fda0003f06270 */
[----:B------:R-:W-:Y:S05]  /*00e0*/  @P0 EXIT ;  /* 0x000000000000094d */ /* 0x000fea0003800000 */
[----:B------:R-:W-:Y:S01]  /*00f0*/  IABS R4, R2 ;  /* 0x0000000200047213 */ /* 0x000fe20000000000 */
[----:B------:R-:W0:Y:S01]  /*0100*/  LDCU.64 UR6, c[0x0][0x358] ;  /* 0x00006b00ff0677ac */ /* 0x000e220008000a00 */
[----:B------:R-:W-:Y:S02]  /*0110*/  IABS R0, R7 ;  /* 0x0000000700007213 */ /* 0x000fe40000000000 */
[----:B------:R-:W1:Y:S01]  /*0120*/  I2F.RP R3, R4 ;  /* 0x0000000400037306 */ /* 0x000e620000209400 */
[----:B------:R-:W-:-:S07]  /*0130*/  ISETP.NE.AND P1, PT, R2, RZ, PT ;  /* 0x000000ff0200720c */ /* 0x000fce0003f25270 */
[----:B-1----:R-:W1:Y:S02]  /*0140*/  MUFU.RCP R3, R3 ;  /* 0x0000000300037308 */ /* 0x002e640000001000 */
[----:B-1----:R-:W-:-:S06]  /*0150*/  VIADD R8, R3, 0xffffffe ;  /* 0x0ffffffe03087836 */ /* 0x002fcc0000000000 */
[----:B------:R1:W2:Y:S02]  /*0160*/  F2I.FTZ.U32.TRUNC.NTZ R9, R8 ;  /* 0x0000000800097305 */ /* 0x0002a4000021f000 */
[----:B-1----:R-:W-:Y:S02]  /*0170*/  IMAD.MOV.U32 R8, RZ, RZ, RZ ;  /* 0x000000ffff087224 */ /* 0x002fe400078e00ff */
[----:B--2---:R-:W-:-:S04]  /*0180*/  IMAD.MOV R11, RZ, RZ, -R9 ;  /* 0x000000ffff0b7224 */ /* 0x004fc800078e0a09 */
[----:B------:R-:W-:-:S04]  /*0190*/  IMAD R11, R11, R4, RZ ;  /* 0x000000040b0b7224 */ /* 0x000fc800078e02ff */
[----:B------:R-:W-:-:S06]  /*01a0*/  IMAD.HI.U32 R9, R9, R11, R8 ;  /* 0x0000000b09097227 */ /* 0x000fcc00078e0008 */
[----:B------:R-:W-:-:S04]  /*01b0*/  IMAD.HI.U32 R9, R9, R0, RZ ;  /* 0x0000000009097227 */ /* 0x000fc800078e00ff */
[----:B------:R-:W-:-:S04]  /*01c0*/  IMAD.MOV R9, RZ, RZ, -R9 ;  /* 0x000000ffff097224 */ /* 0x000fc800078e0a09 */
[C---:B------:R-:W-:Y:S01]  /*01d0*/  IMAD R3, R4.reuse, R9, R0 ;  /* 0x0000000904037224 */ /* 0x040fe200078e0200 */
[----:B------:R-:W-:Y:S01]  /*01e0*/  IABS R13, R5 ;  /* 0x00000005000d7213 */ /* 0x000fe20000000000 */
[----:B------:R-:W1:Y:S03]  /*01f0*/  LDC.64 R8, c[0x0][0x388] ;  /* 0x0000e200ff087b82 */ /* 0x000e660000000a00 */
[----:B------:R-:W-:-:S13]  /*0200*/  ISETP.GT.U32.AND P0, PT, R4, R3, PT ;  /* 0x000000030400720c */ /* 0x000fda0003f04070 */
[----:B------:R-:W-:Y:S02]  /*0210*/  @!P0 IADD3 R3, PT, PT, R3, -R4, RZ ;  /* 0x8000000403038210 */ /* 0x000fe40007ffe0ff */
[----:B------:R-:W-:Y:S02]  /*0220*/  ISETP.GE.AND P0, PT, R7, RZ, PT ;  /* 0x000000ff0700720c */ /* 0x000fe40003f06270 */
[----:B------:R-:W-:-:S13]  /*0230*/  ISETP.GT.U32.AND P2, PT, R4, R3, PT ;  /* 0x000000030400720c */ /* 0x000fda0003f44070 */
[----:B------:R-:W-:Y:S02]  /*0240*/  @!P2 IMAD.IADD R3, R3, 0x1, -R4 ;  /* 0x000000010303a824 */ /* 0x000fe400078e0a04 */
[----:B------:R-:W2:Y:S02]  /*0250*/  I2F.RP R4, R13 ;  /* 0x0000000d00047306 */ /* 0x000ea40000209400 */
[----:B------:R-:W-:Y:S01]  /*0260*/  @!P0 IMAD.MOV R3, RZ, RZ, -R3 ;  /* 0x000000ffff038224 */ /* 0x000fe200078e0a03 */
[----:B------:R-:W-:-:S05]  /*0270*/  @!P1 LOP3.LUT R3, RZ, R2, RZ, 0x33, !PT ;  /* 0x00000002ff039212 */ /* 0x000fca00078e33ff */
[----:B-1----:R-:W-:-:S05]  /*0280*/  IMAD.WIDE R2, R3, 0x4, R8 ;  /* 0x0000000403027825 */ /* 0x002fca00078e0208 */
[----:B0-----:R0:W5:Y:S01]  /*0290*/  LDG.E.CONSTANT R11, desc[UR6][R2.64] ;  /* 0x00000006020b7981 */ /* 0x001162000c1e9900 */
[----:B------:R-:W-:Y:S01]  /*02a0*/  BSSY.RECONVERGENT B0, `(.L_x_133) ;  /* 0x0000021000007945 */ /* 0x000fe20003800200 */
[----:B--2---:R-:W1:Y:S02]  /*02b0*/  MUFU.RCP R4, R4 ;  /* 0x0000000400047308 */ /* 0x004e640000001000 */
[----:B-1----:R-:W-:-:S06]  /*02c0*/  VIADD R8, R4, 0xffffffe ;  /* 0x0ffffffe04087836 */ /* 0x002fcc0000000000 */
[----:B------:R1:W2:Y:S02]  /*02d0*/  F2I.FTZ.U32.TRUNC.NTZ R9, R8 ;  /* 0x0000000800097305 */ /* 0x0002a4000021f000 */
[----:B-1----:R-:W-:Y:S02]  /*02e0*/  IMAD.MOV.U32 R8, RZ, RZ, RZ ;  /* 0x000000ffff087224 */ /* 0x002fe400078e00ff */
[----:B--2---:R-:W-:-:S04]  /*02f0*/  IMAD.MOV R6, RZ, RZ, -R9 ;  /* 0x000000ffff067224 */ /* 0x004fc800078e0a09 */
[----:B------:R-:W-:Y:S01]  /*0300*/  IMAD R15, R6, R13, RZ ;  /* 0x0000000d060f7224 */ /* 0x000fe200078e02ff */
[----:B------:R-:W-:-:S03]  /*0310*/  IABS R6, R5 ;  /* 0x0000000500067213 */ /* 0x000fc60000000000 */
[----:B------:R-:W-:Y:S01]  /*0320*/  IMAD.HI.U32 R9, R9, R15, R8 ;  /* 0x0000000f09097227 */ /* 0x000fe200078e0008 */
[----:B------:R-:W-:-:S05]  /*0330*/  IADD3 R10, PT, PT, RZ, -R6, RZ ;  /* 0x80000006ff0a7210 */ /* 0x000fca0007ffe0ff */
[----:B------:R-:W-:-:S04]  /*0340*/  IMAD.HI.U32 R9, R9, R0, RZ ;  /* 0x0000000009097227 */ /* 0x000fc800078e00ff */
[----:B------:R-:W-:Y:S01]  /*0350*/  IMAD R10, R9, R10, R0 ;  /* 0x0000000a090a7224 */ /* 0x000fe200078e0200 */
[----:B------:R-:W-:-:S04]  /*0360*/  I2FP.F32.S32 R9, R5 ;  /* 0x0000000500097245 */ /* 0x000fc80000201400 */
[----:B------:R-:W-:Y:S01]  /*0370*/  ISETP.GT.U32.AND P1, PT, R13, R10, PT ;  /* 0x0000000a0d00720c */ /* 0x000fe20003f24070 */
[----:B0-----:R-:W0:-:S12]  /*0380*/  MUFU.RCP R2, R9 ;  /* 0x0000000900027308 */ /* 0x001e180000001000 */
[----:B------:R-:W-:Y:S01]  /*0390*/  @!P1 IMAD.IADD R10, R10, 0x1, -R13 ;  /* 0x000000010a0a9824 */ /* 0x000fe200078e0a0d */
[----:B------:R-:W-:-:S04]  /*03a0*/  ISETP.NE.AND P1, PT, R5, RZ, PT ;  /* 0x000000ff0500720c */ /* 0x000fc80003f25270 */
[----:B------:R-:W-:Y:S01]  /*03b0*/  ISETP.GT.U32.AND P2, PT, R13, R10, PT ;  /* 0x0000000a0d00720c */ /* 0x000fe20003f44070 */
[----:B0-----:R-:W-:-:S04]  /*03c0*/  FFMA R3, -R9, R2, 1 ;  /* 0x3f80000009037423 */ /* 0x001fc80000000102 */
[----:B------:R-:W-:-:S08]  /*03d0*/  FFMA R3, R2, R3, R2 ;  /* 0x0000000302037223 */ /* 0x000fd00000000002 */
[----:B------:R-:W-:-:S04]  /*03e0*/  @!P2 IMAD.IADD R10, R10, 0x1, -R13 ;  /* 0x000000010a0aa824 */ /* 0x000fc800078e0a0d */
[----:B------:R-:W-:Y:S01]  /*03f0*/  @!P0 IMAD.MOV R10, RZ, RZ, -R10 ;  /* 0x000000ffff0a8224 */ /* 0x000fe200078e0a0a */
[----:B------:R-:W-:-:S04]  /*0400*/  @!P1 LOP3.LUT R10, RZ, R5, RZ, 0x33, !PT ;  /* 0x00000005ff0a9212 */ /* 0x000fc800078e33ff */
[----:B------:R-:W-:-:S04]  /*0410*/  I2FP.F32.S32 R0, R10 ;  /* 0x0000000a00007245 */ /* 0x000fc80000201400 */
[----:B------:R-:W0:Y:S01]  /*0420*/  FCHK P0, R0, R9 ;  /* 0x0000000900007302 */ /* 0x000e220000000000 */
[----:B------:R-:W-:-:S04]  /*0430*/  FFMA R2, R0, R3, RZ ;  /* 0x0000000300027223 */ /* 0x000fc800000000ff */
[----:B------:R-:W-:-:S04]  /*0440*/  FFMA R4, -R9, R2, R0 ;  /* 0x0000000209047223 */ /* 0x000fc80000000100 */
[----:B------:R-:W-:Y:S01]  /*0450*/  FFMA R3, R3, R4, R2 ;  /* 0x0000000403037223 */ /* 0x000fe20000000002 */
[----:B------:R-:W-:Y:S01]  /*0460*/  IMAD.MOV.U32 R2, RZ, RZ, 0x3f800000 ;  /* 0x3f800000ff027424 */ /* 0x000fe200078e00ff */
[----:B0-----:R-:W-:Y:S06]  /*0470*/  @!P0 BRA `(.L_x_134) ;  /* 0x00000000000c8947 */ /* 0x001fec0003800000 */
[----:B------:R-:W-:-:S07]  /*0480*/  MOV R4, 0x4a0 ;  /* 0x000004a000047802 */ /* 0x000fce0000000f00 */
[----:B-----5:R-:W-:Y:S05]  /*0490*/  CALL.REL.NOINC `($__internal_7_$__cuda_sm3x_div_rn_noftz_f32_slowpath) ;  /* 0x0000001400407944 */ /* 0x020fea0003c00000 */
[----:B------:R-:W-:-:S07]  /*04a0*/  IMAD.MOV.U32 R3, RZ, RZ, R0 ;  /* 0x000000ffff037224 */ /* 0x000fce00078e0000 */
.L_x_134:
[----:B------:R-:W-:Y:S05]  /*04b0*/  BSYNC.RECONVERGENT B0 ;  /* 0x0000000000007941 */ /* 0x000fea0003800200 */
.L_x_133:
[----:B------:R-:W0:Y:S01]  /*04c0*/  LDC R0, c[0x0][0x3a0] ;  /* 0x0000e800ff007b82 */ /* 0x000e220000000800 */
[----:B------:R-:W-:Y:S01]  /*04d0*/  BSSY.RECONVERGENT B0, `(.L_x_135) ;  /* 0x0000059000007945 */ /* 0x000fe20003800200 */
[C---:B0-----:R-:W-:Y:S01]  /*04e0*/  FMUL R9, |R0|.reuse, 16777216 ;  /* 0x4b80000000097820 */ /* 0x041fe20000400200 */
[----:B------:R-:W-:-:S04]  /*04f0*/  FSETP.GEU.AND P0, PT, |R0|, 1.175494350822287508e-38, PT ;  /* 0x008000000000780b */ /* 0x000fc80003f0e200 */
[----:B------:R-:W-:-:S04]  /*0500*/  FSEL R9, R9, |R0|, !P0 ;  /* 0x4000000009097208 */ /* 0x000fc80004000000 */
[----:B------:R-:W-:-:S04]  /*0510*/  IADD3 R4, PT, PT, R9, -0x3f3504f3, RZ ;  /* 0xc0cafb0d09047810 */ /* 0x000fc80007ffe0ff */
[----:B------:R-:W-:Y:S02]  /*0520*/  LOP3.LUT R6, R4, 0xff800000, RZ, 0xc0, !PT ;  /* 0xff80000004067812 */ /* 0x000fe400078ec0ff */
[----:B------:R-:W-:-:S03]  /*0530*/  FSEL R4, RZ, -24, P0 ;  /* 0xc1c00000ff047808 */ /* 0x000fc60000000000 */
[----:B------:R-:W-:-:S04]  /*0540*/  IMAD.IADD R9, R9, 0x1, -R6 ;  /* 0x0000000109097824 */ /* 0x000fc800078e0a06 */
[C---:B------:R-:W-:Y:S01]  /*0550*/  FADD R8, R9.reuse, 1 ;  /* 0x3f80000009087421 */ /* 0x040fe20000000000 */
[----:B------:R-:W-:Y:S01]  /*0560*/  FADD R13, R9, -1 ;  /* 0xbf800000090d7421 */ /* 0x000fe20000000000 */
[----:B------:R-:W-:-:S03]  /*0570*/  I2FP.F32.S32 R9, R6 ;  /* 0x0000000600097245 */ /* 0x000fc60000201400 */
[----:B------:R-:W-:Y:S01]  /*0580*/  FADD R15, R13, R13 ;  /* 0x0000000d0d0f7221 */ /* 0x000fe20000000000 */
[----:B------:R-:W0:Y:S01]  /*0590*/  MUFU.RCP R8, R8 ;  /* 0x0000000800087308 */ /* 0x000e220000001000 */
[----:B------:R-:W-:Y:S02]  /*05a0*/  FFMA R9, R9, 1.1920928955078125e-07, R4 ;  /* 0x3400000009097823 */ /* 0x000fe40000000004 */
[----:B0-----:R-:W-:Y:S01]  /*05b0*/  FMUL R6, R8, R15 ;  /* 0x0000000f08067220 */ /* 0x001fe20000400000 */
[----:B------:R-:W-:-:S03]  /*05c0*/  IMAD.MOV.U32 R15, RZ, RZ, 0x3a2c32e4 ;  /* 0x3a2c32e4ff0f7424 */ /* 0x000fc600078e00ff */
[----:B------:R-:W-:Y:S01]  /*05d0*/  FADD R14, R13, -R6 ;  /* 0x800000060d0e7221 */ /* 0x000fe20000000000 */
[CC--:B------:R-:W-:Y:S01]  /*05e0*/  FMUL R12, R6.reuse, R6.reuse ;  /* 0x00000006060c7220 */ /* 0x0c0fe20000400000 */
[----:B------:R-:W-:Y:S02]  /*05f0*/  FFMA R4, R6, 1.4426950216293334961, R9 ;  /* 0x3fb8aa3b06047823 */ /* 0x000fe40000000009 */
[----:B------:R-:W-:Y:S01]  /*0600*/  FADD R14, R14, R14 ;  /* 0x0000000e0e0e7221 */ /* 0x000fe20000000000 */
[C---:B------:R-:W-:Y:S01]  /*0610*/  FFMA R15, R12.reuse, R15, 0.0032181653659790754318 ;  /* 0x3b52e7db0c0f7423 */ /* 0x040fe2000000000f */
[----:B------:R-:W-:Y:S02]  /*0620*/  FADD R9, R9, -R4 ;  /* 0x8000000409097221 */ /* 0x000fe40000000000 */
[----:B------:R-:W-:Y:S01]  /*0630*/  FFMA R13, R13, -R6, R14 ;  /* 0x800000060d0d7223 */ /* 0x000fe2000000000e */
[----:B------:R-:W-:Y:S01]  /*0640*/  FFMA R15, R12, R15, 0.018033718690276145935 ;  /* 0x3c93bb730c0f7423 */ /* 0x000fe2000000000f */
[----:B------:R-:W-:-:S02]  /*0650*/  FFMA R14, R6, 1.4426950216293334961, R9 ;  /* 0x3fb8aa3b060e7823 */ /* 0x000fc40000000009 */
[----:B------:R-:W-:Y:S01]  /*0660*/  FMUL R13, R8, R13 ;  /* 0x0000000d080d7220 */ /* 0x000fe20000400000 */
[----:B------:R-:W-:-:S03]  /*0670*/  FFMA R15, R12, R15, 0.12022458761930465698 ;  /* 0x3df6384f0c0f7423 */ /* 0x000fc6000000000f */
[----:B------:R-:W-:Y:S01]  /*0680*/  FFMA R9, R13, 1.4426950216293334961, R14 ;  /* 0x3fb8aa3b0d097823 */ /* 0x000fe2000000000e */
[----:B------:R-:W-:-:S03]  /*0690*/  FMUL R15, R12, R15 ;  /* 0x0000000f0c0f7220 */ /* 0x000fc60000400000 */
[----:B------:R-:W-:Y:S01]  /*06a0*/  FFMA R8, R6, 1.9251366722983220825e-08, R9 ;  /* 0x32a55e3406087823 */ /* 0x000fe20000000009 */
[----:B------:R-:W-:-:S04]  /*06b0*/  FMUL R9, R15, 3 ;  /* 0x404000000f097820 */ /* 0x000fc80000400000 */
[----:B------:R-:W-:-:S04]  /*06c0*/  FFMA R8, R13, R9, R8 ;  /* 0x000000090d087223 */ /* 0x000fc80000000008 */
[----:B------:R-:W-:Y:S01]  /*06d0*/  FFMA R15, R6, R15, R8 ;  /* 0x0000000f060f7223 */ /* 0x000fe20000000008 */
[----:B------:R-:W-:-:S03]  /*06e0*/  IMAD.MOV.U32 R8, RZ, RZ, 0x391fcb8e ;  /* 0x391fcb8eff087424 */ /* 0x000fc600078e00ff */
[----:B------:R-:W-:-:S04]  /*06f0*/  FADD R9, R4, R15 ;  /* 0x0000000f04097221 */ /* 0x000fc80000000000 */
[----:B------:R-:W-:Y:S01]  /*0700*/  FMUL R6, R9, R3 ;  /* 0x0000000309067220 */ /* 0x000fe20000400000 */
[----:B------:R-:W-:-:S03]  /*0710*/  FADD R4, -R4, R9 ;  /* 0x0000000904047221 */ /* 0x000fc60000000100 */
[----:B------:R-:W0:Y:S01]  /*0720*/  FRND R13, R6 ;  /* 0x00000006000d7307 */ /* 0x000e220000201000 */
[----:B------:R-:W-:Y:S01]  /*0730*/  FADD R4, R15, -R4 ;  /* 0x800000040f047221 */ /* 0x000fe20000000000 */
[-C--:B------:R-:W-:Y:S01]  /*0740*/  FFMA R9, R9, R3.reuse, -R6 ;  /* 0x0000000309097223 */ /* 0x080fe20000000806 */
[C---:B------:R-:W-:Y:S02]  /*0750*/  FSETP.GT.AND P1, PT, |R6|.reuse, 152, PT ;  /* 0x431800000600780b */ /* 0x040fe40003f24200 */
[----:B------:R-:W-:Y:S01]  /*0760*/  FSETP.GEU.AND P2, PT, R6, RZ, PT ;  /* 0x000000ff0600720b */ /* 0x000fe20003f4e000 */
[----:B------:R-:W-:Y:S02]  /*0770*/  FFMA R4, R4, R3, R9 ;  /* 0x0000000304047223 */ /* 0x000fe40000000009 */
[----:B------:R-:W1:Y:S01]  /*0780*/  F2I.NTZ R12, R6 ;  /* 0x00000006000c7305 */ /* 0x000e620000203100 */
[----:B0-----:R-:W-:Y:S01]  /*0790*/  FADD R9, R6, -R13 ;  /* 0x8000000d06097221 */ /* 0x001fe20000000000 */
[----:B------:R-:W-:-:S03]  /*07a0*/  FSETP.GT.AND P0, PT, R13, RZ, PT ;  /* 0x000000ff0d00720b */ /* 0x000fc60003f04000 */
[----:B------:R-:W-:Y:S01]  /*07b0*/  FADD R9, R4, R9 ;  /* 0x0000000904097221 */ /* 0x000fe20000000000 */
[----:B------:R-:W-:Y:S02]  /*07c0*/  SEL R13, RZ, 0x83000000, P0 ;  /* 0x83000000ff0d7807 */ /* 0x000fe40000000000 */
[----:B------:R-:W-:Y:S01]  /*07d0*/  FSETP.NEU.AND P0, PT, R3, RZ, PT ;  /* 0x000000ff0300720b */ /* 0x000fe20003f0d000 */
[----:B------:R-:W-:-:S03]  /*07e0*/  FFMA R4, R9, R8, 0.0013391353422775864601 ;  /* 0x3aaf85ed09047423 */ /* 0x000fc60000000008 */
[----:B------:R-:W-:Y:S01]  /*07f0*/  FSETP.EQ.OR P0, PT, R0, 1, !P0 ;  /* 0x3f8000000000780b */ /* 0x000fe20004702400 */
[----:B------:R-:W-:-:S04]  /*0800*/  FFMA R4, R9, R4, 0.0096188392490148544312 ;  /* 0x3c1d985609047423 */ /* 0x000fc80000000004 */
[----:B------:R-:W-:-:S04]  /*0810*/  FFMA R4, R9, R4, 0.055503588169813156128 ;  /* 0x3d6357bb09047423 */ /* 0x000fc80000000004 */
[----:B------:R-:W-:Y:S01]  /*0820*/  FFMA R8, R9, R4, 0.24022644758224487305 ;  /* 0x3e75fdec09087423 */ /* 0x000fe20000000004 */
[----:B------:R-:W-:-:S03]  /*0830*/  FMUL R4, R3, 0.5 ;  /* 0x3f00000003047820 */ /* 0x000fc60000400000 */
[----:B------:R-:W-:-:S03]  /*0840*/  FFMA R8, R9, R8, 0.69314718246459960938 ;  /* 0x3f31721809087423 */ /* 0x000fc60000000008 */
[----:B------:R-:W0:Y:S01]  /*0850*/  FRND.TRUNC R4, R4 ;  /* 0x0000000400047307 */ /* 0x000e22000020d000 */
[----:B------:R-:W-:Y:S01]  /*0860*/  FFMA R8, R9, R8, 1 ;  /* 0x3f80000009087423 */ /* 0x000fe20000000008 */
[----:B------:R-:W-:Y:S02]  /*0870*/  VIADD R9, R13, 0x7f000000 ;  /* 0x7f0000000d097836 */ /* 0x000fe40000000000 */
[----:B-1----:R-:W-:Y:S02]  /*0880*/  IMAD R13, R12, 0x800000, -R13 ;  /* 0x008000000c0d7824 */ /* 0x002fe400078e0a0d */
[----:B------:R-:W-:-:S04]  /*0890*/  FMUL R8, R8, R9 ;  /* 0x0000000908087220 */ /* 0x000fc80000400000 */
[----:B------:R-:W-:Y:S01]  /*08a0*/  FMUL R8, R8, R13 ;  /* 0x0000000d08087220 */ /* 0x000fe20000400000 */
[----:B------:R-:W-:Y:S01]  /*08b0*/  @P1 FSEL R8, RZ, +INF , !P2 ;  /* 0x7f800000ff081808 */ /* 0x000fe20005000000 */
[----:B0-----:R-:W-:Y:S01]  /*08c0*/  FADD R6, R4, R4 ;  /* 0x0000000404067221 */ /* 0x001fe20000000000 */
[----:B------:R-:W-:Y:S06]  /*08d0*/  @P0 BRA `(.L_x_136) ;  /* 0x0000000000600947 */ /* 0x000fec0003800000 */
[----:B------:R-:W-:-:S04]  /*08e0*/  FSETP.NAN.AND P0, PT, |R3|, |R3|, PT ;  /* 0x400000030300720b */ /* 0x000fc80003f08200 */
[----:B------:R-:W-:-:S13]  /*08f0*/  FSETP.NUM.AND P0, PT, |R0|, |R0|, !P0 ;  /* 0x400000000000720b */ /* 0x000fda0004707200 */
[----:B------:R-:W-:Y:S01]  /*0900*/  @!P0 FADD R2, R3, R0 ;  /* 0x0000000003028221 */ /* 0x000fe20000000000 */
[----:B------:R-:W-:Y:S06]  /*0910*/  @!P0 BRA `(.L_x_136) ;  /* 0x0000000000508947 */ /* 0x000fec0003800000 */
[----:B------:R-:W-:Y:S01]  /*0920*/  FSETP.NEU.AND P0, PT, |R0|, +INF , PT ;  /* 0x7f8000000000780b */ /* 0x000fe20003f0d200 */
[----:B------:R-:W-:Y:S01]  /*0930*/  FADD R6, -R6, R3 ;  /* 0x0000000306067221 */ /* 0x000fe20000000100 */
[----:B------:R-:W-:-:S13]  /*0940*/  FSETP.NEU.AND P1, PT, R0, RZ, PT ;  /* 0x000000ff0000720b */ /* 0x000fda0003f2d000 */
[----:B------:R-:W-:Y:S05]  /*0950*/  @P0 BRA P1, `(.L_x_137) ;  /* 0x0000000000180947 */ /* 0x000fea0000800000 */
[----:B------:R-:W-:Y:S01]  /*0960*/  FSETP.GEU.AND P1, PT, R3, RZ, PT ;  /* 0x000000ff0300720b */ /* 0x000fe20003f2e000 */
[----:B------:R-:W-:Y:S01]  /*0970*/  FADD R2, R0, R0 ;  /* 0x0000000000027221 */ /* 0x000fe20000000000 */
[----:B------:R-:W-:-:S11]  /*0980*/  FSETP.NEU.AND P0, PT, |R6|, 1, PT ;  /* 0x3f8000000600780b */ /* 0x000fd60003f0d200 */
[----:B------:R-:W-:-:S04]  /*0990*/  @!P1 LOP3.LUT R2, R2, 0x7f800000, RZ, 0x3c, !PT ;  /* 0x7f80000002029812 */ /* 0x000fc800078e3cff */
[----:B------:R-:W-:Y:S01]  /*09a0*/  @P0 LOP3.LUT R2, R2, 0x7fffffff, RZ, 0xc0, !PT ;  /* 0x7fffffff02020812 */ /* 0x000fe200078ec0ff */
[----:B------:R-:W-:Y:S06]  /*09b0*/  BRA `(.L_x_136) ;  /* 0x0000000000287947 */ /* 0x000fec0003800000 */
.L_x_137:
[----:B------:R-:W-:Y:S02]  /*09c0*/  FSETP.NEU.AND P0, PT, |R3|, +INF , PT ;  /* 0x7f8000000300780b */ /* 0x000fe40003f0d200 */
[----:B------:R-:W-:-:S13]  /*09d0*/  FSETP.EQ.AND P1, PT, R0, -1, PT ;  /* 0xbf8000000000780b */ /* 0x000fda0003f22000 */
[----:B------:R-:W-:Y:S05]  /*09e0*/  @!P0 BRA P1, `(.L_x_136) ;  /* 0x00000000001c8947 */ /* 0x000fea0000800000 */
[----:B------:R-:W-:Y:S02]  /*09f0*/  FSETP.GEU.AND P1, PT, R0, RZ, PT ;  /* 0x000000ff0000720b */ /* 0x000fe40003f2e000 */
[----:B------:R-:W-:-:S11]  /*0a00*/  MOV R2, R8 ;  /* 0x0000000800027202 */ /* 0x000fd60000000f00 */
[----:B------:R-:W0:Y:S01]  /*0a10*/  @!P1 FRND.FLOOR R0, R3 ;  /* 0x0000000300009307 */ /* 0x000e220000205000 */
[----:B------:R-:W-:Y:S02]  /*0a20*/  @!P1 FSETP.NEU.AND P2, PT, |R6|, 1, PT ;  /* 0x3f8000000600980b */ /* 0x000fe40003f4d200 */
[----:B0-----:R-:W-:Y:S02]  /*0a30*/  @!P1 FSETP.NEU.AND P0, PT, R3, R0, PT ;  /* 0x000000000300920b */ /* 0x001fe40003f0d000 */
[----:B------:R-:W-:-:S04]  /*0a40*/  @!P1 FSEL R0, R8, -R8, P2 ;  /* 0x8000000808009208 */ /* 0x000fc80001000000 */
[----:B------:R-:W-:-:S07]  /*0a50*/  @!P1 FSEL R2, R0, +QNAN , !P0 ;  /* 0x7fffffff00029808 */ /* 0x000fce0004000000 */
.L_x_136:
[----:B------:R-:W-:Y:S05]  /*0a60*/  BSYNC.RECONVERGENT B0 ;  /* 0x0000000000007941 */ /* 0x000fea0003800200 */
.L_x_135:
[----:B------:R-:W-:Y:S01]  /*0a70*/  VIADD R0, R2, 0x1800000 ;  /* 0x0180000002007836 */ /* 0x000fe20000000000 */
[----:B------:R-:W-:Y:S04]  /*0a80*/  BSSY.RECONVERGENT B0, `(.L_x_138) ;  /* 0x000000c000007945 */ /* 0x000fe80003800200 */
[----:B------:R-:W-:-:S04]  /*0a90*/  LOP3.LUT R0, R0, 0x7f800000, RZ, 0xc0, !PT ;  /* 0x7f80000000007812 */ /* 0x000fc800078ec0ff */
[----:B------:R-:W-:-:S13]  /*0aa0*/  ISETP.GT.U32.AND P0, PT, R0, 0x1ffffff, PT ;  /* 0x01ffffff0000780c */ /* 0x000fda0003f04070 */
[----:B------:R-:W-:Y:S05]  /*0ab0*/  @P0 BRA `(.L_x_139) ;  /* 0x0000000000100947 */ /* 0x000fea0003800000 */
[----:B------:R-:W-:Y:S01]  /*0ac0*/  IMAD.MOV.U32 R0, RZ, RZ, R2 ;  /* 0x000000ffff007224 */ /* 0x000fe200078e0002 */
[----:B------:R-:W-:-:S07]  /*0ad0*/  MOV R4, 0xaf0 ;  /* 0x00000af000047802 */ /* 0x000fce0000000f00 */
[----:B-----5:R-:W-:Y:S05]  /*0ae0*/  CALL.REL.NOINC `($__internal_6_$__cuda_sm20_rcp_rn_f32_slowpath) ;  /* 0x0000000800d47944 */ /* 0x020fea0003c00000 */
[----:B------:R-:W-:Y:S05]  /*0af0*/  BRA `(.L_x_140) ;  /* 0x0000000000107947 */ /* 0x000fea0003800000 */
.L_x_139:
[----:B------:R-:W0:Y:S02]  /*0b00*/  MUFU.RCP R3, R2 ;  /* 0x0000000200037308 */ /* 0x000e240000001000 */
[----:B0-----:R-:W-:-:S04]  /*0b10*/  FFMA R0, R3, R2, -1 ;  /* 0xbf80000003007423 */ /* 0x001fc80000000002 */
[----:B------:R-:W-:-:S04]  /*0b20*/  FADD.FTZ R0, -R0, -RZ ;  /* 0x800000ff00007221 */ /* 0x000fc80000010100 */
[----:B------:R-:W-:-:S07]  /*0b30*/  FFMA R0, R3, R0, R3 ;  /* 0x0000000003007223 */ /* 0x000fce0000000003 */
.L_x_140:
[----:B------:R-:W-:Y:S05]  /*0b40*/  BSYNC.RECONVERGENT B0 ;  /* 0x0000000000007941 */ /* 0x000fea0003800200 */
.L_x_138:
[----:B-----5:R-:W-:Y:S01]  /*0b50*/  FMUL R11, R11, R0 ;  /* 0x000000000b0b7220 */ /* 0x020fe20000400000 */
[----:B------:R-:W-:Y:S03]  /*0b60*/  BSSY.RECONVERGENT B0, `(.L_x_141) ;  /* 0x0000042000007945 */ /* 0x000fe60003800200 */
[C---:B------:R-:W-:Y:S01]  /*0b70*/  FMUL R0, R11.reuse, 0.63661974668502807617 ;  /* 0x3f22f9830b007820 */ /* 0x040fe20000400000 */
[----:B------:R-:W-:-:S05]  /*0b80*/  FSETP.GE.AND P0, PT, |R11|, 105615, PT ;  /* 0x47ce47800b00780b */ /* 0x000fca0003f06200 */
[----:B------:R-:W0:Y:S02]  /*0b90*/  F2I.NTZ R0, R0 ;  /* 0x0000000000007305 */ /* 0x000e240000203100 */
[----:B0-----:R-:W-:Y:S01]  /*0ba0*/  I2FP.F32.S32 R12, R0 ;  /* 0x00000000000c7245 */ /* 0x001fe20000201400 */
[----:B------:R-:W-:-:S04]  /*0bb0*/  IMAD.MOV.U32 R13, RZ, RZ, R0 ;  /* 0x000000ffff0d7224 */ /* 0x000fc800078e0000 */
[----:B------:R-:W-:-:S04]  /*0bc0*/  FFMA R3, R12, -1.5707962512969970703, R11 ;  /* 0xbfc90fda0c037823 */ /* 0x000fc8000000000b */
[----:B------:R-:W-:-:S04]  /*0bd0*/  FFMA R3, R12, -7.5497894158615963534e-08, R3 ;  /* 0xb3a221680c037823 */ /* 0x000fc80000000003 */
[----:B------:R-:W-:-:S04]  /*0be0*/  FFMA R12, R12, -5.3903029534742383927e-15, R3 ;  /* 0xa7c234c50c0c7823 */ /* 0x000fc80000000003 */
[----:B------:R-:W-:Y:S01]  /*0bf0*/  IMAD.MOV.U32 R2, RZ, RZ, R12 ;  /* 0x000000ffff027224 */ /* 0x000fe200078e000c */
[----:B------:R-:W-:Y:S06]  /*0c00*/  @!P0 BRA `(.L_x_142) ;  /* 0x0000000000dc8947 */ /* 0x000fec0003800000 */
[----:B------:R-:W-:-:S13]  /*0c10*/  FSETP.NEU.AND P0, PT, |R11|, +INF , PT ;  /* 0x7f8000000b00780b */ /* 0x000fda0003f0d200 */
[----:B------:R-:W-:Y:S01]  /*0c20*/  @!P0 FMUL R2, RZ, R11 ;  /* 0x0000000bff028220 */ /* 0x000fe20000400000 */
[----:B------:R-:W-:Y:S01]  /*0c30*/  @!P0 MOV R0, RZ ;  /* 0x000000ff00008202 */ /* 0x000fe20000000f00 */
[----:B------:R-:W-:Y:S06]  /*0c40*/  @!P0 BRA `(.L_x_142) ;  /* 0x0000000000cc8947 */ /* 0x000fec0003800000 */
[----:B------:R-:W-:Y:S01]  /*0c50*/  IMAD.SHL.U32 R2, R11, 0x100, RZ ;  /* 0x000001000b027824 */ /* 0x000fe200078e00ff */
[----:B------:R-:W0:Y:S01]  /*0c60*/  LDCU.64 UR8, c[0x4][URZ] ;  /* 0x01000000ff0877ac */ /* 0x000e220008000a00 */
[----:B------:R-:W-:Y:S02]  /*0c70*/  IMAD.MOV.U32 R6, RZ, RZ, RZ ;  /* 0x000000ffff067224 */ /* 0x000fe400078e00ff */
[----:B------:R-:W-:Y:S01]  /*0c80*/  IMAD.MOV.U32 R0, RZ, RZ, R1 ;  /* 0x000000ffff007224 */ /* 0x000fe200078e0001 */
[----:B------:R-:W-:Y:S01]  /*0c90*/  LOP3.LUT R17, R2, 0x80000000, RZ, 0xfc, !PT ;  /* 0x8000000002117812 */ /* 0x000fe200078efcff */
[----:B------:R-:W-:Y:S01]  /*0ca0*/  UMOV UR5, URZ ;  /* 0x000000ff00057c82 */ /* 0x000fe20008000000 */
[----:B------:R-:W-:-:S05]  /*0cb0*/  UMOV UR4, URZ ;  /* 0x000000ff00047c82 */ /* 0x000fca0008000000 */
.L_x_143:
[----:B0-----:R-:W-:Y:S01]  /*0cc0*/  IMAD.U32 R8, RZ, RZ, UR8 ;  /* 0x00000008ff087e24 */ /* 0x001fe2000f8e00ff */
[----:B------:R-:W-:-:S05]  /*0cd0*/  MOV R9, UR9 ;  /* 0x0000000900097c02 */ /* 0x000fca0008000f00 */
[----:B------:R-:W2:Y:S01]  /*0ce0*/  LDG.E.CONSTANT R2, desc[UR6][R8.64] ;  /* 0x0000000608027981 */ /* 0x000ea2000c1e9900 */
[----:B------:R-:W-:Y:S02]  /*0cf0*/  UIADD3 UR8, UP0, UPT, UR8, 0x4, URZ ;  /* 0x0000000408087890 */ /* 0x000fe4000ff1e0ff */
[----:B------:R-:W-:Y:S02]  /*0d00*/  UIADD3 UR4, UPT, UPT, UR4, 0x1, URZ ;  /* 0x0000000104047890 */ /* 0x000fe4000fffe0ff */
[----:B------:R-:W-:Y:S02]  /*0d10*/  UIADD3.X UR9, UPT, UPT, URZ, UR9, URZ, UP0, !UPT ;  /* 0x00000009ff097290 */ /* 0x000fe400087fe4ff */
[----:B------:R-:W-:Y:S01]  /*0d20*/  UISETP.NE.AND UP0, UPT, UR4, 0x6, UPT ;  /* 0x000000060400788c */ /* 0x000fe2000bf05270 */
[----:B--2---:R-:W-:-:S03]  /*0d30*/  IMAD.WIDE.U32 R2, R2, R17, RZ ;  /* 0x0000001102027225 */ /* 0x004fc600078e00ff */
[----:B------:R-:W-:-:S04]  /*0d40*/  IADD3 R15, P0, PT, R2, R6, RZ ;  /* 0x00000006020f7210 */ /* 0x000fc80007f1e0ff */
[----:B------:R-:W-:Y:S01]  /*0d50*/  IADD3.X R6, PT, PT, R3, UR5, RZ, P0, !PT ;  /* 0x0000000503067c10 */ /* 0x000fe200087fe4ff */
[----:B------:R0:W-:Y:S02]  /*0d60*/  STL [R0], R15 ;  /* 0x0000000f00007387 */ /* 0x0001e40000100800 */
[----:B0-----:R-:W-:Y:S01]  /*0d70*/  VIADD R0, R0, 0x4 ;  /* 0x0000000400007836 */ /* 0x001fe20000000000 */
[----:B------:R-:W-:Y:S06]  /*0d80*/  BRA.U UP0, `(.L_x_143) ;  /* 0xfffffffd00cc7547 */ /* 0x000fec000b83ffff */
[----:B------:R-:W-:Y:S01]  /*0d90*/  SHF.R.U32.HI R4, RZ, 0x17, R11 ;  /* 0x00000017ff047819 */ /* 0x000fe2000001160b */
[----:B------:R0:W-:Y:S03]  /*0da0*/  STL [R1+0x18], R6 ;  /* 0x0000180601007387 */ /* 0x0001e60000100800 */
[C---:B------:R-:W-:Y:S02]  /*0db0*/  LOP3.LUT R0, R4.reuse, 0xe0, RZ, 0xc0, !PT ;  /* 0x000000e004007812 */ /* 0x040fe400078ec0ff */
[----:B------:R-:W-:-:S03]  /*0dc0*/  LOP3.LUT P0, RZ, R4, 0x1f, RZ, 0xc0, !PT ;  /* 0x0000001f04ff7812 */ /* 0x000fc6000780c0ff */
[----:B------:R-:W-:-:S05]  /*0dd0*/  VIADD R0, R0, 0xffffff80 ;  /* 0xffffff8000007836 */ /* 0x000fca0000000000 */
[----:B------:R-:W-:-:S05]  /*0de0*/  SHF.R.U32.HI R0, RZ, 0x5, R0 ;  /* 0x00000005ff007819 */ /* 0x000fca0000011600 */
[----:B------:R-:W-:-:S05]  /*0df0*/  IMAD R14, R0, -0x4, R1 ;  /* 0xfffffffc000e7824 */ /* 0x000fca00078e0201 */
[----:B------:R-:W2:Y:S04]  /*0e00*/  LDL R0, [R14+0x18] ;  /* 0x000018000e007983 */ /* 0x000ea80000100800 */
[----:B------:R-:W2:Y:S04]  /*0e10*/  LDL R3, [R14+0x14] ;  /* 0x000014000e037983 */ /* 0x000ea80000100800 */
[----:B------:R-:W3:Y:S01]  /*0e20*/  @P0 LDL R2, [R14+0x10] ;  /* 0x000010000e020983 */ /* 0x000ee20000100800 */
[----:B------:R-:W-:Y:S01]  /*0e30*/  LOP3.LUT R4, R4, 0x1f, RZ, 0xc0, !PT ;  /* 0x0000001f04047812 */ /* 0x000fe200078ec0ff */
[----:B------:R-:W-:Y:S01]  /*0e40*/  UMOV UR4, 0x54442d19 ;  /* 0x54442d1900047882 */ /* 0x000fe20000000000 */
[----:B------:R-:W-:-:S02]  /*0e50*/  UMOV UR5, 0x3bf921fb ;  /* 0x3bf921fb00057882 */ /* 0x000fc40000000000 */
[-C--:B--2---:R-:W-:Y:S02]  /*0e60*/  @P0 SHF.L.W.U32.HI R0, R3, R4.reuse, R0 ;  /* 0x0000000403000219 */ /* 0x084fe40000010e00 */
[----:B---3--:R-:W-:Y:S02]  /*0e70*/  @P0 SHF.L.W.U32.HI R3, R2, R4, R3 ;  /* 0x0000000402030219 */ /* 0x008fe40000010e03 */
[----:B------:R-:W-:Y:S02]  /*0e80*/  ISETP.GE.AND P0, PT, R11, RZ, PT ;  /* 0x000000ff0b00720c */ /* 0x000fe40003f06270 */
[C---:B------:R-:W-:Y:S01]  /*0e90*/  SHF.L.W.U32.HI R2, R3.reuse, 0x2, R0 ;  /* 0x0000000203027819 */ /* 0x040fe20000010e00 */
[----:B------:R-:W-:-:S03]  /*0ea0*/  IMAD.SHL.U32 R3, R3, 0x4, RZ ;  /* 0x0000000403037824 */ /* 0x000fc600078e00ff */
[----:B------:R-:W-:-:S04]  /*0eb0*/  SHF.R.S32.HI R4, RZ, 0x1f, R2 ;  /* 0x0000001fff047819 */ /* 0x000fc80000011402 */
[C---:B------:R-:W-:Y:S02]  /*0ec0*/  LOP3.LUT R8, R4.reuse, R3, RZ, 0x3c, !PT ;  /* 0x0000000304087212 */ /* 0x040fe400078e3cff */
[----:B------:R-:W-:Y:S02]  /*0ed0*/  LOP3.LUT R9, R4, R2, RZ, 0x3c, !PT ;  /* 0x0000000204097212 */ /* 0x000fe400078e3cff */
[----:B------:R-:W-:Y:S02]  /*0ee0*/  SHF.R.U32.HI R3, RZ, 0x1e, R0 ;  /* 0x0000001eff037819 */ /* 0x000fe40000011600 */
[C---:B------:R-:W-:Y:S02]  /*0ef0*/  LOP3.LUT R4, R2.reuse, R11, RZ, 0x3c, !PT ;  /* 0x0000000b02047212 */ /* 0x040fe400078e3cff */
[----:B------:R-:W1:Y:S01]  /*0f00*/  I2F.F64.S64 R8, R8 ;  /* 0x0000000800087312 */ /* 0x000e620000301c00 */
[----:B------:R-:W-:Y:S02]  /*0f10*/  LEA.HI R0, R2, R3, RZ, 0x1 ;  /* 0x0000000302007211 */ /* 0x000fe400078f08ff */
[----:B------:R-:W-:-:S03]  /*0f20*/  ISETP.GE.AND P1, PT, R4, RZ, PT ;  /* 0x000000ff0400720c */ /* 0x000fc60003f26270 */
[----:B------:R-:W-:-:S05]  /*0f30*/  IMAD.MOV R2, RZ, RZ, -R0 ;  /* 0x000000ffff027224 */ /* 0x000fca00078e0a00 */
[----:B------:R-:W-:Y:S01]  /*0f40*/  @!P0 MOV R0, R2 ;  /* 0x0000000200008202 */ /* 0x000fe20000000f00 */
[----:B-1----:R-:W-:-:S10]  /*0f50*/  DMUL R14, R8, UR4 ;  /* 0x00000004080e7c28 */ /* 0x002fd40008000000 */
[----:B------:R-:W1:Y:S02]  /*0f60*/  F2F.F32.F64 R14, R14 ;  /* 0x0000000e000e7310 */ /* 0x000e640000301000 */
[----:B01----:R-:W-:-:S07]  /*0f70*/  FSEL R2, -R14, R14, !P1 ;  /* 0x0000000e0e027208 */ /* 0x003fce0004800100 */
.L_x_142:
[----:B------:R-:W-:Y:S05]  /*0f80*/  BSYNC.RECONVERGENT B0 ;  /* 0x0000000000007941 */ /* 0x000fea0003800200 */
.L_x_141:
[----:B------:R-:W-:Y:S01]  /*0f90*/  LOP3.LUT R6, R0, 0x1, RZ, 0xc0, !PT ;  /* 0x0000000100067812 */ /* 0x000fe200078ec0ff */
[----:B------:R-:W-:Y:S02]  /*0fa0*/  IMAD.MOV.U32 R14, RZ, RZ, 0x37cbac00 ;  /* 0x37cbac00ff0e7424 */ /* 0x000fe400078e00ff */
[----:B------:R-:W-:Y:S01]  /*0fb0*/  FMUL R3, R2, R2 ;  /* 0x0000000202037220 */ /* 0x000fe20000400000 */
[----:B------:R-:W-:Y:S01]  /*0fc0*/  VIADD R0, R0, 0x1 ;  /* 0x0000000100007836 */ /* 0x000fe20000000000 */
[----:B------:R-:W-:Y:S01]  /*0fd0*/  ISETP.NE.U32.AND P0, PT, R6, 0x1, PT ;  /* 0x000000010600780c */ /* 0x000fe20003f05070 */
[----:B------:R-:W-:Y:S02]  /*0fe0*/  IMAD.MOV.U32 R6, RZ, RZ, 0x3c0885e4 ;  /* 0x3c0885e4ff067424 */ /* 0x000fe400078e00ff */
[----:B------:R-:W-:Y:S01]  /*0ff0*/  FFMA R4, R3, R14, -0.0013887860113754868507 ;  /* 0xbab607ed03047423 */ /* 0x000fe2000000000e */
[----:B------:R-:W-:Y:S01]  /*1000*/  IMAD.MOV.U32 R9, RZ, RZ, 0x3e2aaaa8 ;  /* 0x3e2aaaa8ff097424 */ /* 0x000fe200078e00ff */
[----:B------:R-:W-:Y:S01]  /*1010*/  LOP3.LUT P1, RZ, R0, 0x2, RZ, 0xc0, !PT ;  /* 0x0000000200ff7812 */ /* 0x000fe2000782c0ff */
[----:B------:R-:W-:Y:S01]  /*1020*/  BSSY.RECONVERGENT B0, `(.L_x_144) ;  /* 0x0000043000007945 */ /* 0x000fe20003800200 */
[----:B------:R-:W-:-:S02]  /*1030*/  FSEL R6, R6, 0.041666727513074874878, !P0 ;  /* 0x3d2aaabb06067808 */ /* 0x000fc40004000000 */
[----:B------:R-:W-:Y:S02]  /*1040*/  FSEL R4, R4, -0.00019574658654164522886, P0 ;  /* 0xb94d415304047808 */ /* 0x000fe40000000000 */
[----:B------:R-:W-:Y:S02]  /*1050*/  FSEL R0, R2, 1, !P0 ;  /* 0x3f80000002007808 */ /* 0x000fe40004000000 */
[----:B------:R-:W-:Y:S01]  /*1060*/  FSEL R9, -R9, -0.4999999701976776123, !P0 ;  /* 0xbeffffff09097808 */ /* 0x000fe20004000100 */
[----:B------:R-:W-:Y:S01]  /*1070*/  FFMA R4, R3, R4, R6 ;  /* 0x0000000403047223 */ /* 0x000fe20000000006 */
[----:B------:R-:W-:Y:S01]  /*1080*/  FSETP.GE.AND P0, PT, |R11|, 105615, PT ;  /* 0x47ce47800b00780b */ /* 0x000fe20003f06200 */
[C---:B------:R-:W-:Y:S02]  /*1090*/  FFMA R15, R3.reuse, R0, RZ ;  /* 0x00000000030f7223 */ /* 0x040fe400000000ff */
[----:B------:R-:W-:-:S04]  /*10a0*/  FFMA R4, R3, R4, R9 ;  /* 0x0000000403047223 */ /* 0x000fc80000000009 */
[----:B------:R-:W-:-:S04]  /*10b0*/  FFMA R15, R15, R4, R0 ;  /* 0x000000040f0f7223 */ /* 0x000fc80000000000 */
[----:B------:R-:W-:Y:S02]  /*10c0*/  @P1 FADD R15, RZ, -R15 ;  /* 0x8000000fff0f1221 */ /* 0x000fe40000000000 */
[----:B------:R-:W-:Y:S05]  /*10d0*/  @!P0 BRA `(.L_x_145) ;  /* 0x0000000000dc8947 */ /* 0x000fea0003800000 */
        /* <DEDUP_REMOVED lines=11> */
.L_x_146:
        /* <DEDUP_REMOVED lines=25> */
[----:B------:R-:W-:Y:S01]  /*1320*/  UMOV UR5, 0x3bf921fb ;  /* 0x3bf921fb00057882 */ /* 0x000fe20000000000 */
[----:B------:R-:W-:-:S02]  /*1330*/  ISETP.GE.AND P1, PT, R11, RZ, PT ;  /* 0x000000ff0b00720c */ /* 0x000fc40003f26270 */
[-C--:B--2---:R-:W-:Y:S02]  /*1340*/  @P0 SHF.L.W.U32.HI R0, R3, R4.reuse, R0 ;  /* 0x0000000403000219 */ /* 0x084fe40000010e00 */
[----:B---3--:R-:W-:Y:S02]  /*1350*/  @P0 SHF.L.W.U32.HI R3, R2, R4, R3 ;  /* 0x0000000402030219 */ /* 0x008fe40000010e03 */
[--C-:B------:R-:W-:Y:S02]  /*1360*/  SHF.R.U32.HI R13, RZ, 0x1e, R0.reuse ;  /* 0x0000001eff0d7819 */ /* 0x100fe40000011600 */
[C---:B------:R-:W-:Y:S01]  /*1370*/  SHF.L.W.U32.HI R2, R3.reuse, 0x2, R0 ;  /* 0x0000000203027819 */ /* 0x040fe20000010e00 */
[----:B------:R-:W-:-:S03]  /*1380*/  IMAD.SHL.U32 R3, R3, 0x4, RZ ;  /* 0x0000000403037824 */ /* 0x000fc600078e00ff */
[----:B------:R-:W-:Y:S02]  /*1390*/  SHF.R.S32.HI R4, RZ, 0x1f, R2 ;  /* 0x0000001fff047819 */ /* 0x000fe40000011402 */
[----:B------:R-:W-:Y:S02]  /*13a0*/  LEA.HI R13, R2, R13, RZ, 0x1 ;  /* 0x0000000d020d7211 */ /* 0x000fe400078f08ff */
[C---:B------:R-:W-:Y:S02]  /*13b0*/  LOP3.LUT R8, R4.reuse, R3, RZ, 0x3c, !PT ;  /* 0x0000000304087212 */ /* 0x040fe400078e3cff */
[----:B------:R-:W-:Y:S01]  /*13c0*/  LOP3.LUT R9, R4, R2, RZ, 0x3c, !PT ;  /* 0x0000000204097212 */ /* 0x000fe200078e3cff */
[----:B------:R-:W-:Y:S01]  /*13d0*/  IMAD.MOV R0, RZ, RZ, -R13 ;  /* 0x000000ffff007224 */ /* 0x000fe200078e0a0d */
[----:B------:R-:W-:-:S04]  /*13e0*/  LOP3.LUT R11, R2, R11, RZ, 0x3c, !PT ;  /* 0x0000000b020b7212 */ /* 0x000fc800078e3cff */
[----:B------:R-:W1:Y:S01]  /*13f0*/  I2F.F64.S64 R8, R8 ;  /* 0x0000000800087312 */ /* 0x000e620000301c00 */
[----:B------:R-:W-:Y:S02]  /*1400*/  ISETP.GE.AND P0, PT, R11, RZ, PT ;  /* 0x000000ff0b00720c */ /* 0x000fe40003f06270 */
[----:B------:R-:W-:Y:S01]  /*1410*/  @!P1 MOV R13, R0 ;  /* 0x00000000000d9202 */ /* 0x000fe20000000f00 */
[----:B-1----:R-:W-:-:S10]  /*1420*/  DMUL R16, R8, UR4 ;  /* 0x0000000408107c28 */ /* 0x002fd40008000000 */
[----:B------:R-:W1:Y:S02]  /*1430*/  F2F.F32.F64 R16, R16 ;  /* 0x0000001000107310 */ /* 0x000e640000301000 */
[----:B01----:R-:W-:-:S07]  /*1440*/  FSEL R12, -R16, R16, !P0 ;  /* 0x00000010100c7208 */ /* 0x003fce0004000100 */
.L_x_145:
[----:B------:R-:W-:Y:S05]  /*1450*/  BSYNC.RECONVERGENT B0 ;  /* 0x0000000000007941 */ /* 0x000fea0003800200 */
.L_x_144:
[----:B------:R-:W0:Y:S01]  /*1460*/  LDC.64 R2, c[0x0][0x380] ;  /* 0x0000e000ff027b82 */ /* 0x000e220000000a00 */
[----:B------:R-:W1:Y:S02]  /*1470*/  LDCU UR4, c[0x0][0x39c] ;  /* 0x00007380ff0477ac */ /* 0x000e640008000800 */
[----:B-1----:R-:W-:-:S04]  /*1480*/  IMAD R7, R7, UR4, R10 ;  /* 0x0000000407077c24 */ /* 0x002fc8000f8e020a */
[----:B0-----:R-:W-:-:S05]  /*1490*/  IMAD.WIDE R2, R7, 0x4, R2 ;  /* 0x0000000407027825 */ /* 0x001fca00078e0202 */
[----:B------:R-:W2:Y:S01]  /*14a0*/  LDG.E R6, desc[UR6][R2.64] ;  /* 0x0000000602067981 */ /* 0x000ea2000c1e1900 */
[----:B------:R-:W-:-:S05]  /*14b0*/  IMAD.WIDE R4, R5, 0x4, R2 ;  /* 0x0000000405047825 */ /* 0x000fca00078e0202 */
[----:B------:R-:W3:Y:S01]  /*14c0*/  LDG.E R8, desc[UR6][R4.64] ;  /* 0x0000000604087981 */ /* 0x000ee2000c1e1900 */
[----:B------:R-:W-:Y:S01]  /*14d0*/  LOP3.LUT R0, R13, 0x1, RZ, 0xc0, !PT ;  /* 0x000000010d007812 */ /* 0x000fe200078ec0ff */
[----:B------:R-:W-:-:S03]  /*14e0*/  FMUL R7, R12, R12 ;  /* 0x0000000c0c077220 */ /* 0x000fc60000400000 */
[----:B------:R-:W-:Y:S01]  /*14f0*/  ISETP.NE.U32.AND P0, PT, R0, 0x1, PT ;  /* 0x000000010000780c */ /* 0x000fe20003f05070 */
[----:B------:R-:W-:Y:S01]  /*1500*/  FFMA R14, R7, R14, -0.0013887860113754868507 ;  /* 0xbab607ed070e7423 */ /* 0x000fe2000000000e */
[----:B------:R-:W-:Y:S02]  /*1510*/  IMAD.MOV.U32 R0, RZ, RZ, 0x3d2aaabb ;  /* 0x3d2aaabbff007424 */ /* 0x000fe400078e00ff */
[----:B------:R-:W-:Y:S02]  /*1520*/  IMAD.MOV.U32 R9, RZ, RZ, 0x3effffff ;  /* 0x3effffffff097424 */ /* 0x000fe400078e00ff */
[----:B------:R-:W-:Y:S02]  /*1530*/  FSEL R14, R14, -0.00019574658654164522886, !P0 ;  /* 0xb94d41530e0e7808 */ /* 0x000fe40004000000 */
[----:B------:R-:W-:Y:S02]  /*1540*/  FSEL R0, R0, 0.0083327032625675201416, !P0 ;  /* 0x3c0885e400007808 */ /* 0x000fe40004000000 */
[----:B------:R-:W-:-:S02]  /*1550*/  FSEL R9, -R9, -0.16666662693023681641, !P0 ;  /* 0xbe2aaaa809097808 */ /* 0x000fc40004000100 */
[----:B------:R-:W-:Y:S01]  /*1560*/  LOP3.LUT P1, RZ, R13, 0x2, RZ, 0xc0, !PT ;  /* 0x000000020dff7812 */ /* 0x000fe2000782c0ff */
[----:B------:R-:W-:Y:S01]  /*1570*/  FFMA R14, R7, R14, R0 ;  /* 0x0000000e070e7223 */ /* 0x000fe20000000000 */
[----:B------:R-:W-:-:S03]  /*1580*/  FSEL R0, R12, 1, P0 ;  /* 0x3f8000000c007808 */ /* 0x000fc60000000000 */
[C---:B------:R-:W-:Y:S02]  /*1590*/  FFMA R9, R7.reuse, R14, R9 ;  /* 0x0000000e07097223 */ /* 0x040fe40000000009 */
[----:B------:R-:W-:-:S04]  /*15a0*/  FFMA R7, R7, R0, RZ ;  /* 0x0000000007077223 */ /* 0x000fc800000000ff */
[----:B------:R-:W-:-:S04]  /*15b0*/  FFMA R0, R7, R9, R0 ;  /* 0x0000000907007223 */ /* 0x000fc80000000000 */
[----:B------:R-:W-:-:S04]  /*15c0*/  @P1 FADD R0, RZ, -R0 ;  /* 0x80000000ff001221 */ /* 0x000fc80000000000 */
[C---:B--2---:R-:W-:Y:S01]  /*15d0*/  FMUL R9, R0.reuse, R6 ;  /* 0x0000000600097220 */ /* 0x044fe20000400000 */
[----:B---3--:R-:W-:-:S03]  /*15e0*/  FMUL R10, R0, R8 ;  /* 0x00000008000a7220 */ /* 0x008fc60000400000 */
[C---:B------:R-:W-:Y:S01]  /*15f0*/  FFMA R9, R15.reuse, R8, R9 ;  /* 0x000000080f097223 */ /* 0x040fe20000000009 */
[----:B------:R-:W-:-:S05]  /*1600*/  FFMA R7, R15, R6, -R10 ;  /* 0x000000060f077223 */ /* 0x000fca000000080a */
[----:B------:R-:W-:Y:S04]  /*1610*/  STG.E desc[UR6][R2.64], R7 ;  /* 0x0000000702007986 */ /* 0x000fe8000c101906 */
[----:B------:R-:W-:Y:S01]  /*1620*/  STG.E desc[UR6][R4.64], R9 ;  /* 0x0000000904007986 */ /* 0x000fe2000c101906 */
[----:B------:R-:W-:Y:S05]  /*1630*/  EXIT ;  /* 0x000000000000794d */ /* 0x000fea0003800000 */
        .weak           $__internal_6_$__cuda_sm20_rcp_rn_f32_slowpath
        .type           $__internal_6_$__cuda_sm20_rcp_rn_f32_slowpath,@function
        .size           $__internal_6_$__cuda_sm20_rcp_rn_f32_slowpath,($__internal_7_$__cuda_sm3x_div_rn_noftz_f32_slowpath - $__internal_6_$__cuda_sm20_rcp_rn_f32_slowpath)
$__internal_6_$__cuda_sm20_rcp_rn_f32_slowpath:
[----:B------:R-:W-:Y:S01]  /*1640*/  IMAD.SHL.U32 R2, R0, 0x2, RZ ;  /* 0x0000000200027824 */ /* 0x000fe200078e00ff */
[----:B------:R-:W-:Y:S04]  /*1650*/  BSSY.RECONVERGENT B1, `(.L_x_147) ;  /* 0x0000030000017945 */ /* 0x000fe80003800200 */
        /* <DEDUP_REMOVED lines=13> */
.L_x_148:
[----:B------:R-:W-:-:S04]  /*1730*/  IADD3 R15, PT, PT, R13, -0xfd, RZ ;  /* 0xffffff030d0f7810 */ /* 0x000fc80007ffe0ff */
[----:B------:R-:W-:-:S13]  /*1740*/  ISETP.GT.U32.AND P0, PT, R15, 0x1, PT ;  /* 0x000000010f00780c */ /* 0x000fda0003f04070 */
[----:B------:R-:W-:Y:S05]  /*1750*/  @P0 BRA `(.L_x_150) ;  /* 0x0000000000780947 */ /* 0x000fea0003800000 */
[----:B------:R-:W-:Y:S01]  /*1760*/  LOP3.LUT R2, R0, 0x7fffff, RZ, 0xc0, !PT ;  /* 0x007fffff00027812 */ /* 0x000fe200078ec0ff */
[----:B------:R-:W-:-:S03]  /*1770*/  IMAD.MOV.U32 R12, RZ, RZ, 0x3 ;  /* 0x00000003ff0c7424 */ /* 0x000fc600078e00ff */
[----:B------:R-:W-:Y:S02]  /*1780*/  LOP3.LUT R2, R2, 0x3f800000, RZ, 0xfc, !PT ;  /* 0x3f80000002027812 */ /* 0x000fe400078efcff */
[----:B------:R-:W-:Y:S02]  /*1790*/  SHF.L.U32 R12, R12, R15, RZ ;  /* 0x0000000f0c0c7219 */ /* 0x000fe400000006ff */
[----:B------:R-:W0:Y:S02]  /*17a0*/  MUFU.RCP R3, R2 ;  /* 0x0000000200037308 */ /* 0x000e240000001000 */
        /* <DEDUP_REMOVED lines=16> */
[----:B------:R-:W-:-:S05]  /*18b0*/  SEL R2, RZ, 0x1, !P0 ;  /* 0x00000001ff027807 */ /* 0x000fca0004000000 */
[----:B------:R-:W-:-:S05]  /*18c0*/  IMAD.MOV R2, RZ, RZ, -R2 ;  /* 0x000000ffff027224 */ /* 0x000fca00078e0a02 */
[----:B------:R-:W-:Y:S01]  /*18d0*/  ISETP.GE.AND P0, PT, R2, RZ, PT ;  /* 0x000000ff0200720c */ /* 0x000fe20003f06270 */
[----:B------:R-:W-:-:S05]  /*18e0*/  VIADD R2, R13, 0xffffff04 ;  /* 0xffffff040d027836 */ /* 0x000fca0000000000 */
[----:B------:R-:W-:-:S07]  /*18f0*/  SHF.R.U32.HI R3, RZ, R2, R3 ;  /* 0x00000002ff037219 */ /* 0x000fce0000011603 */
[----:B------:R-:W-:-:S05]  /*1900*/  @!P0 IADD3 R3, PT, PT, R3, 0x1, RZ ;  /* 0x0000000103038810 */ /* 0x000fca0007ffe0ff */
[----:B------:R-:W-:-:S05]  /*1910*/  @!P1 IMAD.SHL.U32 R3, R3, 0x2, RZ ;  /* 0x0000000203039824 */ /* 0x000fca00078e00ff */
[----:B------:R-:W-:Y:S01]  /*1920*/  LOP3.LUT R3, R3, 0x80000000, R0, 0xf8, !PT ;  /* 0x8000000003037812 */ /* 0x000fe200078ef800 */
[----:B------:R-:W-:Y:S06]  /*1930*/  BRA `(.L_x_149) ;  /* 0x0000000000047947 */ /* 0x000fec0003800000 */
.L_x_150:
[----:B------:R0:W1:Y:S02]  /*1940*/  MUFU.RCP R3, R0 ;  /* 0x0000000000037308 */ /* 0x0000640000001000 */
.L_x_149:
[----:B------:R-:W-:Y:S05]  /*1950*/  BSYNC.RECONVERGENT B1 ;  /* 0x0000000000017941 */ /* 0x000fea0003800200 */
.L_x_147:
[----:B01----:R-:W-:Y:S02]  /*1960*/  IMAD.MOV.U32 R0, RZ, RZ, R3 ;  /* 0x000000ffff007224 */ /* 0x003fe400078e0003 */
[----:B------:R-:W-:Y:S02]  /*1970*/  IMAD.MOV.U32 R2, RZ, RZ, R4 ;  /* 0x000000ffff027224 */ /* 0x000fe400078e0004 */
[----:B------:R-:W-:-:S04]  /*1980*/  IMAD.MOV.U32 R3, RZ, RZ, 0x0 ;  /* 0x00000000ff037424 */ /* 0x000fc800078e00ff */
[----:B------:R-:W-:Y:S05]  /*1990*/  RET.REL.NODEC R2 `(_Z17fused_rope_kernelPfPKfiiiif) ;  /* 0xffffffe402987950 */ /* 0x000fea0003c3ffff */
        .weak           $__internal_7_$__cuda_sm3x_div_rn_noftz_f32_slowpath
        .type           $__internal_7_$__cuda_sm3x_div_rn_noftz_f32_slowpath,@function
        .size           $__internal_7_$__cuda_sm3x_div_rn_noftz_f32_slowpath,(.L_x_492 - $__internal_7_$__cuda_sm3x_div_rn_noftz_f32_slowpath)
$__internal_7_$__cuda_sm3x_div_rn_noftz_f32_slowpath:
[----:B------:R-:W-:Y:S01]  /*19a0*/  SHF.R.U32.HI R8, RZ, 0x17, R9 ;  /* 0x00000017ff087819 */ /* 0x000fe20000011609 */
[----:B------:R-:W-:Y:S01]  /*19b0*/  BSSY.RECONVERGENT B1, `(.L_x_151) ;  /* 0x0000064000017945 */ /* 0x000fe20003800200 */
[--C-:B------:R-:W-:Y:S01]  /*19c0*/  SHF.R.U32.HI R3, RZ, 0x17, R0.reuse ;  /* 0x00000017ff037819 */ /* 0x100fe20000011600 */
[----:B------:R-:W-:Y:S01]  /*19d0*/  IMAD.MOV.U32 R12, RZ, RZ, R0 ;  /* 0x000000ffff0c7224 */ /* 0x000fe200078e0000 */
[----:B------:R-:W-:Y:S02]  /*19e0*/  LOP3.LUT R8, R8, 0xff, RZ, 0xc0, !PT ;  /* 0x000000ff08087812 */ /* 0x000fe400078ec0ff */
[----:B------:R-:W-:Y:S02]  /*19f0*/  LOP3.LUT R14, R3, 0xff, RZ, 0xc0, !PT ;  /* 0x000000ff030e7812 */ /* 0x000fe400078ec0ff */
[----:B------:R-:W-:-:S03]  /*1a00*/  IADD3 R13, PT, PT, R8, -0x1, RZ ;  /* 0xffffffff080d7810 */ /* 0x000fc60007ffe0ff */
[----:B------:R-:W-:Y:S01]  /*1a10*/  VIADD R15, R14, 0xffffffff ;  /* 0xffffffff0e0f7836 */ /* 0x000fe20000000000 */
[----:B------:R-:W-:-:S04]  /*1a20*/  ISETP.GT.U32.AND P0, PT, R13, 0xfd, PT ;  /* 0x000000fd0d00780c */ /* 0x000fc80003f04070 */
[----:B------:R-:W-:-:S13]  /*1a30*/  ISETP.GT.U32.OR P0, PT, R15, 0xfd, P0 ;  /* 0x000000fd0f00780c */ /* 0x000fda0000704470 */
[----:B------:R-:W-:Y:S01]  /*1a40*/  @!P0 IMAD.MOV.U32 R6, RZ, RZ, RZ ;  /* 0x000000ffff068224 */ /* 0x000fe200078e00ff */
[----:B------:R-:W-:Y:S06]  /*1a50*/  @!P0 BRA `(.L_x_152) ;  /* 0x0000000000608947 */ /* 0x000fec0003800000 */
[----:B------:R-:W-:Y:S01]  /*1a60*/  FSETP.GTU.FTZ.AND P0, PT, |R0|, +INF , PT ;  /* 0x7f8000000000780b */ /* 0x000fe20003f1c200 */
[----:B------:R-:W-:Y:S01]  /*1a70*/  IMAD.MOV.U32 R3, RZ, RZ, R9 ;  /* 0x000000ffff037224 */ /* 0x000fe200078e0009 */
        /* <DEDUP_REMOVED lines=20> */
[----:B------:R-:W-:Y:S01]  /*1bc0*/  @!P1 FFMA R9, R3, 1.84467440737095516160e+19, RZ ;  /* 0x5f80000003099823 */ /* 0x000fe200000000ff */
[----:B------:R-:W-:-:S07]  /*1bd0*/  @!P1 VIADD R6, R6, 0x40 ;  /* 0x0000004006069836 */ /* 0x000fce0000000000 */
.L_x_152:
[----:B------:R-:W-:Y:S01]  /*1be0*/  LEA R0, R8, 0xc0800000, 0x17 ;  /* 0xc080000008007811 */ /* 0x000fe200078eb8ff */
[----:B------:R-:W-:Y:S01]  /*1bf0*/  VIADD R3, R14, 0xffffff81 ;  /* 0xffffff810e037836 */ /* 0x000fe20000000000 */
[----:B------:R-:W-:Y:S03]  /*1c00*/  BSSY.RECONVERGENT B2, `(.L_x_157) ;  /* 0x0000035000027945 */ /* 0x000fe60003800200 */
[----:B------:R-:W-:Y:S02]  /*1c10*/  IMAD.IADD R9, R9, 0x1, -R0 ;  /* 0x0000000109097824 */ /* 0x000fe400078e0a00 */
[----:B------:R-:W-:Y:S02]  /*1c20*/  IMAD R0, R3, -0x800000, R12 ;  /* 0xff80000003007824 */ /* 0x000fe400078e020c */
        /* <DEDUP_REMOVED lines=12> */
[----:B------:R-:W-:-:S05]  /*1cf0*/  LOP3.LUT R3, R3, 0xff, RZ, 0xc0, !PT ;  /* 0x000000ff03037812 */ /* 0x000fca00078ec0ff */
[----:B------:R-:W-:-:S04]  /*1d00*/  IMAD.IADD R13, R3, 0x1, R9 ;  /* 0x00000001030d7824 */ /* 0x000fc800078e0209 */
        /* <DEDUP_REMOVED lines=10> */
[-CC-:B------:R-:W-:Y:S01]  /*1db0*/  FFMA.RZ R3, R17, R15.reuse, R12.reuse ;  /* 0x0000000f11037223 */ /* 0x180fe2000000c00c */
[----:B------:R-:W-:Y:S02]  /*1dc0*/  VIADD R9, R13, 0x20 ;  /* 0x000000200d097836 */ /* 0x000fe40000000000 */
[-CC-:B------:R-:W-:Y:S01]  /*1dd0*/  FFMA.RM R6, R17, R15.reuse, R12.reuse ;  /* 0x0000000f11067223 */ /* 0x180fe2000000400c */
[----:B------:R-:W-:Y:S02]  /*1de0*/  ISETP.NE.AND P2, PT, R13, RZ, PT ;  /* 0x000000ff0d00720c */ /* 0x000fe40003f45270 */
[----:B------:R-:W-:Y:S01]  /*1df0*/  LOP3.LUT R8, R3, 0x7fffff, RZ, 0xc0, !PT ;  /* 0x007fffff03087812 */ /* 0x000fe200078ec0ff */
[----:B------:R-:W-:Y:S01]  /*1e00*/  FFMA.RP R3, R17, R15, R12 ;  /* 0x0000000f11037223 */ /* 0x000fe2000000800c */
[----:B------:R-:W-:Y:S01]  /*1e10*/  IMAD.MOV R12, RZ, RZ, -R13 ;  /* 0x000000ffff0c7224 */ /* 0x000fe200078e0a0d */
[----:B------:R-:W-:Y:S02]  /*1e20*/  ISETP.NE.AND P1, PT, R13, RZ, PT ;  /* 0x000000ff0d00720c */ /* 0x000fe40003f25270 */
[----:B------:R-:W-:-:S02]  /*1e30*/  LOP3.LUT R8, R8, 0x800000, RZ, 0xfc, !PT ;  /* 0x0080000008087812 */ /* 0x000fc400078efcff */
[----:B------:R-:W-:Y:S02]  /*1e40*/  FSETP.NEU.FTZ.AND P0, PT, R3, R6, PT ;  /* 0x000000060300720b */ /* 0x000fe40003f1d000 */
[----:B------:R-:W-:Y:S02]  /*1e50*/  SHF.L.U32 R9, R8, R9, RZ ;  /* 0x0000000908097219 */ /* 0x000fe400000006ff */
        /* <DEDUP_REMOVED lines=11> */
.L_x_159:
[----:B------:R-:W-:-:S04]  /*1f10*/  LOP3.LUT R0, R0, 0x80000000, RZ, 0xc0, !PT ;  /* 0x8000000000007812 */ /* 0x000fc800078ec0ff */
[----:B------:R-:W-:Y:S01]  /*1f20*/  LOP3.LUT R0, R0, 0x7f800000, RZ, 0xfc, !PT ;  /* 0x7f80000000007812 */ /* 0x000fe200078efcff */
[----:B------:R-:W-:Y:S06]  /*1f30*/  BRA `(.L_x_160) ;  /* 0x0000000000047947 */ /* 0x000fec0003800000 */
.L_x_158:
[----:B------:R-:W-:-:S07]  /*1f40*/  IMAD R0, R9, 0x800000, R0 ;  /* 0x0080000009007824 */ /* 0x000fce00078e0200 */
.L_x_160:
[----:B------:R-:W-:Y:S05]  /*1f50*/  BSYNC.RECONVERGENT B2 ;  /* 0x0000000000027941 */ /* 0x000fea0003800200 */
.L_x_157:
[----:B------:R-:W-:Y:S05]  /*1f60*/  BRA `(.L_x_161) ;  /* 0x0000000000207947 */ /* 0x000fea0003800000 */
.L_x_156:
[----:B------:R-:W-:-:S04]  /*1f70*/  LOP3.LUT R0, R9, 0x80000000, R12, 0x48, !PT ;  /* 0x8000000009007812 */ /* 0x000fc800078e480c */
[----:B------:R-:W-:Y:S01]  /*1f80*/  LOP3.LUT R0, R0, 0x7f800000, RZ, 0xfc, !PT ;  /* 0x7f80000000007812 */ /* 0x000fe200078efcff */
[----:B------:R-:W-:Y:S06]  /*1f90*/  BRA `(.L_x_161) ;  /* 0x0000000000147947 */ /* 0x000fec0003800000 */
.L_x_155:
[----:B------:R-:W-:Y:S01]  /*1fa0*/  LOP3.LUT R0, R9, 0x80000000, R12, 0x48, !PT ;  /* 0x8000000009007812 */ /* 0x000fe200078e480c */
[----:B------:R-:W-:Y:S06]  /*1fb0*/  BRA `(.L_x_161) ;  /* 0x00000000000c7947 */ /* 0x000fec0003800000 */
.L_x_154:
[----:B------:R-:W0:Y:S01]  /*1fc0*/  MUFU.RSQ R0, -QNAN ;  /* 0xffc0000000007908 */ /* 0x000e220000001400 */
[----:B------:R-:W-:Y:S05]  /*1fd0*/  BRA `(.L_x_161) ;  /* 0x0000000000047947 */ /* 0x000fea0003800000 */
.L_x_153:
[----:B------:R-:W-:-:S07]  /*1fe0*/  FADD.FTZ R0, R0, R3 ;  /* 0x0000000300007221 */ /* 0x000fce0000010000 */
.L_x_161:
[----:B------:R-:W-:Y:S05]  /*1ff0*/  BSYNC.RECONVERGENT B1 ;  /* 0x0000000000017941 */ /* 0x000fea0003800200 */
.L_x_151:
[----:B------:R-:W-:Y:S02]  /*2000*/  IMAD.MOV.U32 R8, RZ, RZ, R4 ;  /* 0x000000ffff087224 */ /* 0x000fe400078e0004 */
[----:B------:R-:W-:-:S04]  /*2010*/  IMAD.MOV.U32 R9, RZ, RZ, 0x0 ;  /* 0x00000000ff097424 */ /* 0x000fc800078e00ff */
[----:B0-----:R-:W-:Y:S05]  /*2020*/  RET.REL.NODEC R8 `(_Z17fused_rope_kernelPfPKfiiiif) ;  /* 0xffffffdc08f47950 */ /* 0x001fea0003c3ffff */
.L_x_162:
        /* <DEDUP_REMOVED lines=13> */
.L_x_492:


//--------------------- .text._Z22fused_attention_kernelPKfS0_S0_PfS0_S0_iiiiifi --------------------------
	.section	.text._Z22fused_attention_kernelPKfS0_S0_PfS0_S0_iiiiifi,"ax",@progbits
	.align	128
        .global         _Z22fused_attention_kernelPKfS0_S0_PfS0_S0_iiiiifi
        .type           _Z22fused_attention_kernelPKfS0_S0_PfS0_S0_iiiiifi,@function
        .size           _Z22fused_attention_kernelPKfS0_S0_PfS0_S0_iiiiifi,(.L_x_493 - _Z22fused_attention_kernelPKfS0_S0_PfS0_S0_iiiiifi)
        .other          _Z22fused_attention_kernelPKfS0_S0_PfS0_S0_iiiiifi,@"STO_CUDA_ENTRY STV_DEFAULT"
_Z22fused_attention_kernelPKfS0_S0_PfS0_S0_iiiiifi:
.text._Z22fused_attention_kernelPKfS0_S0_PfS0_S0_iiiiifi:
[----:B------:R-:W-:Y:S01]  /*0000*/  LDC R1, c[0x0][0x37c] ;  /* 0x0000df00ff017b82 */ /* 0x000fe20000000800 */
[----:B------:R-:W0:Y:S01]  /*0010*/  S2R R19, SR_TID.Y ;  /* 0x0000000000137919 */ /* 0x000e220000002200 */
[----:B------:R-:W0:Y:S02]  /*0020*/  LDCU UR4, c[0x0][0x3b8] ;  /* 0x00007700ff0477ac */ /* 0x000e240008000800 */
[----:B0-----:R-:W-:-:S13]  /*0030*/  ISETP.GE.AND P0, PT, R19, UR4, PT ;  /* 0x0000000413007c0c */ /* 0x001fda000bf06270 */
[----:B------:R-:W-:Y:S05]  /*0040*/  @P0 EXIT ;  /* 0x000000000000094d */ /* 0x000fea0003800000 */
[----:B------:R-:W0:Y:S01]  /*0050*/  S2R R18, SR_TID.X ;  /* 0x0000000000127919 */ /* 0x000e220000002100 */
[----:B------:R-:W0:Y:S01]  /*0060*/  LDCU UR9, c[0x0][0x3c0] ;  /* 0x00007800ff0977ac */ /* 0x000e220008000800 */
[----:B------:R-:W1:Y:S01]  /*0070*/  S2UR UR6, SR_CTAID.X ;  /* 0x00000000000679c3 */ /* 0x000e620000002500 */
[----:B------:R-:W-:Y:S01]  /*0080*/  BSSY.RECONVERGENT B0, `(.L_x_163) ;  /* 0x0000015000007945 */ /* 0x000fe20003800200 */
[----:B------:R-:W2:Y:S01]  /*0090*/  LDCU UR7, c[0x0][0x3bc] ;  /* 0x00007780ff0777ac */ /* 0x000ea20008000800 */
[----:B------:R-:W3:Y:S01]  /*00a0*/  LDCU.64 UR10, c[0x0][0x358] ;  /* 0x00006b00ff0a77ac */ /* 0x000ee20008000a00 */
[----:B-1----:R-:W-:Y:S01]  /*00b0*/  UIMAD UR4, UR6, UR4, URZ ;  /* 0x00000004060472a4 */ /* 0x002fe2000f8e02ff */
[----:B0-----:R-:W-:-:S05]  /*00c0*/  ISETP.GE.AND P0, PT, R18, UR9, PT ;  /* 0x0000000912007c0c */ /* 0x001fca000bf06270 */
[----:B------:R-:W-:-:S08]  /*00d0*/  IADD3 R19, PT, PT, R19, UR4, RZ ;  /* 0x0000000413137c10 */ /* 0x000fd0000fffe0ff */
[----:B--23--:R-:W-:Y:S05]  /*00e0*/  @P0 BRA `(.L_x_164) ;  /* 0x0000000000380947 */ /* 0x00cfea0003800000 */
[----:B------:R-:W0:Y:S01]  /*00f0*/  S2R R7, SR_CgaCtaId ;  /* 0x0000000000077919 */ /* 0x000e220000008800 */
[----:B------:R-:W1:Y:S01]  /*0100*/  LDC R11, c[0x0][0x360] ;  /* 0x0000d800ff0b7b82 */ /* 0x000e620000000800 */
[----:B------:R-:W-:-:S07]  /*0110*/  MOV R0, 0x400 ;  /* 0x0000040000007802 */ /* 0x000fce0000000f00 */
[----:B------:R-:W2:Y:S01]  /*0120*/  LDC.64 R4, c[0x0][0x380] ;  /* 0x0000e000ff047b82 */ /* 0x000ea20000000a00 */
[----:B0-----:R-:W-:Y:S01]  /*0130*/  LEA R7, R7, R0, 0x18 ;  /* 0x0000000007077211 */ /* 0x001fe200078ec0ff */
[----:B------:R-:W-:-:S07]  /*0140*/  IMAD.MOV.U32 R0, RZ, RZ, R18 ;  /* 0x000000ffff007224 */ /* 0x000fce00078e0012 */
.L_x_165:
[----:B------:R-:W-:-:S04]  /*0150*/  IMAD R3, R19, UR9, R0 ;  /* 0x0000000913037c24 */ /* 0x000fc8000f8e0200 */
[----:B0-2---:R-:W-:-:S06]  /*0160*/  IMAD.WIDE R2, R3, 0x4, R4 ;  /* 0x0000000403027825 */ /* 0x005fcc00078e0204 */
[----:B------:R-:W2:Y:S01]  /*0170*/  LDG.E.CONSTANT R2, desc[UR10][R2.64] ;  /* 0x0000000a02027981 */ /* 0x000ea2000c1e9900 */
[----:B------:R-:W-:Y:S01]  /*0180*/  LEA R9, R0, R7, 0x2 ;  /* 0x0000000700097211 */ /* 0x000fe200078e10ff */
[----:B-1----:R-:W-:-:S05]  /*0190*/  IMAD.IADD R0, R11, 0x1, R0 ;  /* 0x000000010b007824 */ /* 0x002fca00078e0200 */
[----:B------:R-:W-:Y:S01]  /*01a0*/  ISETP.GE.AND P0, PT, R0, UR9, PT ;  /* 0x0000000900007c0c */ /* 0x000fe2000bf06270 */
[----:B--2---:R0:W-:-:S12]  /*01b0*/  STS [R9], R2 ;  /* 0x0000000209007388 */ /* 0x0041d80000000800 */
[----:B------:R-:W-:Y:S05]  /*01c0*/  @!P0 BRA `(.L_x_165) ;  /* 0xfffffffc00e08947 */ /* 0x000fea000383ffff */
.L_x_164:
[----:B------:R-:W-:Y:S05]  /*01d0*/  BSYNC.RECONVERGENT B0 ;  /* 0x0000000000007941 */ /* 0x000fea0003800200 */
.L_x_163:
[----:B------:R-:W-:Y:S01]  /*01e0*/  BAR.SYNC.DEFER_BLOCKING 0x0 ;  /* 0x0000000000007b1d */ /* 0x000fe20000010000 */
[----:B------:R-:W-:Y:S01]  /*01f0*/  UISETP.GE.AND UP0, UPT, UR7, 0x1, UPT ;  /* 0x000000010700788c */ /* 0x000fe2000bf06270 */
[----:B------:R-:W-:-:S08]  /*0200*/  MOV R16, 0xff800000 ;  /* 0xff80000000107802 */ /* 0x000fd00000000f00 */
[----:B------:R-:W-:Y:S05]  /*0210*/  BRA.U !UP0, `(.L_x_166) ;  /* 0x0000000108ac7547 */ /* 0x000fea000b800000 */
[----:B------:R-:W1:Y:S01]  /*0220*/  LDCU.64 UR12, c[0x0][0x3a0] ;  /* 0x00007400ff0c77ac */ /* 0x000e620008000a00 */
[----:B------:R-:W-:Y:S02]  /*0230*/  HFMA2 R8, -RZ, RZ, 0, 0 ;  /* 0x00000000ff087431 */ /* 0x000fe400000001ff */
[----:B------:R-:W-:Y:S01]  /*0240*/  IMAD.MOV.U32 R16, RZ, RZ, -0x800000 ;  /* 0xff800000ff107424 */ /* 0x000fe200078e00ff */
[----:B------:R-:W2:Y:S01]  /*0250*/  LDCU UR8, c[0x0][0x3c8] ;  /* 0x00007900ff0877ac */ /* 0x000ea20008000800 */
[----:B------:R-:W-:Y:S02]  /*0260*/  UIMAD UR5, UR6, UR7, URZ ;  /* 0x00000007060572a4 */ /* 0x000fe4000f8e02ff */
[----:B-1----:R-:W-:Y:S02]  /*0270*/  UISETP.NE.U32.AND UP0, UPT, UR12, URZ, UPT ;  /* 0x000000ff0c00728c */ /* 0x002fe4000bf05070 */
[----:B--2---:R-:W-:Y:S02]  /*0280*/  UISETP.NE.AND UP1, UPT, UR8, URZ, UPT ;  /* 0x000000ff0800728c */ /* 0x004fe4000bf25270 */
[----:B------:R-:W-:-:S02]  /*0290*/  UISETP.NE.AND.EX UP0, UPT, UR13, URZ, UPT, UP0 ;  /* 0x000000ff0d00728c */ /* 0x000fc4000bf05300 */
[----:B------:R-:W-:Y:S01]  /*02a0*/  USEL UR5, UR5, UR4, UP1 ;  /* 0x0000000405057287 */ /* 0x000fe20008800000 */
[----:B------:R-:W1:Y:S03]  /*02b0*/  LDCU UR8, c[0x0][0x360] ;  /* 0x00006c00ff0877ac */ /* 0x000e660008000800 */
[----:B------:R-:W-:-:S12]  /*02c0*/  USEL UR5, UR5, UR4, UP0 ;  /* 0x0000000405057287 */ /* 0x000fd80008000000 */
.L_x_170:
[----:B------:R-:W2:Y:S01]  /*02d0*/  LDCU UR9, c[0x0][0x3c0] ;  /* 0x00007800ff0977ac */ /* 0x000ea20008000800 */
[----:B------:R-:W-:Y:S01]  /*02e0*/  BSSY.RECONVERGENT B0, `(.L_x_167) ;  /* 0x0000014000007945 */ /* 0x000fe20003800200 */
[----:B------:R-:W-:Y:S01]  /*02f0*/  IMAD.MOV.U32 R0, RZ, RZ, RZ ;  /* 0x000000ffff007224 */ /* 0x000fe200078e00ff */
[----:B--2---:R-:W-:-:S13]  /*0300*/  ISETP.GE.AND P0, PT, R18, UR9, PT ;  /* 0x0000000912007c0c */ /* 0x004fda000bf06270 */
[----:B------:R-:W-:Y:S05]  /*0310*/  @P0 BRA `(.L_x_168) ;  /* 0x0000000000400947 */ /* 0x000fea0003800000 */
[----:B------:R-:W2:Y:S01]  /*0320*/  S2R R5, SR_CgaCtaId ;  /* 0x0000000000057919 */ /* 0x000ea20000008800 */
[----:B0-----:R-:W0:Y:S01]  /*0330*/  LDC.64 R2, c[0x0][0x388] ;  /* 0x0000e200ff027b82 */ /* 0x001e220000000a00 */
[----:B------:R-:W-:Y:S02]  /*0340*/  MOV R0, 0x400 ;  /* 0x0000040000007802 */ /* 0x000fe40000000f00 */
[----:B------:R-:W-:Y:S02]  /*0350*/  IADD3 R9, PT, PT, R8, UR5, RZ ;  /* 0x0000000508097c10 */ /* 0x000fe4000fffe0ff */
[----:B------:R-:W-:Y:S02]  /*0360*/  MOV R6, R18 ;  /* 0x0000001200067202 */ /* 0x000fe40000000f00 */
[----:B--2---:R-:W-:Y:S01]  /*0370*/  LEA R11, R5, R0, 0x18 ;  /* 0x00000000050b7211 */ /* 0x004fe200078ec0ff */
[----:B------:R-:W-:-:S07]  /*0380*/  IMAD.MOV.U32 R0, RZ, RZ, RZ ;  /* 0x000000ffff007224 */ /* 0x000fce00078e00ff */
.L_x_169:
[----:B------:R-:W-:-:S04]  /*0390*/  IMAD R5, R9, UR9, R6 ;  /* 0x0000000909057c24 */ /* 0x000fc8000f8e0206 */
[----:B0-----:R-:W-:-:S06]  /*03a0*/  IMAD.WIDE R4, R5, 0x4, R2 ;  /* 0x0000000405047825 */ /* 0x001fcc00078e0202 */
[----:B------:R-:W2:Y:S01]  /*03b0*/  LDG.E.CONSTANT R4, desc[UR10][R4.64] ;  /* 0x0000000a04047981 */ /* 0x000ea2000c1e9900 */
[C---:B------:R-:W-:Y:S01]  /*03c0*/  IMAD R7, R6.reuse, 0x4, R11 ;  /* 0x0000000406077824 */ /* 0x040fe200078e020b */
[----:B-1----:R-:W-:-:S04]  /*03d0*/  IADD3 R6, PT, PT, R6, UR8, RZ ;  /* 0x0000000806067c10 */ /* 0x002fc8000fffe0ff */
[----:B------:R-:W-:Y:S01]  /*03e0*/  ISETP.GE.AND P0, PT, R6, UR9, PT ;  /* 0x0000000906007c0c */ /* 0x000fe2000bf06270 */
[----:B------:R-:W2:Y:S02]  /*03f0*/  LDS R7, [R7] ;  /* 0x0000000007077984 */ /* 0x000ea40000000800 */
[----:B--2---:R-:W-:-:S10]  /*0400*/  FFMA R0, R7, R4, R0 ;  /* 0x0000000407007223 */ /* 0x004fd40000000000 */
[----:B------:R-:W-:Y:S05]  /*0410*/  @!P0 BRA `(.L_x_169) ;  /* 0xfffffffc00dc8947 */ /* 0x000fea000383ffff */
.L_x_168:
[----:B-1----:R-:W-:Y:S05]  /*0420*/  BSYNC.RECONVERGENT B0 ;  /* 0x0000000000007941 */ /* 0x002fea0003800200 */
.L_x_167:
[----:B------:R-:W1:Y:S01]  /*0430*/  LDCU UR7, c[0x0][0x3bc] ;  /* 0x00007780ff0777ac */ /* 0x000e620008000800 */
[----:B------:R-:W-:Y:S01]  /*0440*/  VIADD R8, R8, 0x1 ;  /* 0x0000000108087836 */ /* 0x000fe20000000000 */
[----:B------:R-:W-:Y:S01]  /*0450*/  BAR.SYNC.DEFER_BLOCKING 0x0 ;  /* 0x0000000000007b1d */ /* 0x000fe20000010000 */
[----:B------:R-:W-:-:S05]  /*0460*/  ISETP.NE.AND P1, PT, R18, RZ, PT ;  /* 0x000000ff1200720c */ /* 0x000fca0003f25270 */
[----:B------:R-:W2:Y:S01]  /*0470*/  LDCU UR12, c[0x0][0x3c4] ;  /* 0x00007880ff0c77ac */ /* 0x000ea20008000800 */
[----:B-1----:R-:W-:Y:S01]  /*0480*/  ISETP.NE.AND P2, PT, R8, UR7, PT ;  /* 0x0000000708007c0c */ /* 0x002fe2000bf45270 */
[----:B--2---:R-:W-:-:S05]  /*0490*/  FMUL R0, R0, UR12 ;  /* 0x0000000c00007c20 */ /* 0x004fca0008400000 */
[----:B------:R-:W-:-:S04]  /*04a0*/  FSETP.GT.AND P0, PT, R0, R16, PT ;  /* 0x000000100000720b */ /* 0x000fc80003f04000 */
[----:B------:R-:W-:-:S03]  /*04b0*/  @!P1 FSEL R16, R0, R16, P0 ;  /* 0x0000001000109208 */ /* 0x000fc60000000000 */
[----:B------:R-:W-:Y:S06]  /*04c0*/  @P2 BRA `(.L_x_170) ;  /* 0xfffffffc00802947 */ /* 0x000fec000383ffff */
.L_x_166:
[----:B------:R-:W-:Y:S01]  /*04d0*/  BAR.SYNC.DEFER_BLOCKING 0x0 ;  /* 0x0000000000007b1d */ /* 0x000fe20000010000 */
[----:B------:R-:W-:Y:S01]  /*04e0*/  UISETP.GE.AND UP0, UPT, UR7, 0x1, UPT ;  /* 0x000000010700788c */ /* 0x000fe2000bf06270 */
[----:B------:R-:W-:-:S08]  /*04f0*/  HFMA2 R0, -RZ, RZ, 0, 0 ;  /* 0x00000000ff007431 */ /* 0x000fd000000001ff */
[----:B------:R-:W-:Y:S05]  /*0500*/  BRA.U !UP0, `(.L_x_171) ;  /* 0x0000000508187547 */ /* 0x000fea000b800000 */
[----:B------:R-:W1:Y:S01]  /*0510*/  LDCU.64 UR8, c[0x0][0x3a0] ;  /* 0x00007400ff0877ac */ /* 0x000e620008000a00 */
[----:B------:R-:W-:Y:S01]  /*0520*/  IMAD.MOV.U32 R0, RZ, RZ, RZ ;  /* 0x000000ffff007224 */ /* 0x000fe200078e00ff */
[----:B------:R-:W-:Y:S01]  /*0530*/  MOV R10, RZ ;  /* 0x000000ff000a7202 */ /* 0x000fe20000000f00 */
        /* <DEDUP_REMOVED lines=8> */
.L_x_178:
[----:B------:R-:W2:Y:S01]  /*05c0*/  LDCU UR9, c[0x0][0x3c0] ;  /* 0x00007800ff0977ac */ /* 0x000ea20008000800 */
[C---:B0-----:R-:W-:Y:S01]  /*05d0*/  VIADD R2, R10.reuse, UR7 ;  /* 0x000000070a027c36 */ /* 0x041fe20008000000 */
[----:B------:R-:W-:Y:S01]  /*05e0*/  IADD3 R10, PT, PT, R10, 0x1, RZ ;  /* 0x000000010a0a7810 */ /* 0x000fe20007ffe0ff */
[----:B------:R-:W-:Y:S01]  /*05f0*/  BSSY.RECONVERGENT B0, `(.L_x_172) ;  /* 0x0000015000007945 */ /* 0x000fe20003800200 */
[----:B------:R-:W0:Y:S01]  /*0600*/  LDCU UR8, c[0x0][0x3bc] ;  /* 0x00007780ff0877ac */ /* 0x000e220008000800 */
[----:B------:R-:W-:Y:S01]  /*0610*/  IMAD.MOV.U32 R3, RZ, RZ, RZ ;  /* 0x000000ffff037224 */ /* 0x000fe200078e00ff */
[----:B--2---:R-:W-:Y:S02]  /*0620*/  ISETP.GE.AND P1, PT, R18, UR9, PT ;  /* 0x0000000912007c0c */ /* 0x004fe4000bf26270 */
[----:B0-----:R-:W-:-:S11]  /*0630*/  ISETP.NE.AND P0, PT, R10, UR8, PT ;  /* 0x000000080a007c0c */ /* 0x001fd6000bf05270 */
[----:B------:R-:W-:Y:S05]  /*0640*/  @P1 BRA `(.L_x_173) ;  /* 0x00000000003c1947 */ /* 0x000fea0003800000 */
[----:B------:R-:W0:Y:S01]  /*0650*/  S2R R7, SR_CgaCtaId ;  /* 0x0000000000077919 */ /* 0x000e220000008800 */
[----:B------:R-:W2:Y:S01]  /*0660*/  LDC.64 R4, c[0x0][0x388] ;  /* 0x0000e200ff047b82 */ /* 0x000ea20000000a00 */
[----:B------:R-:W-:Y:S01]  /*0670*/  MOV R6, 0x400 ;  /* 0x0000040000067802 */ /* 0x000fe20000000f00 */
[----:B------:R-:W-:Y:S01]  /*0680*/  IMAD.MOV.U32 R9, RZ, RZ, R18 ;  /* 0x000000ffff097224 */ /* 0x000fe200078e0012 */
[----:B------:R-:W-:Y:S02]  /*0690*/  MOV R3, RZ ;  /* 0x000000ff00037202 */ /* 0x000fe40000000f00 */
[----:B0-----:R-:W-:-:S07]  /*06a0*/  LEA R12, R7, R6, 0x18 ;  /* 0x00000006070c7211 */ /* 0x001fce00078ec0ff */
.L_x_174:
[----:B------:R-:W-:-:S04]  /*06b0*/  IMAD R7, R2, UR9, R9 ;  /* 0x0000000902077c24 */ /* 0x000fc8000f8e0209 */
[----:B--2---:R-:W-:-:S06]  /*06c0*/  IMAD.WIDE R6, R7, 0x4, R4 ;  /* 0x0000000407067825 */ /* 0x004fcc00078e0204 */
[----:B------:R-:W2:Y:S01]  /*06d0*/  LDG.E.CONSTANT R6, desc[UR10][R6.64] ;  /* 0x0000000a06067981 */ /* 0x000ea2000c1e9900 */
[C---:B------:R-:W-:Y:S01]  /*06e0*/  LEA R8, R9.reuse, R12, 0x2 ;  /* 0x0000000c09087211 */ /* 0x040fe200078e10ff */
[----:B-1----:R-:W-:-:S05]  /*06f0*/  VIADD R9, R9, UR5 ;  /* 0x0000000509097c36 */ /* 0x002fca0008000000 */
[----:B------:R-:W2:Y:S01]  /*0700*/  LDS R8, [R8] ;  /* 0x0000000008087984 */ /* 0x000ea20000000800 */
[----:B------:R-:W-:Y:S01]  /*0710*/  ISETP.GE.AND P1, PT, R9, UR9, PT ;  /* 0x0000000909007c0c */ /* 0x000fe2000bf26270 */
[----:B--2---:R-:W-:-:S12]  /*0720*/  FFMA R3, R8, R6, R3 ;  /* 0x0000000608037223 */ /* 0x004fd80000000003 */
[----:B------:R-:W-:Y:S05]  /*0730*/  @!P1 BRA `(.L_x_174) ;  /* 0xfffffffc00dc9947 */ /* 0x000fea000383ffff */
.L_x_173:
[----:B-1----:R-:W-:Y:S05]  /*0740*/  BSYNC.RECONVERGENT B0 ;  /* 0x0000000000007941 */ /* 0x002fea0003800200 */
.L_x_172:
[----:B------:R-:W0:Y:S01]  /*0750*/  LDCU UR8, c[0x0][0x3c4] ;  /* 0x00007880ff0877ac */ /* 0x000e220008000800 */
[----:B------:R-:W-:Y:S02]  /*0760*/  HFMA2 R4, -RZ, RZ, 0.96630859375, -0.0022525787353515625 ;  /* 0x3bbb989dff047431 */ /* 0x000fe400000001ff */
[----:B------:R-:W-:Y:S01]  /*0770*/  IMAD.MOV.U32 R5, RZ, RZ, 0x437c0000 ;  /* 0x437c0000ff057424 */ /* 0x000fe200078e00ff */
[----:B------:R-:W-:Y:S01]  /*0780*/  ISETP.GE.AND P1, PT, R18, UR9, PT ;  /* 0x0000000912007c0c */ /* 0x000fe2000bf26270 */
        /* <DEDUP_REMOVED lines=12> */
[----:B------:R-:W0:Y:S01]  /*0850*/  S2R R7, SR_CgaCtaId ;  /* 0x0000000000077919 */ /* 0x000e220000008800 */
[----:B------:R-:W1:Y:S01]  /*0860*/  LDC.64 R4, c[0x0][0x390] ;  /* 0x0000e400ff047b82 */ /* 0x000e620000000a00 */
[----:B------:R-:W-:Y:S01]  /*0870*/  MOV R6, 0x400 ;  /* 0x0000040000067802 */ /* 0x000fe20000000f00 */
[----:B------:R-:W-:-:S03]  /*0880*/  IMAD.MOV.U32 R3, RZ, RZ, R18 ;  /* 0x000000ffff037224 */ /* 0x000fc600078e0012 */
[----:B0-----:R-:W-:-:S07]  /*0890*/  LEA R13, R7, R6, 0x18 ;  /* 0x00000006070d7211 */ /* 0x001fce00078ec0ff */
.L_x_177:
[----:B------:R-:W-:-:S04]  /*08a0*/  IMAD R7, R2, UR9, R3 ;  /* 0x0000000902077c24 */ /* 0x000fc8000f8e0203 */
[----:B-1----:R-:W-:-:S06]  /*08b0*/  IMAD.WIDE R6, R7, 0x4, R4 ;  /* 0x0000000407067825 */ /* 0x002fcc00078e0204 */
[----:B------:R-:W2:Y:S01]  /*08c0*/  LDG.E.CONSTANT R6, desc[UR10][R6.64] ;  /* 0x0000000a06067981 */ /* 0x000ea2000c1e9900 */
[C---:B0-----:R-:W-:Y:S02]  /*08d0*/  IADD3 R8, PT, PT, R3.reuse, UR9, RZ ;  /* 0x0000000903087c10 */ /* 0x041fe4000fffe0ff */
[----:B------:R-:W-:-:S03]  /*08e0*/  IADD3 R3, PT, PT, R3, UR5, RZ ;  /* 0x0000000503037c10 */ /* 0x000fc6000fffe0ff */
[----:B------:R-:W-:Y:S01]  /*08f0*/  IMAD R9, R8, 0x4, R13 ;  /* 0x0000000408097824 */ /* 0x000fe200078e020d */
[----:B------:R-:W-:Y:S01]  /*0900*/  ISETP.GE.AND P1, PT, R3, UR9, PT ;  /* 0x0000000903007c0c */ /* 0x000fe2000bf26270 */
[----:B--2---:R-:W-:-:S05]  /*0910*/  FMUL R8, R11, R6 ;  /* 0x000000060b087220 */ /* 0x004fca0000400000 */
[----:B------:R0:W-:Y:S07]  /*0920*/  STS [R9], R8 ;  /* 0x0000000809007388 */ /* 0x0001ee0000000800 */
[----:B------:R-:W-:Y:S05]  /*0930*/  @!P1 BRA `(.L_x_177) ;  /* 0xfffffffc00d89947 */ /* 0x000fea000383ffff */
.L_x_176:
[----:B------:R-:W-:Y:S05]  /*0940*/  BSYNC.RECONVERGENT B0 ;  /* 0x0000000000007941 */ /* 0x000fea0003800200 */
.L_x_175:
[----:B------:R-:W-:Y:S06]  /*0950*/  BAR.SYNC.DEFER_BLOCKING 0x0 ;  /* 0x0000000000007b1d */ /* 0x000fec0000010000 */
[----:B------:R-:W-:Y:S05]  /*0960*/  @P0 BRA `(.L_x_178) ;  /* 0xfffffffc00140947 */ /* 0x000fea000383ffff */
.L_x_171:
[----:B------:R-:W1:Y:S02]  /*0970*/  LDCU UR12, c[0x0][0x360] ;  /* 0x00006c00ff0c77ac */ /* 0x000e640008000800 */
[----:B-1----:R-:W-:-:S09]  /*0980*/  UISETP.GE.U32.AND UP0, UPT, UR12, 0x2, UPT ;  /* 0x000000020c00788c */ /* 0x002fd2000bf06070 */
[----:B------:R-:W-:Y:S05]  /*0990*/  BRA.U !UP0, `(.L_x_179) ;  /* 0x00000001081c7547 */ /* 0x000fea000b800000 */
[----:B0-----:R-:W-:-:S07]  /*09a0*/  MOV R2, UR12 ;  /* 0x0000000c00027c02 */ /* 0x001fce0008000f00 */
.L_x_180:
[----:B------:R-:W-:Y:S02]  /*09b0*/  SHF.R.U32.HI R3, RZ, 0x1, R2 ;  /* 0x00000001ff037819 */ /* 0x000fe40000011602 */
[----:B------:R-:W-:-:S03]  /*09c0*/  ISETP.GT.U32.AND P0, PT, R2, 0x3, PT ;  /* 0x000000030200780c */ /* 0x000fc60003f04070 */
[----:B------:R-:W0:Y:S01]  /*09d0*/  SHFL.DOWN PT, R5, R0, R3, 0x1f ;  /* 0x08001f0300057589 */ /* 0x000e2200000e0000 */
[----:B------:R-:W-:Y:S02]  /*09e0*/  IMAD.MOV.U32 R2, RZ, RZ, R3 ;  /* 0x000000ffff027224 */ /* 0x000fe400078e0003 */
[----:B0-----:R-:W-:-:S07]  /*09f0*/  FADD R0, R5, R0 ;  /* 0x0000000005007221 */ /* 0x001fce0000000000 */
[----:B------:R-:W-:Y:S05]  /*0a00*/  @P0 BRA `(.L_x_180) ;  /* 0xfffffffc00e80947 */ /* 0x000fea000383ffff */
.L_x_179:
[----:B0-----:R-:W-:Y:S01]  /*0a10*/  FADD R2, R0, 9.9999999392252902908e-09 ;  /* 0x322bcc7700027421 */ /* 0x001fe20000000000 */
[----:B------:R-:W-:Y:S01]  /*0a20*/  BSSY.RECONVERGENT B0, `(.L_x_181) ;  /* 0x000000e000007945 */ /* 0x000fe20003800200 */
[----:B------:R-:W-:-:S03]  /*0a30*/  ISETP.GE.AND P3, PT, R18, UR9, PT ;  /* 0x0000000912007c0c */ /* 0x000fc6000bf66270 */
[----:B------:R-:W-:-:S04]  /*0a40*/  IADD3 R0, PT, PT, R2, 0x1800000, RZ ;  /* 0x0180000002007810 */ /* 0x000fc80007ffe0ff */
[----:B------:R-:W-:-:S04]  /*0a50*/  LOP3.LUT R0, R0, 0x7f800000, RZ, 0xc0, !PT ;  /* 0x7f80000000007812 */ /* 0x000fc800078ec0ff */
[----:B------:R-:W-:-:S13]  /*0a60*/  ISETP.GT.U32.AND P0, PT, R0, 0x1ffffff, PT ;  /* 0x01ffffff0000780c */ /* 0x000fda0003f04070 */
[----:B------:R-:W-:Y:S05]  /*0a70*/  @P0 BRA `(.L_x_182) ;  /* 0x0000000000100947 */ /* 0x000fea0003800000 */
[----:B------:R-:W-:-:S07]  /*0a80*/  MOV R4, 0xaa0 ;  /* 0x00000aa000047802 */ /* 0x000fce0000000f00 */
[----:B------:R-:W-:Y:S05]  /*0a90*/  CALL.REL.NOINC `($__internal_8_$__cuda_sm20_rcp_rn_f32_slowpath) ;  /* 0x0000000c00207944 */ /* 0x000fea0003c00000 */
[----:B------:R-:W-:Y:S01]  /*0aa0*/  MOV R17, R3 ;  /* 0x0000000300117202 */ /* 0x000fe20000000f00 */
[----:B------:R-:W-:Y:S06]  /*0ab0*/  BRA `(.L_x_183) ;  /* 0x0000000000107947 */ /* 0x000fec0003800000 */
.L_x_182:
[----:B------:R-:W0:Y:S02]  /*0ac0*/  MUFU.RCP R17, R2 ;  /* 0x0000000200117308 */ /* 0x000e240000001000 */
[----:B0-----:R-:W-:-:S04]  /*0ad0*/  FFMA R0, R2, R17, -1 ;  /* 0xbf80000002007423 */ /* 0x001fc80000000011 */
[----:B------:R-:W-:-:S04]  /*0ae0*/  FADD.FTZ R0, -R0, -RZ ;  /* 0x800000ff00007221 */ /* 0x000fc80000010100 */
[----:B------:R-:W-:-:S07]  /*0af0*/  FFMA R17, R17, R0, R17 ;  /* 0x0000000011117223 */ /* 0x000fce0000000011 */
.L_x_183:
[----:B------:R-:W-:Y:S05]  /*0b00*/  BSYNC.RECONVERGENT B0 ;  /* 0x0000000000007941 */ /* 0x000fea0003800200 */
.L_x_181:
[----:B------:R-:W-:Y:S05]  /*0b10*/  @P3 EXIT ;  /* 0x000000000000394d */ /* 0x000fea0003800000 */
[----:B------:R-:W0:Y:S02]  /*0b20*/  LDCU UR5, c[0x0][0x3bc] ;  /* 0x00007780ff0577ac */ /* 0x000e240008000800 */
[----:B0-----:R-:W-:-:S09]  /*0b30*/  UISETP.GE.AND UP0, UPT, UR5, 0x1, UPT ;  /* 0x000000010500788c */ /* 0x001fd2000bf06270 */
[----:B------:R-:W-:Y:S05]  /*0b40*/  BRA.U !UP0, `(.L_x_184) ;  /* 0x0000000908cc7547 */ /* 0x000fea000b800000 */
[----:B------:R-:W0:Y:S01]  /*0b50*/  LDCU.64 UR14, c[0x0][0x3a8] ;  /* 0x00007500ff0e77ac */ /* 0x000e220008000a00 */
[----:B------:R-:W1:Y:S01]  /*0b60*/  LDC R0, c[0x0][0x3c0] ;  /* 0x0000f000ff007b82 */ /* 0x000e620000000800 */
[----:B------:R-:W2:Y:S01]  /*0b70*/  LDCU.64 UR8, c[0x0][0x388] ;  /* 0x00007100ff0877ac */ /* 0x000ea20008000a00 */
[----:B------:R-:W3:Y:S01]  /*0b80*/  LDCU UR7, c[0x0][0x3c8] ;  /* 0x00007900ff0777ac */ /* 0x000ee20008000800 */
[----:B------:R-:W-:Y:S02]  /*0b90*/  UIMAD UR5, UR6, UR5, URZ ;  /* 0x00000005060572a4 */ /* 0x000fe4000f8e02ff */
[----:B0-----:R-:W-:-:S04]  /*0ba0*/  UISETP.NE.U32.AND UP0, UPT, UR14, URZ, UPT ;  /* 0x000000ff0e00728c */ /* 0x001fc8000bf05070 */
[----:B------:R-:W-:Y:S02]  /*0bb0*/  UISETP.NE.AND.EX UP0, UPT, UR15, URZ, UPT, UP0 ;  /* 0x000000ff0f00728c */ /* 0x000fe4000bf05300 */
[----:B--2---:R-:W-:Y:S01]  /*0bc0*/  UIADD3 UR6, UP1, UPT, UR8, 0x20, URZ ;  /* 0x0000002008067890 */ /* 0x004fe2000ff3e0ff */
[C---:B-1----:R-:W-:Y:S01]  /*0bd0*/  LOP3.LUT R7, R0.reuse, 0xf, RZ, 0xc0, !PT ;  /* 0x0000000f00077812 */ /* 0x042fe200078ec0ff */
[----:B---3--:R-:W-:Y:S01]  /*0be0*/  UISETP.NE.AND UP2, UPT, UR7, URZ, UPT ;  /* 0x000000ff0700728c */ /* 0x008fe2000bf45270 */
[C---:B------:R-:W-:Y:S01]  /*0bf0*/  LOP3.LUT R6, R0.reuse, 0x7, RZ, 0xc0, !PT ;  /* 0x0000000700067812 */ /* 0x040fe200078ec0ff */
[----:B------:R-:W-:Y:S01]  /*0c00*/  UIADD3.X UR7, UPT, UPT, URZ, UR9, URZ, UP1, !UPT ;  /* 0x00000009ff077290 */ /* 0x000fe20008ffe4ff */
[----:B------:R-:W-:-:S04]  /*0c10*/  LOP3.LUT R0, R0, 0x3, RZ, 0xc0, !PT ;  /* 0x0000000300007812 */ /* 0x000fc800078ec0ff */
[----:B------:R-:W-:-:S12]  /*0c20*/  @UP0 USEL UR4, UR5, UR4, UP2 ;  /* 0x0000000405040287 */ /* 0x000fd80009000000 */
.L_x_191:
[----:B0-----:R-:W-:-:S07]  /*0c30*/  CS2R R2, SRZ ;  /* 0x0000000000027805 */ /* 0x001fce000001ff00 */
.L_x_190:
[----:B------:R-:W0:Y:S01]  /*0c40*/  LDC R4, c[0x0][0x3c0] ;  /* 0x0000f000ff047b82 */ /* 0x000e220000000800 */
[----:B------:R-:W-:Y:S02]  /*0c50*/  HFMA2 R15, -RZ, RZ, 0, 0 ;  /* 0x00000000ff0f7431 */ /* 0x000fe400000001ff */
[----:B------:R-:W-:Y:S02]  /*0c60*/  IMAD.MOV.U32 R22, RZ, RZ, RZ ;  /* 0x000000ffff167224 */ /* 0x000fe400078e00ff */
[----:B0-----:R-:W-:-:S05]  /*0c70*/  VIADD R5, R4, 0xffffffff ;  /* 0xffffffff04057836 */ /* 0x001fca0000000000 */
[----:B------:R-:W-:Y:S02]  /*0c80*/  ISETP.GE.U32.AND P0, PT, R5, 0xf, PT ;  /* 0x0000000f0500780c */ /* 0x000fe40003f06070 */
[----:B------:R-:W-:-:S05]  /*0c90*/  IADD3 R5, PT, PT, R3, UR4, RZ ;  /* 0x0000000403057c10 */ /* 0x000fca000fffe0ff */
[----:B------:R-:W-:-:S06]  /*0ca0*/  IMAD R5, R5, R4, RZ ;  /* 0x0000000405057224 */ /* 0x000fcc00078e02ff */
[----:B------:R-:W-:Y:S05]  /*0cb0*/  @!P0 BRA `(.L_x_185) ;  /* 0x0000000000d88947 */ /* 0x000fea0003800000 */
[----:B------:R-:W0:Y:S01]  /*0cc0*/  S2UR UR8, SR_CgaCtaId ;  /* 0x00000000000879c3 */ /* 0x000e220000008800 */
[----:B------:R-:W-:Y:S01]  /*0cd0*/  UMOV UR5, 0x400 ;  /* 0x0000040000057882 */ /* 0x000fe20000000000 */
[----:B------:R-:W-:Y:S02]  /*0ce0*/  LOP3.LUT R20, R4, 0xfffffff0, RZ, 0xc0, !PT ;  /* 0xfffffff004147812 */ /* 0x000fe400078ec0ff */
[----:B------:R-:W-:Y:S02]  /*0cf0*/  MOV R15, RZ ;  /* 0x000000ff000f7202 */ /* 0x000fe40000000f00 */
[----:B------:R-:W-:Y:S01]  /*0d00*/  MOV R13, R5 ;  /* 0x00000005000d7202 */ /* 0x000fe20000000f00 */
[----:B------:R-:W-:Y:S01]  /*0d10*/  IMAD.MOV R12, RZ, RZ, -R20 ;  /* 0x000000ffff0c7224 */ /* 0x000fe200078e0a14 */
[----:B0-----:R-:W-:-:S04]  /*0d20*/  ULEA UR5, UR8, UR5, 0x18 ;  /* 0x0000000508057291 */ /* 0x001fc8000f8ec0ff */
[----:B------:R-:W-:-:S06]  /*0d30*/  UIADD3 UR5, UPT, UPT, UR5, 0x20, URZ ;  /* 0x0000002005057890 */ /* 0x000fcc000fffe0ff */
[----:B------:R-:W-:-:S07]  /*0d40*/  MOV R14, UR5 ;  /* 0x00000005000e7c02 */ /* 0x000fce0008000f00 */
.L_x_186:
[----:B------:R-:W-:Y:S01]  /*0d50*/  MOV R22, UR6 ;  /* 0x0000000600167c02 */ /* 0x000fe20008000f00 */
[----:B------:R-:W-:Y:S01]  /*0d60*/  IMAD.U32 R23, RZ, RZ, UR7 ;  /* 0x00000007ff177e24 */ /* 0x000fe2000f8e00ff */
[----:B------:R-:W0:Y:S03]  /*0d70*/  LDS.128 R8, [R14+-0x20] ;  /* 0xffffe0000e087984 */ /* 0x000e260000000c00 */
[----:B------:R-:W-:-:S05]  /*0d80*/  IMAD.WIDE R22, R13, 0x4, R22 ;  /* 0x000000040d167825 */ /* 0x000fca00078e0216 */
[----:B------:R-:W0:Y:S04]  /*0d90*/  LDG.E.CONSTANT R24, desc[UR10][R22.64+-0x20] ;  /* 0xffffe00a16187981 */ /* 0x000e28000c1e9900 */
[----:B------:R-:W2:Y:S04]  /*0da0*/  LDG.E.CONSTANT R25, desc[UR10][R22.64+-0x1c] ;  /* 0xffffe40a16197981 */ /* 0x000ea8000c1e9900 */
[----:B------:R-:W3:Y:S04]  /*0db0*/  LDG.E.CONSTANT R21, desc[UR10][R22.64+-0x18] ;  /* 0xffffe80a16157981 */ /* 0x000ee8000c1e9900 */
[----:B------:R-:W4:Y:S04]  /*0dc0*/  LDG.E.CONSTANT R26, desc[UR10][R22.64+-0x14] ;  /* 0xffffec0a161a7981 */ /* 0x000f28000c1e9900 */
[----:B------:R-:W5:Y:S01]  /*0dd0*/  LDG.E.CONSTANT R28, desc[UR10][R22.64+-0x4] ;  /* 0xfffffc0a161c7981 */ /* 0x000f62000c1e9900 */
[----:B0-----:R-:W-:-:S03]  /*0de0*/  FFMA R8, R8, R24, R15 ;  /* 0x0000001808087223 */ /* 0x001fc6000000000f */
[----:B------:R-:W5:Y:S01]  /*0df0*/  LDG.E.CONSTANT R15, desc[UR10][R22.64+-0x10] ;  /* 0xfffff00a160f7981 */ /* 0x000f62000c1e9900 */
[----:B--2---:R-:W-:-:S03]  /*0e00*/  FFMA R9, R9, R25, R8 ;  /* 0x0000001909097223 */ /* 0x004fc60000000008 */
[----:B------:R-:W2:Y:S01]  /*0e10*/  LDG.E.CONSTANT R24, desc[UR10][R22.64+-0xc] ;  /* 0xfffff40a16187981 */ /* 0x000ea2000c1e9900 */
[----:B---3--:R-:W-:-:S03]  /*0e20*/  FFMA R10, R10, R21, R9 ;  /* 0x000000150a0a7223 */ /* 0x008fc60000000009 */
[----:B------:R-:W3:Y:S01]  /*0e30*/  LDG.E.CONSTANT R21, desc[UR10][R22.64+-0x8] ;  /* 0xfffff80a16157981 */ /* 0x000ee2000c1e9900 */
[----:B----4-:R-:W-:-:S03]  /*0e40*/  FFMA R25, R11, R26, R10 ;  /* 0x0000001a0b197223 */ /* 0x010fc6000000000a */
[----:B------:R-:W5:Y:S04]  /*0e50*/  LDS.128 R8, [R14+-0x10] ;  /* 0xfffff0000e087984 */ /* 0x000f680000000c00 */
[----:B------:R-:W4:Y:S01]  /*0e60*/  LDG.E.CONSTANT R26, desc[UR10][R22.64+0x4] ;  /* 0x0000040a161a7981 */ /* 0x000f22000c1e9900 */
[----:B-----5:R-:W-:-:S03]  /*0e70*/  FFMA R8, R8, R15, R25 ;  /* 0x0000000f08087223 */ /* 0x020fc60000000019 */
[----:B------:R-:W5:Y:S01]  /*0e80*/  LDG.E.CONSTANT R15, desc[UR10][R22.64] ;  /* 0x0000000a160f7981 */ /* 0x000f62000c1e9900 */
[----:B--2---:R-:W-:-:S03]  /*0e90*/  FFMA R9, R9, R24, R8 ;  /* 0x0000001809097223 */ /* 0x004fc60000000008 */
[----:B------:R-:W2:Y:S01]  /*0ea0*/  LDG.E.CONSTANT R24, desc[UR10][R22.64+0xc] ;  /* 0x00000c0a16187981 */ /* 0x000ea2000c1e9900 */
[----:B---3--:R-:W-:-:S03]  /*0eb0*/  FFMA R10, R10, R21, R9 ;  /* 0x000000150a0a7223 */ /* 0x008fc60000000009 */
[----:B------:R-:W3:Y:S01]  /*0ec0*/  LDG.E.CONSTANT R21, desc[UR10][R22.64+0x8] ;  /* 0x0000080a16157981 */ /* 0x000ee2000c1e9900 */
[----:B------:R-:W-:-:S03]  /*0ed0*/  FFMA R25, R11, R28, R10 ;  /* 0x0000001c0b197223 */ /* 0x000fc6000000000a */
[----:B------:R-:W5:Y:S04]  /*0ee0*/  LDS.128 R8, [R14] ;  /* 0x000000000e087984 */ /* 0x000f680000000c00 */
[----:B------:R-:W2:Y:S01]  /*0ef0*/  LDG.E.CONSTANT R28, desc[UR10][R22.64+0x1c] ;  /* 0x00001c0a161c7981 */ /* 0x000ea2000c1e9900 */
[----:B-----5:R-:W-:-:S03]  /*0f00*/  FFMA R8, R8, R15, R25 ;  /* 0x0000000f08087223 */ /* 0x020fc60000000019 */
[----:B------:R-:W5:Y:S01]  /*0f10*/  LDG.E.CONSTANT R15, desc[UR10][R22.64+0x10] ;  /* 0x0000100a160f7981 */ /* 0x000f62000c1e9900 */
[----:B----4-:R-:W-:-:S03]  /*0f20*/  FFMA R9, R9, R26, R8 ;  /* 0x0000001a09097223 */ /* 0x010fc60000000008 */
[----:B------:R-:W4:Y:S04]  /*0f30*/  LDG.E.CONSTANT R26, desc[UR10][R22.64+0x14] ;  /* 0x0000140a161a7981 */ /* 0x000f28000c1e9900 */
[----:B------:R-:W4:Y:S01]  /*0f40*/  LDG.E.CONSTANT R25, desc[UR10][R22.64+0x18] ;  /* 0x0000180a16197981 */ /* 0x000f22000c1e9900 */
[----:B---3--:R-:W-:-:S04]  /*0f50*/  FFMA R10, R10, R21, R9 ;  /* 0x000000150a0a7223 */ /* 0x008fc80000000009 */
[----:B--2---:R-:W-:Y:S02]  /*0f60*/  FFMA R21, R11, R24, R10 ;  /* 0x000000180b157223 */ /* 0x004fe4000000000a */
[----:B------:R0:W5:Y:S01]  /*0f70*/  LDS.128 R8, [R14+0x10] ;  /* 0x000010000e087984 */ /* 0x0001620000000c00 */
[----:B------:R-:W-:-:S04]  /*0f80*/  IADD3 R12, PT, PT, R12, 0x10, RZ ;  /* 0x000000100c0c7810 */ /* 0x000fc80007ffe0ff */
[----:B------:R-:W-:Y:S01]  /*0f90*/  ISETP.NE.AND P0, PT, R12, RZ, PT ;  /* 0x000000ff0c00720c */ /* 0x000fe20003f05270 */
[----:B------:R-:W-:Y:S01]  /*0fa0*/  VIADD R13, R13, 0x10 ;  /* 0x000000100d0d7836 */ /* 0x000fe20000000000 */
[----:B0-----:R-:W-:Y:S01]  /*0fb0*/  IADD3 R14, PT, PT, R14, 0x40, RZ ;  /* 0x000000400e0e7810 */ /* 0x001fe20007ffe0ff */
[----:B-----5:R-:W-:-:S04]  /*0fc0*/  FFMA R8, R8, R15, R21 ;  /* 0x0000000f08087223 */ /* 0x020fc80000000015 */
[----:B----4-:R-:W-:-:S04]  /*0fd0*/  FFMA R9, R9, R26, R8 ;  /* 0x0000001a09097223 */ /* 0x010fc80000000008 */
[----:B------:R-:W-:-:S04]  /*0fe0*/  FFMA R10, R10, R25, R9 ;  /* 0x000000190a0a7223 */ /* 0x000fc80000000009 */
[----:B------:R-:W-:Y:S01]  /*0ff0*/  FFMA R15, R11, R28, R10 ;  /* 0x0000001c0b0f7223 */ /* 0x000fe2000000000a */
[----:B------:R-:W-:Y:S06]  /*1000*/  @P0 BRA `(.L_x_186) ;  /* 0xfffffffc00500947 */ /* 0x000fec000383ffff */
[----:B------:R-:W-:-:S07]  /*1010*/  MOV R22, R20 ;  /* 0x0000001400167202 */ /* 0x000fce0000000f00 */
.L_x_185:
[----:B------:R-:W-:-:S13]  /*1020*/  ISETP.NE.AND P0, PT, R7, RZ, PT ;  /* 0x000000ff0700720c */ /* 0x000fda0003f05270 */
[----:B------:R-:W-:Y:S05]  /*1030*/  @!P0 BRA `(.L_x_187) ;  /* 0x0000000400188947 */ /* 0x000fea0003800000 */
[----:B------:R-:W-:Y:S02]  /*1040*/  IADD3 R8, PT, PT, R7, -0x1, RZ ;  /* 0xffffffff07087810 */ /* 0x000fe40007ffe0ff */
[----:B------:R-:W-:Y:S02]  /*1050*/  ISETP.NE.AND P1, PT, R6, RZ, PT ;  /* 0x000000ff0600720c */ /* 0x000fe40003f25270 */
[----:B------:R-:W-:-:S13]  /*1060*/  ISETP.GE.U32.AND P0, PT, R8, 0x7, PT ;  /* 0x000000070800780c */ /* 0x000fda0003f06070 */
[----:B------:R-:W-:Y:S05]  /*1070*/  @!P0 BRA `(.L_x_188) ;  /* 0x0000000000688947 */ /* 0x000fea0003800000 */
[----:B------:R-:W0:Y:S01]  /*1080*/  LDC.64 R20, c[0x0][0x388] ;  /* 0x0000e200ff147b82 */ /* 0x000e220000000a00 */
[----:B------:R-:W-:-:S04]  /*1090*/  IMAD.IADD R9, R5, 0x1, R22 ;  /* 0x0000000105097824 */ /* 0x000fc800078e0216 */
[----:B0-----:R-:W-:-:S05]  /*10a0*/  IMAD.WIDE R20, R9, 0x4, R20 ;  /* 0x0000000409147825 */ /* 0x001fca00078e0214 */
[----:B------:R-:W2:Y:S01]  /*10b0*/  LDG.E.CONSTANT R12, desc[UR10][R20.64] ;  /* 0x0000000a140c7981 */ /* 0x000ea2000c1e9900 */
[----:B------:R-:W0:Y:S01]  /*10c0*/  S2UR UR8, SR_CgaCtaId ;  /* 0x00000000000879c3 */ /* 0x000e220000008800 */
[----:B------:R-:W-:Y:S02]  /*10d0*/  UMOV UR5, 0x400 ;  /* 0x0000040000057882 */ /* 0x000fe40000000000 */
[----:B------:R-:W3:Y:S04]  /*10e0*/  LDG.E.CONSTANT R13, desc[UR10][R20.64+0x4] ;  /* 0x0000040a140d7981 */ /* 0x000ee8000c1e9900 */
[----:B------:R-:W4:Y:S04]  /*10f0*/  LDG.E.CONSTANT R23, desc[UR10][R20.64+0x8] ;  /* 0x0000080a14177981 */ /* 0x000f28000c1e9900 */
[----:B------:R-:W5:Y:S04]  /*1100*/  LDG.E.CONSTANT R26, desc[UR10][R20.64+0xc] ;  /* 0x00000c0a141a7981 */ /* 0x000f68000c1e9900 */
[----:B------:R-:W5:Y:S04]  /*1110*/  LDG.E.CONSTANT R25, desc[UR10][R20.64+0x10] ;  /* 0x0000100a14197981 */ /* 0x000f68000c1e9900 */
[----:B------:R-:W5:Y:S04]  /*1120*/  LDG.E.CONSTANT R24, desc[UR10][R20.64+0x14] ;  /* 0x0000140a14187981 */ /* 0x000f68000c1e9900 */
[----:B------:R-:W5:Y:S01]  /*1130*/  LDG.E.CONSTANT R27, desc[UR10][R20.64+0x18] ;  /* 0x0000180a141b7981 */ /* 0x000f62000c1e9900 */
[----:B0-----:R-:W-:-:S06]  /*1140*/  ULEA UR5, UR8, UR5, 0x18 ;  /* 0x0000000508057291 */ /* 0x001fcc000f8ec0ff */
[----:B------:R-:W-:-:S05]  /*1150*/  LEA R28, R22, UR5, 0x2 ;  /* 0x00000005161c7c11 */ /* 0x000fca000f8e10ff */
[----:B------:R-:W2:Y:S02]  /*1160*/  LDS.128 R8, [R28] ;  /* 0x000000001c087984 */ /* 0x000ea40000000c00 */
[----:B--2---:R-:W-:Y:S02]  /*1170*/  FFMA R12, R8, R12, R15 ;  /* 0x0000000c080c7223 */ /* 0x004fe4000000000f */
[----:B------:R-:W2:Y:S02]  /*1180*/  LDG.E.CONSTANT R8, desc[UR10][R20.64+0x1c] ;  /* 0x00001c0a14087981 */ /* 0x000ea4000c1e9900 */
[----:B---3--:R-:W-:Y:S02]  /*1190*/  FFMA R9, R13, R9, R12 ;  /* 0x000000090d097223 */ /* 0x008fe4000000000c */
[----:B------:R-:W0:Y:S02]  /*11a0*/  LDS.128 R12, [R28+0x10] ;  /* 0x000010001c0c7984 */ /* 0x000e240000000c00 */
[----:B----4-:R-:W-:-:S04]  /*11b0*/  FFMA R9, R23, R10, R9 ;  /* 0x0000000a17097223 */ /* 0x010fc80000000009 */
[----:B-----5:R-:W-:Y:S01]  /*11c0*/  FFMA R9, R26, R11, R9 ;  /* 0x0000000b1a097223 */ /* 0x020fe20000000009 */
[----:B------:R-:W-:-:S03]  /*11d0*/  IADD3 R22, PT, PT, R22, 0x8, RZ ;  /* 0x0000000816167810 */ /* 0x000fc60007ffe0ff */
[----:B0-----:R-:W-:-:S04]  /*11e0*/  FFMA R9, R12, R25, R9 ;  /* 0x000000190c097223 */ /* 0x001fc80000000009 */
[----:B------:R-:W-:-:S04]  /*11f0*/  FFMA R24, R24, R13, R9 ;  /* 0x0000000d18187223 */ /* 0x000fc80000000009 */
[----:B------:R-:W-:-:S04]  /*1200*/  FFMA R27, R27, R14, R24 ;  /* 0x0000000e1b1b7223 */ /* 0x000fc80000000018 */
[----:B--2---:R-:W-:-:S07]  /*1210*/  FFMA R15, R8, R15, R27 ;  /* 0x0000000f080f7223 */ /* 0x004fce000000001b */
.L_x_188:
        /* <DEDUP_REMOVED lines=16> */
[----:B------:R-:W-:-:S04]  /*1320*/  IADD3 R22, PT, PT, R22, 0x4, RZ ;  /* 0x0000000416167810 */ /* 0x000fc80007ffe0ff */
[----:B------:R-:W2:Y:S02]  /*1330*/  LDS.128 R8, [R8] ;  /* 0x0000000008087984 */ /* 0x000ea40000000c00 */
[----:B--2---:R-:W-:-:S04]  /*1340*/  FFMA R14, R8, R14, R15 ;  /* 0x0000000e080e7223 */ /* 0x004fc8000000000f */
[----:B---3--:R-:W-:-:S04]  /*1350*/  FFMA R9, R21, R9, R14 ;  /* 0x0000000915097223 */ /* 0x008fc8000000000e */
[----:B----4-:R-:W-:-:S04]  /*1360*/  FFMA R10, R20, R10, R9 ;  /* 0x0000000a140a7223 */ /* 0x010fc80000000009 */
[----:B-----5:R-:W-:-:S07]  /*1370*/  FFMA R15, R23, R11, R10 ;  /* 0x0000000b170f7223 */ /* 0x020fce000000000a */
.L_x_189:
[----:B------:R-:W-:Y:S05]  /*1380*/  @!P1 BRA `(.L_x_187) ;  /* 0x0000000000449947 */ /* 0x000fea0003800000 */
[----:B------:R-:W0:Y:S01]  /*1390*/  LDC.64 R12, c[0x0][0x388] ;  /* 0x0000e200ff0c7b82 */ /* 0x000e220000000a00 */
[----:B------:R-:W-:-:S05]  /*13a0*/  IADD3 R9, PT, PT, R5, R22, RZ ;  /* 0x0000001605097210 */ /* 0x000fca0007ffe0ff */
[----:B0-----:R-:W-:-:S05]  /*13b0*/  IMAD.WIDE R12, R9, 0x4, R12 ;  /* 0x00000004090c7825 */ /* 0x001fca00078e020c */
[----:B------:R-:W2:Y:S01]  /*13c0*/  LDG.E.CONSTANT R14, desc[UR10][R12.64] ;  /* 0x0000000a0c0e7981 */ /* 0x000ea2000c1e9900 */
[----:B------:R-:W0:Y:S01]  /*13d0*/  S2UR UR8, SR_CgaCtaId ;  /* 0x00000000000879c3 */ /* 0x000e220000008800 */
[----:B------:R-:W-:Y:S01]  /*13e0*/  UMOV UR5, 0x400 ;  /* 0x0000040000057882 */ /* 0x000fe20000000000 */
[----:B------:R-:W-:Y:S01]  /*13f0*/  ISETP.NE.AND P0, PT, R0, 0x1, PT ;  /* 0x000000010000780c */ /* 0x000fe20003f05270 */
[----:B0-----:R-:W-:-:S06]  /*1400*/  ULEA UR5, UR8, UR5, 0x18 ;  /* 0x0000000508057291 */ /* 0x001fcc000f8ec0ff */
[----:B------:R-:W-:-:S06]  /*1410*/  LEA R8, R22, UR5, 0x2 ;  /* 0x0000000516087c11 */ /* 0x000fcc000f8e10ff */
[----:B------:R-:W2:Y:S02]  /*1420*/  LDS.128 R8, [R8] ;  /* 0x0000000008087984 */ /* 0x000ea40000000c00 */
[----:B--2---:R-:W-:Y:S01]  /*1430*/  FFMA R15, R8, R14, R15 ;  /* 0x0000000e080f7223 */ /* 0x004fe2000000000f */
[----:B------:R-:W-:Y:S06]  /*1440*/  @!P0 BRA `(.L_x_187) ;  /* 0x0000000000148947 */ /* 0x000fec0003800000 */
[----:B------:R-:W-:Y:S01]  /*1450*/  ISETP.NE.AND P0, PT, R0, 0x2, PT ;  /* 0x000000020000780c */ /* 0x000fe20003f05270 */
[----:B------:R-:W2:-:S12]  /*1460*/  LDG.E.CONSTANT R8, desc[UR10][R12.64+0x4] ;  /* 0x0000040a0c087981 */ /* 0x000e98000c1e9900 */
[----:B------:R-:W3:Y:S01]  /*1470*/  @P0 LDG.E.CONSTANT R14, desc[UR10][R12.64+0x8] ;  /* 0x0000080a0c0e0981 */ /* 0x000ee2000c1e9900 */
[----:B--2---:R-:W-:-:S04]  /*1480*/  FFMA R15, R8, R9, R15 ;  /* 0x00000009080f7223 */ /* 0x004fc8000000000f */
[----:B---3--:R-:W-:-:S07]  /*1490*/  @P0 FFMA R15, R14, R10, R15 ;  /* 0x0000000a0e0f0223 */ /* 0x008fce000000000f */
.L_x_187:
[----:B------:R-:W0:Y:S01]  /*14a0*/  LDC.64 R8, c[0x0][0x390] ;  /* 0x0000e400ff087b82 */ /* 0x000e220000000a00 */
[----:B------:R-:W-:Y:S01]  /*14b0*/  IMAD.IADD R5, R5, 0x1, R18 ;  /* 0x0000000105057824 */ /* 0x000fe200078e0212 */
[----:B------:R-:W1:Y:S03]  /*14c0*/  LDCU UR5, c[0x0][0x3c4] ;  /* 0x00007880ff0577ac */ /* 0x000e660008000800 */
[----:B0-----:R-:W-:-:S06]  /*14d0*/  IMAD.WIDE R8, R5, 0x4, R8 ;  /* 0x0000000405087825 */ /* 0x001fcc00078e0208 */
[----:B------:R-:W2:Y:S01]  /*14e0*/  LDG.E.CONSTANT R8, desc[UR10][R8.64] ;  /* 0x0000000a08087981 */ /* 0x000ea2000c1e9900 */
[----:B------:R-:W-:Y:S02]  /*14f0*/  HFMA2 R10, -RZ, RZ, 0.96630859375, -0.0022525787353515625 ;  /* 0x3bbb989dff0a7431 */ /* 0x000fe400000001ff */
[----:B-1----:R-:W-:Y:S01]  /*1500*/  FFMA R15, R15, UR5, -R16 ;  /* 0x000000050f0f7c23 */ /* 0x002fe20008000810 */
[----:B------:R-:W-:Y:S01]  /*1510*/  MOV R12, 0x437c0000 ;  /* 0x437c0000000c7802 */ /* 0x000fe20000000f00 */
[----:B------:R-:W0:Y:S01]  /*1520*/  LDCU UR5, c[0x0][0x3bc] ;  /* 0x00007780ff0577ac */ /* 0x000e220008000800 */
[----:B------:R-:W-:Y:S02]  /*1530*/  VIADD R3, R3, 0x1 ;  /* 0x0000000103037836 */ /* 0x000fe40000000000 */
[----:B------:R-:W-:-:S04]  /*1540*/  FFMA.SAT R5, R15, R10, 0.5 ;  /* 0x3f0000000f057423 */ /* 0x000fc8000000200a */
[----:B------:R-:W-:-:S04]  /*1550*/  FFMA.RM R5, R5, R12, 12582913 ;  /* 0x4b40000105057423 */ /* 0x000fc8000000400c */
[C---:B------:R-:W-:Y:S01]  /*1560*/  FADD R10, R5.reuse, -12583039 ;  /* 0xcb40007f050a7421 */ /* 0x040fe20000000000 */
[----:B------:R-:W-:Y:S02]  /*1570*/  SHF.L.U32 R5, R5, 0x17, RZ ;  /* 0x0000001705057819 */ /* 0x000fe400000006ff */
[----:B0-----:R-:W-:Y:S01]  /*1580*/  ISETP.NE.AND P0, PT, R3, UR5, PT ;  /* 0x0000000503007c0c */ /* 0x001fe2000bf05270 */
[----:B------:R-:W-:-:S04]  /*1590*/  FFMA R10, R15, 1.4426950216293334961, -R10 ;  /* 0x3fb8aa3b0f0a7823 */ /* 0x000fc8000000080a */
[----:B------:R-:W-:-:S06]  /*15a0*/  FFMA R10, R15, 1.925963033500011079e-08, R10 ;  /* 0x32a570600f0a7823 */ /* 0x000fcc000000000a */
[----:B------:R-:W0:Y:S02]  /*15b0*/  MUFU.EX2 R10, R10 ;  /* 0x0000000a000a7308 */ /* 0x000e240000000800 */
[----:B0-----:R-:W-:-:S04]  /*15c0*/  FMUL R5, R5, R10 ;  /* 0x0000000a05057220 */ /* 0x001fc80000400000 */
[----:B--2---:R-:W-:Y:S01]  /*15d0*/  FFMA R2, R5, R8, R2 ;  /* 0x0000000805027223 */ /* 0x004fe20000000002 */
[----:B------:R-:W-:Y:S06]  /*15e0*/  @P0 BRA `(.L_x_190) ;  /* 0xfffffff400940947 */ /* 0x000fec000383ffff */
[----:B------:R-:W0:Y:S01]  /*15f0*/  LDC.64 R8, c[0x0][0x398] ;  /* 0x0000e600ff087b82 */ /* 0x000e220000000a00 */
[----:B------:R-:W-:Y:S02]  /*1600*/  IMAD R3, R19, R4, R18 ;  /* 0x0000000413037224 */ /* 0x000fe400078e0212 */
[----:B------:R-:W-:Y:S01]  /*1610*/  FMUL R5, R2, R17 ;  /* 0x0000001102057220 */ /* 0x000fe20000400000 */
[----:B------:R-:W-:-:S04]  /*1620*/  IADD3 R18, PT, PT, R18, UR12, RZ ;  /* 0x0000000c12127c10 */ /* 0x000fc8000fffe0ff */
[----:B------:R-:W-:Y:S01]  /*1630*/  ISETP.GE.AND P0, PT, R18, R4, PT ;  /* 0x000000041200720c */ /* 0x000fe20003f06270 */
[----:B0-----:R-:W-:-:S05]  /*1640*/  IMAD.WIDE R2, R3, 0x4, R8 ;  /* 0x0000000403027825 */ /* 0x001fca00078e0208 */
[----:B------:R0:W-:Y:S07]  /*1650*/  STG.E desc[UR10][R2.64], R5 ;  /* 0x0000000502007986 */ /* 0x0001ee000c10190a */
[----:B------:R-:W-:Y:S05]  /*1660*/  @!P0 BRA `(.L_x_191) ;  /* 0xfffffff400708947 */ /* 0x000fea000383ffff */
[----:B------:R-:W-:Y:S05]  /*1670*/  EXIT ;  /* 0x000000000000794d */ /* 0x000fea0003800000 */
.L_x_184:
[----:B------:R-:W0:Y:S01]  /*1680*/  LDC.64 R4, c[0x0][0x398] ;  /* 0x0000e600ff047b82 */ /* 0x000e220000000a00 */
[----:B------:R-:W-:Y:S01]  /*1690*/  FMUL R17, RZ, R17 ;  /* 0x00000011ff117220 */ /* 0x000fe20000400000 */
[----:B------:R-:W1:Y:S06]  /*16a0*/  LDCU UR4, c[0x0][0x3c0] ;  /* 0x00007800ff0477ac */ /* 0x000e6c0008000800 */
.L_x_192:
[----:B-12---:R-:W-:Y:S02]  /*16b0*/  IMAD R3, R19, UR4, R18 ;  /* 0x0000000413037c24 */ /* 0x006fe4000f8e0212 */
[----:B------:R-:W-:Y:S02]  /*16c0*/  VIADD R18, R18, UR12 ;  /* 0x0000000c12127c36 */ /* 0x000fe40008000000 */
[----:B0-----:R-:W-:-:S03]  /*16d0*/  IMAD.WIDE R2, R3, 0x4, R4 ;  /* 0x0000000403027825 */ /* 0x001fc600078e0204 */
[----:B------:R-:W-:Y:S02]  /*16e0*/  ISETP.GE.AND P0, PT, R18, UR4, PT ;  /* 0x0000000412007c0c */ /* 0x000fe4000bf06270 */
[----:B------:R2:W-:Y:S11]  /*16f0*/  STG.E desc[UR10][R2.64], R17 ;  /* 0x0000001102007986 */ /* 0x0005f6000c10190a */
[----:B------:R-:W-:Y:S05]  /*1700*/  @!P0 BRA `(.L_x_192) ;  /* 0xfffffffc00e88947 */ /* 0x000fea000383ffff */
[----:B------:R-:W-:Y:S05]  /*1710*/  EXIT ;  /* 0x000000000000794d */ /* 0x000fea0003800000 */
        .weak           $__internal_8_$__cuda_sm20_rcp_rn_f32_slowpath
        .type           $__internal_8_$__cuda_sm20_rcp_rn_f32_slowpath,@function
        .size           $__internal_8_$__cuda_sm20_rcp_rn_f32_slowpath,(.L_x_493 - $__internal_8_$__cuda_sm20_rcp_rn_f32_slowpath)
$__internal_8_$__cuda_sm20_rcp_rn_f32_slowpath:
[----:B------:R-:W-:Y:S01]  /*1720*/  SHF.L.U32 R0, R2, 0x1, RZ ;  /* 0x0000000102007819 */ /* 0x000fe200000006ff */
[----:B------:R-:W-:Y:S03]  /*1730*/  BSSY.RECONVERGENT B1, `(.L_x_193) ;  /* 0x0000031000017945 */ /* 0x000fe60003800200 */
[----:B------:R-:W-:Y:S02]  /*1740*/  SHF.R.U32.HI R7, RZ, 0x18, R0 ;  /* 0x00000018ff077819 */ /* 0x000fe40000011600 */
[----:B------:R-:W-:Y:S02]  /*1750*/  MOV R0, R2 ;  /* 0x0000000200007202 */ /* 0x000fe40000000f00 */
        /* <DEDUP_REMOVED lines=12> */
.L_x_194:
        /* <DEDUP_REMOVED lines=33> */
.L_x_196:
[----:B------:R0:W1:Y:S02]  /*1a30*/  MUFU.RCP R3, R0 ;  /* 0x0000000000037308 */ /* 0x0000640000001000 */
.L_x_195:
[----:B------:R-:W-:Y:S05]  /*1a40*/  BSYNC.RECONVERGENT B1 ;  /* 0x0000000000017941 */ /* 0x000fea0003800200 */
.L_x_193:
[----:B------:R-:W-:-:S04]  /*1a50*/  MOV R5, 0x0 ;  /* 0x0000000000057802 */ /* 0x000fc80000000f00 */
[----:B01----:R-:W-:Y:S05]  /*1a60*/  RET.REL.NODEC R4 `(_Z22fused_attention_kernelPKfS0_S0_PfS0_S0_iiiiifi) ;  /* 0xffffffe404647950 */ /* 0x003fea0003c3ffff */
.L_x_197:
        /* <DEDUP_REMOVED lines=9> */
.L_x_493:


//--------------------- .text._Z27dequant_q6_k_to_bf16_kernelPKhPti --------------------------
	.section	.text._Z27dequant_q6_k_to_bf16_kernelPKhPti,"ax",@progbits
	.align	128
        .global         _Z27dequant_q6_k_to_bf16_kernelPKhPti
        .type           _Z27dequant_q6_k_to_bf16_kernelPKhPti,@function
        .size           _Z27dequant_q6_k_to_bf16_kernelPKhPti,(.L_x_509 - _Z27dequant_q6_k_to_bf16_kernelPKhPti)
        .other          _Z27dequant_q6_k_to_bf16_kernelPKhPti,@"STO_CUDA_ENTRY STV_DEFAULT"
_Z27dequant_q6_k_to_bf16_kernelPKhPti:
.text._Z27dequant_q6_k_to_bf16_kernelPKhPti:
[----:B------:R-:W-:Y:S01]  /*0000*/  LDC R1, c[0x0][0x37c] ;  /* 0x0000df00ff017b82 */ /* 0x000fe20000000800 */
[----:B------:R-:W0:Y:S01]  /*0010*/  S2R R0, SR_CTAID.X ;  /* 0x0000000000007919 */ /* 0x000e220000002500 */
[----:B------:R-:W1:Y:S01]  /*0020*/  LDCU UR5, c[0x0][0x390] ;  /* 0x00007200ff0577ac */ /* 0x000e620008000800 */
[----:B------:R-:W0:Y:S01]  /*0030*/  S2R R3, SR_TID.X ;  /* 0x0000000000037919 */ /* 0x000e220000002100 */
[----:B------:R-:W0:Y:S01]  /*0040*/  LDCU UR6, c[0x0][0x360] ;  /* 0x00006c00ff0677ac */ /* 0x000e220008000800 */
[----:B-1----:R-:W-:-:S04]  /*0050*/  USHF.R.S32.HI UR4, URZ, 0x1f, UR5 ;  /* 0x0000001fff047899 */ /* 0x002fc80008011405 */
[----:B------:R-:W-:-:S04]  /*0060*/  ULEA.HI UR4, UR4, UR5, URZ, 0x8 ;  /* 0x0000000504047291 */ /* 0x000fc8000f8f40ff */
[----:B------:R-:W-:Y:S01]  /*0070*/  USHF.R.S32.HI UR5, URZ, 0x8, UR4 ;  /* 0x00000008ff057899 */ /* 0x000fe20008011404 */
[----:B0-----:R-:W-:-:S05]  /*0080*/  IMAD R0, R0, UR6, R3 ;  /* 0x0000000600007c24 */ /* 0x001fca000f8e0203 */
[----:B------:R-:W-:-:S13]  /*0090*/  ISETP.GE.AND P0, PT, R0, UR5, PT ;  /* 0x0000000500007c0c */ /* 0x000fda000bf06270 */
[----:B------:R-:W-:Y:S05]  /*00a0*/  @P0 EXIT ;  /* 0x000000000000094d */ /* 0x000fea0003800000 */
[----:B------:R-:W0:Y:S01]  /*00b0*/  LDCU.64 UR8, c[0x0][0x388] ;  /* 0x00007100ff0877ac */ /* 0x000e220008000a00 */
[----:B------:R-:W1:Y:S01]  /*00c0*/  LDCU UR4, c[0x0][0x370] ;  /* 0x00006e00ff0477ac */ /* 0x000e620008000800 */
[----:B------:R-:W2:Y:S01]  /*00d0*/  LDCU.64 UR10, c[0x0][0x358] ;  /* 0x00006b00ff0a77ac */ /* 0x000ea20008000a00 */
[----:B0-----:R-:W-:Y:S02]  /*00e0*/  UIADD3 UR7, UP0, UPT, UR8, 0x10, URZ ;  /* 0x0000001008077890 */ /* 0x001fe4000ff1e0ff */
[----:B-1----:R-:W-:Y:S02]  /*00f0*/  UIMAD UR6, UR6, UR4, URZ ;  /* 0x00000004060672a4 */ /* 0x002fe4000f8e02ff */
[----:B--2---:R-:W-:-:S12]  /*0100*/  UIADD3.X UR8, UPT, UPT, URZ, UR9, URZ, UP0, !UPT ;  /* 0x00000009ff087290 */ /* 0x004fd800087fe4ff */
.L_x_203:
[----:B------:R-:W0:Y:S01]  /*0110*/  LDC.64 R2, c[0x0][0x380] ;  /* 0x0000e000ff027b82 */ /* 0x000e220000000a00 */
[----:B------:R-:W-:-:S05]  /*0120*/  IMAD R7, R0, 0xd2, RZ ;  /* 0x000000d200077824 */ /* 0x000fca00078e02ff */
[----:B------:R-:W-:Y:S02]  /*0130*/  SHF.R.S32.HI R12, RZ, 0x1f, R7 ;  /* 0x0000001fff0c7819 */ /* 0x000fe40000011407 */
[----:B0-----:R-:W-:-:S05]  /*0140*/  IADD3 R4, P0, PT, R7, R2, RZ ;  /* 0x0000000207047210 */ /* 0x001fca0007f1e0ff */
[----:B------:R-:W-:-:S05]  /*0150*/  IMAD.X R5, R12, 0x1, R3, P0 ;  /* 0x000000010c057824 */ /* 0x000fca00000e0603 */
[----:B------:R-:W2:Y:S01]  /*0160*/  LDG.E.U16.CONSTANT R4, desc[UR10][R4.64+0xd0] ;  /* 0x0000d00a04047981 */ /* 0x000ea2000c1e9500 */
[----:B------:R-:W-:Y:S01]  /*0170*/  BSSY.RECONVERGENT B0, `(.L_x_198) ;  /* 0x0000016000007945 */ /* 0x000fe20003800200 */
[----:B--2---:R-:W-:Y:S02]  /*0180*/  SHF.R.U32.HI R6, RZ, 0xa, R4 ;  /* 0x0000000aff067819 */ /* 0x004fe40000011604 */
[----:B------:R-:W-:Y:S02]  /*0190*/  LOP3.LUT R10, R4, 0x3ff, RZ, 0xc0, !PT ;  /* 0x000003ff040a7812 */ /* 0x000fe400078ec0ff */
[----:B------:R-:W-:Y:S01]  /*01a0*/  LOP3.LUT R8, R6, 0x1f, RZ, 0xc0, !PT ;  /* 0x0000001f06087812 */ /* 0x000fe200078ec0ff */
[----:B------:R-:W-:-:S03]  /*01b0*/  IMAD.U32 R6, R4, 0x10000, RZ ;  /* 0x0001000004067824 */ /* 0x000fc600078e00ff */
[----:B------:R-:W-:Y:S02]  /*01c0*/  ISETP.NE.AND P0, PT, R8, 0x1f, PT ;  /* 0x0000001f0800780c */ /* 0x000fe40003f05270 */
[----:B------:R-:W-:-:S11]  /*01d0*/  LOP3.LUT R9, R6, 0x80000000, RZ, 0xc0, !PT ;  /* 0x8000000006097812 */ /* 0x000fd600078ec0ff */
[----:B------:R-:W-:Y:S05]  /*01e0*/  @!P0 BRA `(.L_x_199) ;  /* 0x00000000002c8947 */ /* 0x000fea0003800000 */
[----:B------:R-:W-:-:S13]  /*01f0*/  ISETP.NE.AND P0, PT, R8, RZ, PT ;  /* 0x000000ff0800720c */ /* 0x000fda0003f05270 */
[----:B------:R-:W-:Y:S05]  /*0200*/  @P0 BRA `(.L_x_200) ;  /* 0x0000000000140947 */ /* 0x000fea0003800000 */
[----:B------:R-:W-:-:S13]  /*0210*/  ISETP.NE.AND P0, PT, R10, RZ, PT ;  /* 0x000000ff0a00720c */ /* 0x000fda0003f05270 */
[--C-:B------:R-:W-:Y:S01]  /*0220*/  @P0 IADD3 R4, PT, PT, R10, 0x1fc00, R9.reuse ;  /* 0x0001fc000a040810 */ /* 0x100fe20007ffe009 */
[----:B------:R-:W-:-:S04]  /*0230*/  @!P0 IMAD.MOV.U32 R8, RZ, RZ, R9 ;  /* 0x000000ffff088224 */ /* 0x000fc800078e0009 */
[----:B------:R-:W-:Y:S01]  /*0240*/  @P0 FMUL R8, R4, 5.9604644775390625e-08 ;  /* 0x3380000004080820 */ /* 0x000fe20000400000 */
[----:B------:R-:W-:Y:S06]  /*0250*/  BRA `(.L_x_201) ;  /* 0x00000000001c7947 */ /* 0x000fec0003800000 */
.L_x_200:
[----:B------:R-:W-:-:S04]  /*0260*/  VIADD R4, R8, 0x70 ;  /* 0x0000007008047836 */ /* 0x000fc80000000000 */
[----:B------:R-:W-:-:S04]  /*0270*/  IMAD R4, R4, 0x400, R10 ;  /* 0x0000040004047824 */ /* 0x000fc800078e020a */
[----:B------:R-:W-:Y:S01]  /*0280*/  IMAD.U32 R8, R4, 0x2000, R9 ;  /* 0x0000200004087824 */ /* 0x000fe200078e0009 */
[----:B------:R-:W-:Y:S06]  /*0290*/  BRA `(.L_x_201) ;  /* 0x00000000000c7947 */ /* 0x000fec0003800000 */
.L_x_199:
[----:B------:R-:W-:-:S13]  /*02a0*/  ISETP.NE.AND P0, PT, R10, RZ, PT ;  /* 0x000000ff0a00720c */ /* 0x000fda0003f05270 */
[C---:B------:R-:W-:Y:S02]  /*02b0*/  @!P0 LOP3.LUT R8, R9.reuse, 0x7f800000, RZ, 0xfc, !PT ;  /* 0x7f80000009088812 */ /* 0x040fe400078efcff */
[----:B------:R-:W-:-:S07]  /*02c0*/  @P0 LOP3.LUT R8, R9, 0x7fc00000, RZ, 0xfc, !PT ;  /* 0x7fc0000009080812 */ /* 0x000fce00078efcff */
.L_x_201:
[----:B------:R-:W-:Y:S05]  /*02d0*/  BSYNC.RECONVERGENT B0 ;  /* 0x0000000000007941 */ /* 0x000fea0003800200 */
.L_x_198:
[C-C-:B------:R-:W-:Y:S01]  /*02e0*/  IADD3 R10, P0, P1, R7.reuse, 0xc0, R2.reuse ;  /* 0x000000c0070a7810 */ /* 0x140fe2000791e002 */
[----:B------:R-:W-:Y:S01]  /*02f0*/  IMAD.SHL.U32 R11, R0, 0x100, RZ ;  /* 0x00000100000b7824 */ /* 0x000fe200078e00ff */
[C-C-:B------:R-:W-:Y:S01]  /*0300*/  IADD3 R4, P2, P3, R7.reuse, 0x83, R2.reuse ;  /* 0x0000008307047810 */ /* 0x140fe20007b5e002 */
[----:B------:R-:W-:Y:S01]  /*0310*/  UMOV UR4, URZ ;  /* 0x000000ff00047c82 */ /* 0x000fe20008000000 */
[----:B------:R-:W-:Y:S02]  /*0320*/  IADD3 R2, P4, P5, R7, 0x3, R2 ;  /* 0x0000000307027810 */ /* 0x000fe40007d9e002 */
[CC--:B------:R-:W-:Y:S02]  /*0330*/  IADD3.X R9, PT, PT, R12.reuse, R3.reuse, RZ, P0, P1 ;  /* 0x000000030c097210 */ /* 0x0c0fe400007e24ff */
[CC--:B------:R-:W-:Y:S02]  /*0340*/  IADD3.X R5, PT, PT, R12.reuse, R3.reuse, RZ, P2, P3 ;  /* 0x000000030c057210 */ /* 0x0c0fe400017e64ff */
[----:B------:R-:W-:-:S07]  /*0350*/  IADD3.X R3, PT, PT, R12, R3, RZ, P4, P5 ;  /* 0x000000030c037210 */ /* 0x000fce00027ea4ff */
.L_x_202:
[----:B------:R-:W2:Y:S04]  /*0360*/  LDG.E.U8.CONSTANT R6, desc[UR10][R4.64+-0x3] ;  /* 0xfffffd0a04067981 */ /* 0x000ea8000c1e9100 */
[----:B------:R-:W3:Y:S01]  /*0370*/  LDG.E.U8.CONSTANT R7, desc[UR10][R2.64+-0x3] ;  /* 0xfffffd0a02077981 */ /* 0x000ee2000c1e9100 */
[----:B------:R-:W-:Y:S02]  /*0380*/  IMAD.MOV.U32 R24, RZ, RZ, R10 ;  /* 0x000000ffff187224 */ /* 0x000fe400078e000a */
[----:B------:R-:W-:Y:S01]  /*0390*/  IMAD.MOV.U32 R25, RZ, RZ, R9 ;  /* 0x000000ffff197224 */ /* 0x000fe200078e0009 */
[----:B------:R-:W4:Y:S04]  /*03a0*/  LDG.E.U8.CONSTANT R22, desc[UR10][R2.64+-0x2] ;  /* 0xfffffe0a02167981 */ /* 0x000f28000c1e9100 */
[----:B------:R2:W5:Y:S04]  /*03b0*/  LDG.E.U8.CONSTANT R23, desc[UR10][R24.64] ;  /* 0x0000000a18177981 */ /* 0x000568000c1e9100 */
[----:B------:R-:W4:Y:S04]  /*03c0*/  LDG.E.U8.CONSTANT R21, desc[UR10][R2.64+-0x1] ;  /* 0xffffff0a02157981 */ /* 0x000f28000c1e9100 */
[----:B------:R-:W4:Y:S04]  /*03d0*/  LDG.E.U8.CONSTANT R20, desc[UR10][R4.64+-0x2] ;  /* 0xfffffe0a04147981 */ /* 0x000f28000c1e9100 */
[----:B------:R-:W4:Y:S04]  /*03e0*/  LDG.E.U8.CONSTANT R19, desc[UR10][R2.64] ;  /* 0x0000000a02137981 */ /* 0x000f28000c1e9100 */
[----:B------:R-:W4:Y:S04]  /*03f0*/  LDG.E.U8.CONSTANT R16, desc[UR10][R4.64+-0x1] ;  /* 0xffffff0a04107981 */ /* 0x000f28000c1e9100 */
[----:B------:R-:W4:Y:S04]  /*0400*/  LDG.E.U8.CONSTANT R18, desc[UR10][R2.64+0x1] ;  /* 0x0000010a02127981 */ /* 0x000f28000c1e9100 */
[----:B------:R-:W4:Y:S04]  /*0410*/  LDG.E.U8.CONSTANT R17, desc[UR10][R2.64+0x2] ;  /* 0x0000020a02117981 */ /* 0x000f28000c1e9100 */
[----:B------:R-:W4:Y:S04]  /*0420*/  LDG.E.U8.CONSTANT R13, desc[UR10][R4.64] ;  /* 0x0000000a040d7981 */ /* 0x000f28000c1e9100 */
[----:B------:R-:W4:Y:S04]  /*0430*/  LDG.E.U8.CONSTANT R12, desc[UR10][R2.64+0x3] ;  /* 0x0000030a020c7981 */ /* 0x000f28000c1e9100 */
[----:B------:R-:W4:Y:S01]  /*0440*/  LDG.E.U8.CONSTANT R14, desc[UR10][R2.64+0x4] ;  /* 0x0000040a020e7981 */ /* 0x000f22000c1e9100 */
[----:B------:R-:W-:-:S04]  /*0450*/  UIADD3 UR4, UPT, UPT, UR4, 0x1, URZ ;  /* 0x0000000104047890 */ /* 0x000fc8000fffe0ff */
[----:B------:R-:W-:Y:S01]  /*0460*/  UISETP.NE.AND UP0, UPT, UR4, 0x10, UPT ;  /* 0x000000100400788c */ /* 0x000fe2000bf05270 */
[C---:B--2---:R-:W-:Y:S02]  /*0470*/  IMAD.SHL.U32 R24, R6.reuse, 0x10, RZ ;  /* 0x0000001006187824 */ /* 0x044fe400078e00ff */
[----:B------:R-:W-:Y:S01]  /*0480*/  IMAD.SHL.U32 R25, R6, 0x4, RZ ;  /* 0x0000000406197824 */ /* 0x000fe200078e00ff */
[----:B---3--:R-:W-:-:S04]  /*0490*/  LOP3.LUT R15, R7, 0xf, RZ, 0xc0, !PT ;  /* 0x0000000f070f7812 */ /* 0x008fc800078ec0ff */
[----:B------:R-:W-:Y:S02]  /*04a0*/  LOP3.LUT R26, R25, 0x30, RZ, 0xc0, !PT ;  /* 0x00000030191a7812 */ /* 0x000fe400078ec0ff */
[----:B------:R-:W-:Y:S02]  /*04b0*/  LOP3.LUT R24, R15, 0x30, R24, 0xf8, !PT ;  /* 0x000000300f187812 */ /* 0x000fe400078ef818 */
[----:B------:R-:W-:Y:S01]  /*04c0*/  LEA.HI R26, R7, R26, RZ, 0x1c ;  /* 0x0000001a071a7211 */ /* 0x000fe200078fe0ff */
[----:B-----5:R-:W0:Y:S02]  /*04d0*/  I2F.S8 R15, R23 ;  /* 0x00000017000f7306 */ /* 0x020e240000001400 */
[----:B------:R-:W-:Y:S02]  /*04e0*/  VIADD R24, R24, 0xffffffe0 ;  /* 0xffffffe018187836 */ /* 0x000fe40000000000 */
[----:B------:R-:W-:-:S04]  /*04f0*/  VIADD R26, R26, 0xffffffe0 ;  /* 0xffffffe01a1a7836 */ /* 0x000fc80000000000 */
[----:B------:R-:W1:Y:S08]  /*0500*/  I2F.S16 R24, R24 ;  /* 0x0000001800187306 */ /* 0x000e700000101400 */
[----:B------:R-:W2:Y:S01]  /*0510*/  I2F.S16 R26, R26 ;  /* 0x0000001a001a7306 */ /* 0x000ea20000101400 */
[----:B0-----:R-:W-:-:S04]  /*0520*/  FMUL R15, R15, R8 ;  /* 0x000000080f0f7220 */ /* 0x001fc80000400000 */
[----:B-1----:R-:W-:-:S05]  /*0530*/  FMUL R7, R15, R24 ;  /* 0x000000180f077220 */ /* 0x002fca0000400000 */
[----:B------:R-:W-:Y:S01]  /*0540*/  LOP3.LUT R25, R7, 0x7fff, RZ, 0xc0, !PT ;  /* 0x00007fff07197812 */ /* 0x000fe200078ec0ff */
[----:B--2---:R-:W-:-:S03]  /*0550*/  FMUL R27, R15, R26 ;  /* 0x0000001a0f1b7220 */ /* 0x004fc60000400000 */
[----:B------:R-:W-:Y:S02]  /*0560*/  ISETP.GT.U32.AND P0, PT, R25, 0x4000, PT ;  /* 0x000040001900780c */ /* 0x000fe40003f04070 */
[----:B------:R-:W-:-:S04]  /*0570*/  LOP3.LUT R23, R27, 0x7fff, RZ, 0xc0, !PT ;  /* 0x00007fff1b177812 */ /* 0x000fc800078ec0ff */
[----:B------:R-:W-:Y:S02]  /*0580*/  ISETP.GT.U32.AND P1, PT, R23, 0x4000, PT ;  /* 0x000040001700780c */ /* 0x000fe40003f24070 */
[----:B------:R-:W-:Y:S02]  /*0590*/  PRMT R7, R7, 0x7632, R7 ;  /* 0x0000763207077816 */ /* 0x000fe40000000007 */
[----:B------:R-:W-:-:S03]  /*05a0*/  PRMT R27, R27, 0x7632, R27 ;  /* 0x000076321b1b7816 */ /* 0x000fc6000000001b */
[----:B------:R-:W-:Y:S01]  /*05b0*/  VIADD R25, R7, 0x1 ;  /* 0x0000000107197836 */ /* 0x000fe20000000000 */
[--C-:B------:R-:W-:Y:S01]  /*05c0*/  SHF.R.U32.HI R26, RZ, 0x2, R6.reuse ;  /* 0x00000002ff1a7819 */ /* 0x100fe20000011606 */
[----:B------:R-:W-:Y:S01]  /*05d0*/  @!P0 IMAD.MOV R25, RZ, RZ, R7 ;  /* 0x000000ffff198224 */ /* 0x000fe200078e0207 */
[----:B----4-:R-:W-:Y:S01]  /*05e0*/  LOP3.LUT R7, R22, 0xf, RZ, 0xc0, !PT ;  /* 0x0000000f16077812 */ /* 0x010fe200078ec0ff */
[----:B------:R-:W-:Y:S02]  /*05f0*/  VIADD R23, R27, 0x1 ;  /* 0x000000011b177836 */ /* 0x000fe40000000000 */
[----:B------:R-:W-:Y:S01]  /*0600*/  @!P1 IMAD.MOV R23, RZ, RZ, R27 ;  /* 0x000000ffff179224 */ /* 0x000fe200078e021b */
[----:B------:R-:W-:Y:S02]  /*0610*/  LOP3.LUT R24, R7, 0x30, R6, 0xf8, !PT ;  /* 0x0000003007187812 */ /* 0x000fe400078ef806 */
[----:B------:R-:W-:-:S04]  /*0620*/  LOP3.LUT R27, R26, 0x30, RZ, 0xc0, !PT ;  /* 0x000000301a1b7812 */ /* 0x000fc800078ec0ff */
[----:B------:R-:W-:Y:S01]  /*0630*/  LEA.HI R27, R22, R27, RZ, 0x1c ;  /* 0x0000001b161b7211 */ /* 0x000fe200078fe0ff */
[----:B------:R-:W-:Y:S01]  /*0640*/  VIADD R22, R24, 0xffffffe0 ;  /* 0xffffffe018167836 */ /* 0x000fe20000000000 */
[----:B------:R-:W-:Y:S01]  /*0650*/  LOP3.LUT R24, R21, 0xf, RZ, 0xc0, !PT ;  /* 0x0000000f15187812 */ /* 0x000fe200078ec0ff */
[----:B------:R-:W-:Y:S02]  /*0660*/  IMAD.SHL.U32 R29, R20, 0x10, RZ ;  /* 0x00000010141d7824 */ /* 0x000fe400078e00ff */
[----:B------:R-:W-:Y:S02]  /*0670*/  VIADD R27, R27, 0xffffffe0 ;  /* 0xffffffe01b1b7836 */ /* 0x000fe40000000000 */
[----:B------:R-:W0:Y:S01]  /*0680*/  I2F.S16 R22, R22 ;  /* 0x0000001600167306 */ /* 0x000e220000101400 */
[----:B------:R-:W-:Y:S01]  /*0690*/  LOP3.LUT R29, R24, 0x30, R29, 0xf8, !PT ;  /* 0x00000030181d7812 */ /* 0x000fe200078ef81d */
[----:B------:R-:W-:Y:S02]  /*06a0*/  IMAD.U32 R6, RZ, RZ, UR7 ;  /* 0x00000007ff067e24 */ /* 0x000fe4000f8e00ff */
[----:B------:R-:W-:-:S02]  /*06b0*/  IMAD.U32 R7, RZ, RZ, UR8 ;  /* 0x00000008ff077e24 */ /* 0x000fc4000f8e00ff */
[----:B------:R-:W-:Y:S02]  /*06c0*/  IMAD.SHL.U32 R26, R20, 0x4, RZ ;  /* 0x00000004141a7824 */ /* 0x000fe400078e00ff */
[----:B------:R-:W1:Y:S01]  /*06d0*/  I2F.S16 R24, R27 ;  /* 0x0000001b00187306 */ /* 0x000e620000101400 */
[----:B------:R-:W-:Y:S02]  /*06e0*/  IMAD.WIDE R6, R11, 0x2, R6 ;  /* 0x000000020b067825 */ /* 0x000fe400078e0206 */
[----:B------:R-:W-:-:S03]  /*06f0*/  LOP3.LUT R26, R26, 0x30, RZ, 0xc0, !PT ;  /* 0x000000301a1a7812 */ /* 0x000fc600078ec0ff */
[----:B------:R0:W-:Y:S01]  /*0700*/  STG.E.U16 desc[UR10][R6.64+-0x10], R25 ;  /* 0xfffff01906007986 */ /* 0x0001e2000c10150a */
[----:B------:R-:W-:Y:S01]  /*0710*/  LEA.HI R21, R21, R26, RZ, 0x1c ;  /* 0x0000001a15157211 */ /* 0x000fe200078fe0ff */
[----:B------:R-:W-:Y:S02]  /*0720*/  VIADD R26, R29, 0xffffffe0 ;  /* 0xffffffe01d1a7836 */ /* 0x000fe40000000000 */
[C---:B0-----:R-:W-:Y:S01]  /*0730*/  FMUL R25, R15.reuse, R22 ;  /* 0x000000160f197220 */ /* 0x041fe20000400000 */
[----:B-1----:R-:W-:-:S03]  /*0740*/  FMUL R22, R15, R24 ;  /* 0x000000180f167220 */ /* 0x002fc60000400000 */
[----:B------:R-:W0:Y:S01]  /*0750*/  I2F.S16 R26, R26 ;  /* 0x0000001a001a7306 */ /* 0x000e220000101400 */
[----:B------:R-:W-:Y:S01]  /*0760*/  VIADD R28, R21, 0xffffffe0 ;  /* 0xffffffe0151c7836 */ /* 0x000fe20000000000 */
[----:B------:R-:W-:-:S04]  /*0770*/  LOP3.LUT R24, R25, 0x7fff, RZ, 0xc0, !PT ;  /* 0x00007fff19187812 */ /* 0x000fc800078ec0ff */
[----:B------:R-:W-:Y:S02]  /*0780*/  ISETP.GT.U32.AND P0, PT, R24, 0x4000, PT ;  /* 0x000040001800780c */ /* 0x000fe40003f04070 */
[----:B------:R-:W-:Y:S01]  /*0790*/  LOP3.LUT R24, R22, 0x7fff, RZ, 0xc0, !PT ;  /* 0x00007fff16187812 */ /* 0x000fe200078ec0ff */
[----:B------:R-:W1:Y:S03]  /*07a0*/  I2F.S16 R28, R28 ;  /* 0x0000001c001c7306 */ /* 0x000e660000101400 */
[----:B------:R-:W-:Y:S01]  /*07b0*/  ISETP.GT.U32.AND P1, PT, R24, 0x4000, PT ;  /* 0x000040001800780c */ /* 0x000fe20003f24070 */
[----:B0-----:R-:W-:Y:S01]  /*07c0*/  FMUL R21, R15, R26 ;  /* 0x0000001a0f157220 */ /* 0x001fe20000400000 */
[----:B------:R-:W-:Y:S02]  /*07d0*/  PRMT R22, R22, 0x7632, R22 ;  /* 0x0000763216167816 */ /* 0x000fe40000000016 */
[----:B------:R-:W-:Y:S01]  /*07e0*/  PRMT R25, R25, 0x7632, R25 ;  /* 0x0000763219197816 */ /* 0x000fe20000000019 */
[----:B------:R0:W-:Y:S01]  /*07f0*/  STG.E.U16 desc[UR10][R6.64+-0xe], R23 ;  /* 0xfffff21706007986 */ /* 0x0001e2000c10150a */
[----:B------:R-:W-:-:S03]  /*0800*/  LOP3.LUT R24, R21, 0x7fff, RZ, 0xc0, !PT ;  /* 0x00007fff15187812 */ /* 0x000fc600078ec0ff */
[----:B------:R-:W-:Y:S02]  /*0810*/  VIADD R27, R25, 0x1 ;  /* 0x00000001191b7836 */ /* 0x000fe40000000000 */
[----:B------:R-:W-:Y:S01]  /*0820*/  @!P0 IMAD.MOV R27, RZ, RZ, R25 ;  /* 0x000000ffff1b8224 */ /* 0x000fe200078e0219 */
[----:B------:R-:W-:Y:S01]  /*0830*/  ISETP.GT.U32.AND P0, PT, R24, 0x4000, PT ;  /* 0x000040001800780c */ /* 0x000fe20003f04070 */
[----:B0-----:R-:W-:Y:S02]  /*0840*/  VIADD R23, R22, 0x1 ;  /* 0x0000000116177836 */ /* 0x001fe40000000000 */
[----:B------:R-:W-:Y:S02]  /*0850*/  @!P1 IMAD.MOV R23, RZ, RZ, R22 ;  /* 0x000000ffff179224 */ /* 0x000fe400078e0216 */
[----:B-1----:R-:W-:Y:S01]  /*0860*/  FMUL R22, R15, R28 ;  /* 0x0000001c0f167220 */ /* 0x002fe20000400000 */
[----:B------:R-:W-:-:S04]  /*0870*/  LOP3.LUT R29, R19, 0xf, RZ, 0xc0, !PT ;  /* 0x0000000f131d7812 */ /* 0x000fc800078ec0ff */
[----:B------:R-:W-:Y:S02]  /*0880*/  LOP3.LUT R25, R22, 0x7fff, RZ, 0xc0, !PT ;  /* 0x00007fff16197812 */ /* 0x000fe400078ec0ff */
[----:B------:R-:W-:Y:S02]  /*0890*/  PRMT R24, R21, 0x7632, R24 ;  /* 0x0000763215187816 */ /* 0x000fe40000000018 */
[----:B------:R-:W-:Y:S02]  /*08a0*/  LOP3.LUT R29, R29, 0x30, R20, 0xf8, !PT ;  /* 0x000000301d1d7812 */ /* 0x000fe400078ef814 */
[----:B------:R-:W-:Y:S01]  /*08b0*/  ISETP.GT.U32.AND P1, PT, R25, 0x4000, PT ;  /* 0x000040001900780c */ /* 0x000fe20003f24070 */
[----:B------:R-:W-:Y:S02]  /*08c0*/  VIADD R21, R24, 0x1 ;  /* 0x0000000118157836 */ /* 0x000fe40000000000 */
[----:B------:R-:W-:Y:S02]  /*08d0*/  VIADD R29, R29, 0xffffffe0 ;  /* 0xffffffe01d1d7836 */ /* 0x000fe40000000000 */
[--C-:B------:R-:W-:Y:S01]  /*08e0*/  @!P0 IMAD.MOV R21, RZ, RZ, R24.reuse ;  /* 0x000000ffff158224 */ /* 0x100fe200078e0218 */
[----:B------:R-:W-:-:S02]  /*08f0*/  PRMT R24, R22, 0x7632, R24 ;  /* 0x0000763216187816 */ /* 0x000fc40000000018 */
[----:B------:R-:W0:Y:S01]  /*0900*/  I2F.S16 R22, R29 ;  /* 0x0000001d00167306 */ /* 0x000e220000101400 */
[----:B------:R1:W-:Y:S01]  /*0910*/  STG.E.U16 desc[UR10][R6.64+-0xa], R23 ;  /* 0xfffff61706007986 */ /* 0x0003e2000c10150a */
[----:B------:R-:W-:Y:S01]  /*0920*/  IMAD.SHL.U32 R26, R16, 0x10, RZ ;  /* 0x00000010101a7824 */ /* 0x000fe200078e00ff */
[----:B------:R-:W-:-:S04]  /*0930*/  LOP3.LUT R25, R18, 0xf, RZ, 0xc0, !PT ;  /* 0x0000000f12197812 */ /* 0x000fc800078ec0ff */
[----:B------:R-:W-:Y:S01]  /*0940*/  LOP3.LUT R25, R25, 0x30, R26, 0xf8, !PT ;  /* 0x0000003019197812 */ /* 0x000fe200078ef81a */
[----:B-1----:R-:W-:Y:S02]  /*0950*/  VIADD R23, R24, 0x1 ;  /* 0x0000000118177836 */ /* 0x002fe40000000000 */
[----:B------:R-:W-:Y:S01]  /*0960*/  @!P1 IMAD.MOV R23, RZ, RZ, R24 ;  /* 0x000000ffff179224 */ /* 0x000fe200078e0218 */
[----:B------:R-:W-:-:S04]  /*0970*/  SHF.R.U32.HI R24, RZ, 0x2, R20 ;  /* 0x00000002ff187819 */ /* 0x000fc80000011614 */
[----:B------:R-:W-:Y:S01]  /*0980*/  LOP3.LUT R24, R24, 0x30, RZ, 0xc0, !PT ;  /* 0x0000003018187812 */ /* 0x000fe200078ec0ff */
[----:B------:R-:W-:Y:S02]  /*0990*/  VIADD R26, R25, 0xffffffe0 ;  /* 0xffffffe0191a7836 */ /* 0x000fe40000000000 */
[----:B0-----:R-:W-:Y:S01]  /*09a0*/  FMUL R25, R15, R22 ;  /* 0x000000160f197220 */ /* 0x001fe20000400000 */
[----:B------:R-:W-:-:S04]  /*09b0*/  LEA.HI R24, R19, R24, RZ, 0x1c ;  /* 0x0000001813187211 */ /* 0x000fc800078fe0ff */
[----:B------:R-:W-:Y:S01]  /*09c0*/  LOP3.LUT R19, R25, 0x7fff, RZ, 0xc0, !PT ;  /* 0x00007fff19137812 */ /* 0x000fe200078ec0ff */
[----:B------:R-:W-:Y:S01]  /*09d0*/  VIADD R24, R24, 0xffffffe0 ;  /* 0xffffffe018187836 */ /* 0x000fe20000000000 */
[----:B------:R0:W-:Y:S01]  /*09e0*/  STG.E.U16 desc[UR10][R6.64+-0xc], R27 ;  /* 0xfffff41b06007986 */ /* 0x0001e2000c10150a */
[----:B------:R-:W-:Y:S01]  /*09f0*/  IMAD.SHL.U32 R28, R13, 0x10, RZ ;  /* 0x000000100d1c7824 */ /* 0x000fe200078e00ff */
[----:B------:R-:W-:Y:S01]  /*0a00*/  ISETP.GT.U32.AND P0, PT, R19, 0x4000, PT ;  /* 0x000040001300780c */ /* 0x000fe20003f04070 */
[----:B------:R-:W-:Y:S01]  /*0a10*/  IMAD.SHL.U32 R19, R16, 0x4, RZ ;  /* 0x0000000410137824 */ /* 0x000fe200078e00ff */
[----:B------:R1:W-:Y:S01]  /*0a20*/  STG.E.U16 desc[UR10][R6.64+-0x8], R21 ;  /* 0xfffff81506007986 */ /* 0x0003e2000c10150a */
[----:B------:R-:W2:Y:S01]  /*0a30*/  I2F.S16 R24, R24 ;  /* 0x0000001800187306 */ /* 0x000ea20000101400 */
[----:B0-----:R-:W-:Y:S02]  /*0a40*/  LOP3.LUT R27, R17, 0xf, RZ, 0xc0, !PT ;  /* 0x0000000f111b7812 */ /* 0x001fe400078ec0ff */
[----:B-1----:R-:W-:-:S05]  /*0a50*/  LOP3.LUT R21, R12, 0xf, RZ, 0xc0, !PT ;  /* 0x0000000f0c157812 */ /* 0x002fca00078ec0ff */
[----:B------:R0:W1:Y:S01]  /*0a60*/  I2F.S16 R20, R26 ;  /* 0x0000001a00147306 */ /* 0x0000620000101400 */
[----:B------:R-:W-:Y:S02]  /*0a70*/  LOP3.LUT R27, R27, 0x30, R16, 0xf8, !PT ;  /* 0x000000301b1b7812 */ /* 0x000fe400078ef810 */
[----:B------:R-:W-:Y:S02]  /*0a80*/  LOP3.LUT R28, R21, 0x30, R28, 0xf8, !PT ;  /* 0x00000030151c7812 */ /* 0x000fe400078ef81c */
[----:B------:R-:W-:Y:S01]  /*0a90*/  LOP3.LUT R21, R19, 0x30, RZ, 0xc0, !PT ;  /* 0x0000003013157812 */ /* 0x000fe200078ec0ff */
[----:B------:R-:W-:Y:S01]  /*0aa0*/  VIADD R22, R27, 0xffffffe0 ;  /* 0xffffffe01b167836 */ /* 0x000fe20000000000 */
[----:B------:R-:W-:Y:S02]  /*0ab0*/  SHF.R.U32.HI R16, RZ, 0x2, R16 ;  /* 0x00000002ff107819 */ /* 0x000fe40000011610 */
[----:B0-----:R-:W-:Y:S02]  /*0ac0*/  LOP3.LUT R26, R14, 0xf, RZ, 0xc0, !PT ;  /* 0x0000000f0e1a7812 */ /* 0x001fe400078ec0ff */
[----:B------:R-:W-:Y:S01]  /*0ad0*/  LEA.HI R21, R18, R21, RZ, 0x1c ;  /* 0x0000001512157211 */ /* 0x000fe200078fe0ff */
[----:B------:R0:W-:Y:S01]  /*0ae0*/  STG.E.U16 desc[UR10][R6.64+-0x6], R23 ;  /* 0xfffffa1706007986 */ /* 0x0001e2000c10150a */
[----:B------:R-:W3:Y:S01]  /*0af0*/  I2F.S16 R22, R22 ;  /* 0x0000001600167306 */ /* 0x000ee20000101400 */
[----:B------:R-:W-:Y:S01]  /*0b00*/  PRMT R25, R25, 0x7632, R25 ;  /* 0x0000763219197816 */ /* 0x000fe20000000019 */
[----:B--2---:R-:W-:Y:S01]  /*0b10*/  FMUL R24, R15, R24 ;  /* 0x000000180f187220 */ /* 0x004fe20000400000 */
[----:B------:R-:W-:Y:S01]  /*0b20*/  VIADD R21, R21, 0xffffffe0 ;  /* 0xffffffe015157836 */ /* 0x000fe20000000000 */
[----:B------:R-:W-:-:S02]  /*0b30*/  LOP3.LUT R16, R16, 0x30, RZ, 0xc0, !PT ;  /* 0x0000003010107812 */ /* 0x000fc400078ec0ff */
[----:B0-----:R-:W-:Y:S01]  /*0b40*/  LOP3.LUT R23, R26, 0x30, R13, 0xf8, !PT ;  /* 0x000000301a177812 */ /* 0x001fe200078ef80d */
[----:B------:R-:W-:Y:S01]  /*0b50*/  VIADD R19, R25, 0x1 ;  /* 0x0000000119137836 */ /* 0x000fe20000000000 */
[----:B------:R-:W0:Y:S01]  /*0b60*/  I2F.S16 R26, R21 ;  /* 0x00000015001a7306 */ /* 0x000e220000101400 */
[----:B-1----:R-:W-:Y:S02]  /*0b70*/  FMUL R20, R15, R20 ;  /* 0x000000140f147220 */ /* 0x002fe40000400000 */
[----:B------:R-:W-:Y:S01]  /*0b80*/  VIADD R27, R23, 0xffffffe0 ;  /* 0xffffffe0171b7836 */ /* 0x000fe20000000000 */
[----:B------:R-:W-:Y:S01]  /*0b90*/  LEA.HI R23, R17, R16, RZ, 0x1c ;  /* 0x0000001011177211 */ /* 0x000fe200078fe0ff */
[----:B------:R-:W-:Y:S01]  /*0ba0*/  @!P0 IMAD.MOV R19, RZ, RZ, R25 ;  /* 0x000000ffff138224 */ /* 0x000fe200078e0219 */
[----:B------:R-:W-:Y:S01]  /*0bb0*/  LOP3.LUT R17, R24, 0x7fff, RZ, 0xc0, !PT ;  /* 0x00007fff18117812 */ /* 0x000fe200078ec0ff */
[----:B------:R-:W-:Y:S01]  /*0bc0*/  IMAD.SHL.U32 R25, R13, 0x4, RZ ;  /* 0x000000040d197824 */ /* 0x000fe200078e00ff */
[----:B------:R-:W-:-:S02]  /*0bd0*/  SHF.R.U32.HI R13, RZ, 0x2, R13 ;  /* 0x00000002ff0d7819 */ /* 0x000fc4000001160d */
[----:B------:R-:W-:Y:S02]  /*0be0*/  ISETP.GT.U32.AND P0, PT, R17, 0x4000, PT ;  /* 0x000040001100780c */ /* 0x000fe40003f04070 */
[----:B------:R-:W-:Y:S02]  /*0bf0*/  LOP3.LUT R17, R20, 0x7fff, RZ, 0xc0, !PT ;  /* 0x00007fff14117812 */ /* 0x000fe400078ec0ff */
[----:B------:R-:W-:Y:S02]  /*0c00*/  LOP3.LUT R13, R13, 0x30, RZ, 0xc0, !PT ;  /* 0x000000300d0d7812 */ /* 0x000fe400078ec0ff */
[----:B------:R-:W-:Y:S02]  /*0c10*/  LOP3.LUT R25, R25, 0x30, RZ, 0xc0, !PT ;  /* 0x0000003019197812 */ /* 0x000fe400078ec0ff */
[----:B------:R-:W-:Y:S01]  /*0c20*/  ISETP.GT.U32.AND P1, PT, R17, 0x4000, PT ;  /* 0x000040001100780c */ /* 0x000fe20003f24070 */
[----:B---3--:R-:W-:Y:S01]  /*0c30*/  FMUL R17, R15, R22 ;  /* 0x000000160f117220 */ /* 0x008fe20000400000 */
[----:B------:R-:W-:Y:S01]  /*0c40*/  LEA.HI R22, R14, R13, RZ, 0x1c ;  /* 0x0000000d0e167211 */ /* 0x000fe200078fe0ff */
[----:B------:R-:W-:Y:S01]  /*0c50*/  VIADD R23, R23, 0xffffffe0 ;  /* 0xffffffe017177836 */ /* 0x000fe20000000000 */
[----:B------:R-:W-:Y:S01]  /*0c60*/  LEA.HI R25, R12, R25, RZ, 0x1c ;  /* 0x000000190c197211 */ /* 0x000fe200078fe0ff */
[----:B0-----:R-:W-:-:S02]  /*0c70*/  FMUL R26, R15, R26 ;  /* 0x0000001a0f1a7220 */ /* 0x001fc40000400000 */
[----:B------:R-:W-:Y:S01]  /*0c80*/  VIADD R22, R22, 0xffffffe0 ;  /* 0xffffffe016167836 */ /* 0x000fe20000000000 */
[----:B------:R-:W0:Y:S01]  /*0c90*/  I2F.S16 R12, R23 ;  /* 0x00000017000c7306 */ /* 0x000e220000101400 */
[----:B------:R-:W-:Y:S01]  /*0ca0*/  VIADD R28, R28, 0xffffffe0 ;  /* 0xffffffe01c1c7836 */ /* 0x000fe20000000000 */
[----:B------:R1:W-:Y:S01]  /*0cb0*/  STG.E.U16 desc[UR10][R6.64+-0x4], R19 ;  /* 0xfffffc1306007986 */ /* 0x0003e2000c10150a */
[----:B------:R-:W-:-:S05]  /*0cc0*/  VIADD R25, R25, 0xffffffe0 ;  /* 0xffffffe019197836 */ /* 0x000fca0000000000 */
[----:B------:R-:W2:Y:S01]  /*0cd0*/  I2F.S16 R18, R28 ;  /* 0x0000001c00127306 */ /* 0x000ea20000101400 */
[----:B-1----:R-:W-:-:S07]  /*0ce0*/  LOP3.LUT R19, R26, 0x7fff, RZ, 0xc0, !PT ;  /* 0x00007fff1a137812 */ /* 0x002fce00078ec0ff */
[----:B------:R-:W-:Y:S01]  /*0cf0*/  I2F.S16 R16, R27 ;  /* 0x0000001b00107306 */ /* 0x000fe20000101400 */
[----:B------:R-:W-:-:S07]  /*0d00*/  ISETP.GT.U32.AND P2, PT, R19, 0x4000, PT ;  /* 0x000040001300780c */ /* 0x000fce0003f44070 */
[----:B------:R-:W1:Y:S01]  /*0d10*/  I2F.S16 R14, R25 ;  /* 0x00000019000e7306 */ /* 0x000e620000101400 */
[----:B------:R-:W-:-:S07]  /*0d20*/  LOP3.LUT R21, R17, 0x7fff, RZ, 0xc0, !PT ;  /* 0x00007fff11157812 */ /* 0x000fce00078ec0ff */
[----:B------:R-:W3:Y:S01]  /*0d30*/  I2F.S16 R22, R22 ;  /* 0x0000001600167306 */ /* 0x000ee20000101400 */
[----:B------:R-:W-:Y:S02]  /*0d40*/  PRMT R20, R20, 0x7632, R20 ;  /* 0x0000763214147816 */ /* 0x000fe40000000014 */
[----:B------:R-:W-:Y:S01]  /*0d50*/  PRMT R26, R26, 0x7632, R26 ;  /* 0x000076321a1a7816 */ /* 0x000fe2000000001a */
[----:B0-----:R-:W-:Y:S01]  /*0d60*/  FMUL R12, R15, R12 ;  /* 0x0000000c0f0c7220 */ /* 0x001fe20000400000 */
[----:B------:R-:W-:Y:S02]  /*0d70*/  ISETP.GT.U32.AND P3, PT, R21, 0x4000, PT ;  /* 0x000040001500780c */ /* 0x000fe40003f64070 */
[----:B------:R-:W-:Y:S01]  /*0d80*/  PRMT R24, R24, 0x7632, R24 ;  /* 0x0000763218187816 */ /* 0x000fe20000000018 */
[----:B------:R-:W-:Y:S01]  /*0d90*/  VIADD R19, R26, 0x1 ;  /* 0x000000011a137836 */ /* 0x000fe20000000000 */
[----:B------:R-:W-:Y:S01]  /*0da0*/  PRMT R21, R17, 0x7632, R21 ;  /* 0x0000763211157816 */ /* 0x000fe20000000015 */
[----:B------:R-:W-:-:S02]  /*0db0*/  VIADD R17, R20, 0x1 ;  /* 0x0000000114117836 */ /* 0x000fc40000000000 */
[C---:B--2---:R-:W-:Y:S01]  /*0dc0*/  FMUL R18, R15.reuse, R18 ;  /* 0x000000120f127220 */ /* 0x044fe20000400000 */
[----:B------:R-:W-:Y:S01]  /*0dd0*/  @!P1 IMAD.MOV R17, RZ, RZ, R20 ;  /* 0x000000ffff119224 */ /* 0x000fe200078e0214 */
[----:B------:R-:W-:Y:S01]  /*0de0*/  LOP3.LUT R20, R12, 0x7fff, RZ, 0xc0, !PT ;  /* 0x00007fff0c147812 */ /* 0x000fe200078ec0ff */
[----:B------:R-:W-:Y:S02]  /*0df0*/  @!P2 IMAD.MOV R19, RZ, RZ, R26 ;  /* 0x000000ffff13a224 */ /* 0x000fe400078e021a */
[C---:B-1----:R-:W-:Y:S01]  /*0e00*/  FMUL R14, R15.reuse, R14 ;  /* 0x0000000e0f0e7220 */ /* 0x042fe20000400000 */
[C---:B------:R-:W-:Y:S01]  /*0e10*/  FMUL R16, R15.reuse, R16 ;  /* 0x000000100f107220 */ /* 0x040fe20000400000 */
[----:B---3--:R-:W-:Y:S01]  /*0e20*/  FMUL R22, R15, R22 ;  /* 0x000000160f167220 */ /* 0x008fe20000400000 */
[----:B------:R-:W-:Y:S01]  /*0e30*/  VIADD R13, R24, 0x1 ;  /* 0x00000001180d7836 */ /* 0x000fe20000000000 */
[----:B------:R0:W-:Y:S01]  /*0e40*/  STG.E.U16 desc[UR10][R6.64], R17 ;  /* 0x0000001106007986 */ /* 0x0001e2000c10150a */
[----:B------:R-:W-:Y:S01]  /*0e50*/  @!P0 IMAD.MOV R13, RZ, RZ, R24 ;  /* 0x000000ffff0d8224 */ /* 0x000fe200078e0218 */
[----:B------:R-:W-:-:S02]  /*0e60*/  ISETP.GT.U32.AND P0, PT, R20, 0x4000, PT ;  /* 0x000040001400780c */ /* 0x000fc40003f04070 */
[----:B------:R1:W-:Y:S01]  /*0e70*/  STG.E.U16 desc[UR10][R6.64+0x2], R19 ;  /* 0x0000021306007986 */ /* 0x0003e2000c10150a */
[----:B------:R-:W-:Y:S02]  /*0e80*/  LOP3.LUT R20, R18, 0x7fff, RZ, 0xc0, !PT ;  /* 0x00007fff12147812 */ /* 0x000fe400078ec0ff */
[----:B------:R-:W-:Y:S01]  /*0e90*/  LOP3.LUT R15, R14, 0x7fff, RZ, 0xc0, !PT ;  /* 0x00007fff0e0f7812 */ /* 0x000fe200078ec0ff */
[----:B------:R-:W-:Y:S01]  /*0ea0*/  VIADD R23, R21, 0x1 ;  /* 0x0000000115177836 */ /* 0x000fe20000000000 */
[----:B0-----:R-:W-:Y:S01]  /*0eb0*/  LOP3.LUT R17, R16, 0x7fff, RZ, 0xc0, !PT ;  /* 0x00007fff10117812 */ /* 0x001fe200078ec0ff */
[----:B------:R-:W-:Y:S01]  /*0ec0*/  @!P3 IMAD.MOV R23, RZ, RZ, R21 ;  /* 0x000000ffff17b224 */ /* 0x000fe200078e0215 */
[----:B-1----:R-:W-:Y:S02]  /*0ed0*/  LOP3.LUT R19, R22, 0x7fff, RZ, 0xc0, !PT ;  /* 0x00007fff16137812 */ /* 0x002fe400078ec0ff */
[----:B------:R-:W-:Y:S02]  /*0ee0*/  ISETP.GT.U32.AND P1, PT, R20, 0x4000, PT ;  /* 0x000040001400780c */ /* 0x000fe40003f24070 */
[----:B------:R-:W-:-:S02]  /*0ef0*/  ISETP.GT.U32.AND P2, PT, R15, 0x4000, PT ;  /* 0x000040000f00780c */ /* 0x000fc40003f44070 */
[----:B------:R-:W-:Y:S02]  /*0f00*/  ISETP.GT.U32.AND P3, PT, R17, 0x4000, PT ;  /* 0x000040001100780c */ /* 0x000fe40003f64070 */
[----:B------:R-:W-:Y:S02]  /*0f10*/  ISETP.GT.U32.AND P4, PT, R19, 0x4000, PT ;  /* 0x000040001300780c */ /* 0x000fe40003f84070 */
[----:B------:R-:W-:Y:S02]  /*0f20*/  PRMT R12, R12, 0x7632, R12 ;  /* 0x000076320c0c7816 */ /* 0x000fe4000000000c */
[----:B------:R-:W-:Y:S02]  /*0f30*/  PRMT R18, R18, 0x7632, R18 ;  /* 0x0000763212127816 */ /* 0x000fe40000000012 */
[----:B------:R-:W-:Y:S02]  /*0f40*/  PRMT R14, R14, 0x7632, R14 ;  /* 0x000076320e0e7816 */ /* 0x000fe4000000000e */
[----:B------:R-:W-:-:S02]  /*0f50*/  PRMT R16, R16, 0x7632, R16 ;  /* 0x0000763210107816 */ /* 0x000fc40000000010 */
[----:B------:R-:W-:Y:S01]  /*0f60*/  PRMT R22, R22, 0x7632, R22 ;  /* 0x0000763216167816 */ /* 0x000fe20000000016 */
[----:B------:R0:W-:Y:S01]  /*0f70*/  STG.E.U16 desc[UR10][R6.64+-0x2], R13 ;  /* 0xfffffe0d06007986 */ /* 0x0001e2000c10150a */
[----:B------:R-:W-:Y:S02]  /*0f80*/  VIADD R15, R18, 0x1 ;  /* 0x00000001120f7836 */ /* 0x000fe40000000000 */
[----:B------:R-:W-:Y:S02]  /*0f90*/  VIADD R17, R14, 0x1 ;  /* 0x000000010e117836 */ /* 0x000fe40000000000 */
[----:B------:R-:W-:Y:S02]  /*0fa0*/  VIADD R19, R16, 0x1 ;  /* 0x0000000110137836 */ /* 0x000fe40000000000 */
[----:B------:R-:W-:Y:S02]  /*0fb0*/  VIADD R21, R22, 0x1 ;  /* 0x0000000116157836 */ /* 0x000fe40000000000 */
[----:B------:R-:W-:-:S02]  /*0fc0*/  @!P1 IMAD.MOV R15, RZ, RZ, R18 ;  /* 0x000000ffff0f9224 */ /* 0x000fc400078e0212 */
[----:B------:R-:W-:Y:S02]  /*0fd0*/  @!P2 IMAD.MOV R17, RZ, RZ, R14 ;  /* 0x000000ffff11a224 */ /* 0x000fe400078e020e */
[----:B0-----:R-:W-:Y:S02]  /*0fe0*/  VIADD R13, R12, 0x1 ;  /* 0x000000010c0d7836 */ /* 0x001fe40000000000 */
[----:B------:R-:W-:Y:S02]  /*0ff0*/  @!P0 IMAD.MOV R13, RZ, RZ, R12 ;  /* 0x000000ffff0d8224 */ /* 0x000fe400078e020c */
[----:B------:R-:W-:Y:S02]  /*1000*/  @!P3 IMAD.MOV R19, RZ, RZ, R16 ;  /* 0x000000ffff13b224 */ /* 0x000fe400078e0210 */
[----:B------:R-:W-:Y:S01]  /*1010*/  @!P4 IMAD.MOV R21, RZ, RZ, R22 ;  /* 0x000000ffff15c224 */ /* 0x000fe200078e0216 */
[----:B------:R0:W-:Y:S04]  /*1020*/  STG.E.U16 desc[UR10][R6.64+0x4], R23 ;  /* 0x0000041706007986 */ /* 0x0001e8000c10150a */
[----:B------:R0:W-:Y:S04]  /*1030*/  STG.E.U16 desc[UR10][R6.64+0x6], R13 ;  /* 0x0000060d06007986 */ /* 0x0001e8000c10150a */
[----:B------:R0:W-:Y:S04]  /*1040*/  STG.E.U16 desc[UR10][R6.64+0x8], R15 ;  /* 0x0000080f06007986 */ /* 0x0001e8000c10150a */
[----:B------:R0:W-:Y:S04]  /*1050*/  STG.E.U16 desc[UR10][R6.64+0xa], R17 ;  /* 0x00000a1106007986 */ /* 0x0001e8000c10150a */
[----:B------:R0:W-:Y:S04]  /*1060*/  STG.E.U16 desc[UR10][R6.64+0xc], R19 ;  /* 0x00000c1306007986 */ /* 0x0001e8000c10150a */
[----:B------:R0:W-:Y:S01]  /*1070*/  STG.E.U16 desc[UR10][R6.64+0xe], R21 ;  /* 0x00000e1506007986 */ /* 0x0001e2000c10150a */
[----:B------:R-:W-:-:S02]  /*1080*/  IADD3 R10, P0, PT, R10, 0x1, RZ ;  /* 0x000000010a0a7810 */ /* 0x000fc40007f1e0ff */
[----:B------:R-:W-:Y:S02]  /*1090*/  IADD3 R4, P1, PT, R4, 0x4, RZ ;  /* 0x0000000404047810 */ /* 0x000fe40007f3e0ff */
[----:B------:R-:W-:Y:S01]  /*10a0*/  IADD3 R2, P2, PT, R2, 0x8, RZ ;  /* 0x0000000802027810 */ /* 0x000fe20007f5e0ff */
[----:B------:R-:W-:Y:S02]  /*10b0*/  IMAD.X R9, RZ, RZ, R9, P0 ;  /* 0x000000ffff097224 */ /* 0x000fe400000e0609 */
[----:B------:R-:W-:Y:S02]  /*10c0*/  IMAD.X R5, RZ, RZ, R5, P1 ;  /* 0x000000ffff057224 */ /* 0x000fe400008e0605 */
[----:B------:R-:W-:Y:S02]  /*10d0*/  IMAD.X R3, RZ, RZ, R3, P2 ;  /* 0x000000ffff037224 */ /* 0x000fe400010e0603 */
[----:B------:R-:W-:Y:S01]  /*10e0*/  VIADD R11, R11, 0x10 ;  /* 0x000000100b0b7836 */ /* 0x000fe20000000000 */
[----:B0-----:R-:W-:Y:S06]  /*10f0*/  BRA.U UP0, `(.L_x_202) ;  /* 0xfffffff100987547 */ /* 0x001fec000b83ffff */
[----:B------:R-:W-:-:S05]  /*1100*/  VIADD R0, R0, UR6 ;  /* 0x0000000600007c36 */ /* 0x000fca0008000000 */
[----:B------:R-:W-:-:S13]  /*1110*/  ISETP.GE.AND P0, PT, R0, UR5, PT ;  /* 0x0000000500007c0c */ /* 0x000fda000bf06270 */
[----:B------:R-:W-:Y:S05]  /*1120*/  @!P0 BRA `(.L_x_203) ;  /* 0xffffffec00f88947 */ /* 0x000fea000383ffff */
[----:B------:R-:W-:Y:S05]  /*1130*/  EXIT ;  /* 0x000000000000794d */ /* 0x000fea0003800000 */
.L_x_204:
        /* <DEDUP_REMOVED lines=12> */
.L_x_509:


//--------------------- .text._Z19dequant_q6_k_kernelPKhPfi --------------------------
	.section	.text._Z19dequant_q6_k_kernelPKhPfi,"ax",@progbits
	.align	128
        .global         _Z19dequant_q6_k_kernelPKhPfi
        .type           _Z19dequant_q6_k_kernelPKhPfi,@function
        .size           _Z19dequant_q6_k_kernelPKhPfi,(.L_x_510 - _Z19dequant_q6_k_kernelPKhPfi)
        .other          _Z19dequant_q6_k_kernelPKhPfi,@"STO_CUDA_ENTRY STV_DEFAULT"
_Z19dequant_q6_k_kernelPKhPfi:
.text._Z19dequant_q6_k_kernelPKhPfi:
        /* <DEDUP_REMOVED lines=17> */
.L_x_210:
[----:B0-----:R-:W0:Y:S01]  /*0110*/  LDC.64 R2, c[0x0][0x380] ;  /* 0x0000e000ff027b82 */ /* 0x001e220000000a00 */
        /* <DEDUP_REMOVED lines=20> */
.L_x_207:
[----:B------:R-:W-:-:S04]  /*0260*/  VIADD R4, R8, 0x70 ;  /* 0x0000007008047836 */ /* 0x000fc80000000000 */
[----:B------:R-:W-:-:S04]  /*0270*/  IMAD R4, R4, 0x400, R10 ;  /* 0x0000040004047824 */ /* 0x000fc800078e020a */
[----:B------:R-:W-:Y:S01]  /*0280*/  IMAD.U32 R8, R4, 0x2000, R9 ;  /* 0x0000200004087824 */ /* 0x000fe200078e0009 */
[----:B------:R-:W-:Y:S06]  /*0290*/  BRA `(.L_x_208) ;  /* 0x00000000000c7947 */ /* 0x000fec0003800000 */
.L_x_206:
[----:B------:R-:W-:-:S13]  /*02a0*/  ISETP.NE.AND P0, PT, R10, RZ, PT ;  /* 0x000000ff0a00720c */ /* 0x000fda0003f05270 */
[C---:B------:R-:W-:Y:S02]  /*02b0*/  @!P0 LOP3.LUT R8, R9.reuse, 0x7f800000, RZ, 0xfc, !PT ;  /* 0x7f80000009088812 */ /* 0x040fe400078efcff */
[----:B------:R-:W-:-:S07]  /*02c0*/  @P0 LOP3.LUT R8, R9, 0x7fc00000, RZ, 0xfc, !PT ;  /* 0x7fc0000009080812 */ /* 0x000fce00078efcff */
.L_x_208:
[----:B------:R-:W-:Y:S05]  /*02d0*/  BSYNC.RECONVERGENT B0 ;  /* 0x0000000000007941 */ /* 0x000fea0003800200 */
.L_x_205:
        /* <DEDUP_REMOVED lines=8> */
.L_x_209:
[----:B0-----:R-:W2:Y:S04]  /*0360*/  LDG.E.U8.CONSTANT R6, desc[UR10][R4.64+-0x3] ;  /* 0xfffffd0a04067981 */ /* 0x001ea8000c1e9100 */
[----:B------:R-:W3:Y:S04]  /*0370*/  LDG.E.U8.CONSTANT R7, desc[UR10][R2.64+-0x3] ;  /* 0xfffffd0a02077981 */ /* 0x000ee8000c1e9100 */
[----:B------:R-:W4:Y:S01]  /*0380*/  LDG.E.U8.CONSTANT R23, desc[UR10][R2.64+-0x2] ;  /* 0xfffffe0a02177981 */ /* 0x000f22000c1e9100 */
[----:B------:R-:W-:Y:S02]  /*0390*/  IMAD.MOV.U32 R24, RZ, RZ, R10 ;  /* 0x000000ffff187224 */ /* 0x000fe400078e000a */
[----:B------:R-:W-:Y:S01]  /*03a0*/  IMAD.MOV.U32 R25, RZ, RZ, R9 ;  /* 0x000000ffff197224 */ /* 0x000fe200078e0009 */
[----:B------:R-:W5:Y:S04]  /*03b0*/  LDG.E.U8.CONSTANT R21, desc[UR10][R4.64+-0x2] ;  /* 0xfffffe0a04157981 */ /* 0x000f68000c1e9100 */
[----:B------:R-:W5:Y:S04]  /*03c0*/  LDG.E.U8.CONSTANT R13, desc[UR10][R24.64] ;  /* 0x0000000a180d7981 */ /* 0x000f68000c1e9100 */
[----:B------:R-:W5:Y:S04]  /*03d0*/  LDG.E.U8.CONSTANT R22, desc[UR10][R2.64] ;  /* 0x0000000a02167981 */ /* 0x000f68000c1e9100 */
[----:B------:R-:W5:Y:S04]  /*03e0*/  LDG.E.U8.CONSTANT R19, desc[UR10][R2.64+-0x1] ;  /* 0xffffff0a02137981 */ /* 0x000f68000c1e9100 */
[----:B------:R-:W5:Y:S04]  /*03f0*/  LDG.E.U8.CONSTANT R18, desc[UR10][R2.64+0x1] ;  /* 0x0000010a02127981 */ /* 0x000f68000c1e9100 */
[----:B------:R-:W5:Y:S04]  /*0400*/  LDG.E.U8.CONSTANT R17, desc[UR10][R4.64+-0x1] ;  /* 0xffffff0a04117981 */ /* 0x000f68000c1e9100 */
[----:B------:R0:W5:Y:S04]  /*0410*/  LDG.E.U8.CONSTANT R14, desc[UR10][R4.64] ;  /* 0x0000000a040e7981 */ /* 0x000168000c1e9100 */
[----:B------:R-:W5:Y:S04]  /*0420*/  LDG.E.U8.CONSTANT R15, desc[UR10][R2.64+0x3] ;  /* 0x0000030a020f7981 */ /* 0x000f68000c1e9100 */
[----:B------:R-:W5:Y:S04]  /*0430*/  LDG.E.U8.CONSTANT R12, desc[UR10][R2.64+0x4] ;  /* 0x0000040a020c7981 */ /* 0x000f68000c1e9100 */
[----:B------:R1:W5:Y:S01]  /*0440*/  LDG.E.U8.CONSTANT R16, desc[UR10][R2.64+0x2] ;  /* 0x0000020a02107981 */ /* 0x000362000c1e9100 */
[----:B------:R-:W-:-:S04]  /*0450*/  UIADD3 UR4, UPT, UPT, UR4, 0x1, URZ ;  /* 0x0000000104047890 */ /* 0x000fc8000fffe0ff */
[----:B------:R-:W-:Y:S01]  /*0460*/  UISETP.NE.AND UP0, UPT, UR4, 0x10, UPT ;  /* 0x000000100400788c */ /* 0x000fe2000bf05270 */
[----:B------:R-:W-:Y:S02]  /*0470*/  IADD3 R10, P0, PT, R10, 0x1, RZ ;  /* 0x000000010a0a7810 */ /* 0x000fe40007f1e0ff */
[----:B0-----:R-:W-:Y:S02]  /*0480*/  IADD3 R4, P1, PT, R4, 0x4, RZ ;  /* 0x0000000404047810 */ /* 0x001fe40007f3e0ff */
[----:B-1----:R-:W-:Y:S01]  /*0490*/  IADD3 R2, P2, PT, R2, 0x8, RZ ;  /* 0x0000000802027810 */ /* 0x002fe20007f5e0ff */
[----:B------:R-:W-:Y:S02]  /*04a0*/  IMAD.X R9, RZ, RZ, R9, P0 ;  /* 0x000000ffff097224 */ /* 0x000fe400000e0609 */
[----:B------:R-:W-:Y:S02]  /*04b0*/  IMAD.X R5, RZ, RZ, R5, P1 ;  /* 0x000000ffff057224 */ /* 0x000fe400008e0605 */
[----:B------:R-:W-:-:S02]  /*04c0*/  IMAD.X R3, RZ, RZ, R3, P2 ;  /* 0x000000ffff037224 */ /* 0x000fc400010e0603 */
[C---:B--2---:R-:W-:Y:S01]  /*04d0*/  IMAD.SHL.U32 R25, R6.reuse, 0x10, RZ ;  /* 0x0000001006197824 */ /* 0x044fe200078e00ff */
[----:B---3--:R-:W-:Y:S01]  /*04e0*/  LOP3.LUT R20, R7, 0xf, RZ, 0xc0, !PT ;  /* 0x0000000f07147812 */ /* 0x008fe200078ec0ff */
[----:B------:R-:W-:-:S03]  /*04f0*/  IMAD.SHL.U32 R24, R6, 0x4, RZ ;  /* 0x0000000406187824 */ /* 0x000fc600078e00ff */
[----:B------:R-:W-:Y:S02]  /*0500*/  LOP3.LUT R20, R20, 0x30, R25, 0xf8, !PT ;  /* 0x0000003014147812 */ /* 0x000fe400078ef819 */
[----:B----4-:R-:W-:Y:S02]  /*0510*/  LOP3.LUT R25, R23, 0xf, RZ, 0xc0, !PT ;  /* 0x0000000f17197812 */ /* 0x010fe400078ec0ff */
[----:B------:R-:W-:Y:S02]  /*0520*/  LOP3.LUT R24, R24, 0x30, RZ, 0xc0, !PT ;  /* 0x0000003018187812 */ /* 0x000fe400078ec0ff */
[--C-:B------:R-:W-:Y:S02]  /*0530*/  LOP3.LUT R25, R25, 0x30, R6.reuse, 0xf8, !PT ;  /* 0x0000003019197812 */ /* 0x100fe400078ef806 */
[----:B------:R-:W-:Y:S02]  /*0540*/  SHF.R.U32.HI R6, RZ, 0x2, R6 ;  /* 0x00000002ff067819 */ /* 0x000fe40000011606 */
[----:B------:R-:W-:-:S02]  /*0550*/  LEA.HI R7, R7, R24, RZ, 0x1c ;  /* 0x0000001807077211 */ /* 0x000fc400078fe0ff */
[----:B------:R-:W-:Y:S01]  /*0560*/  LOP3.LUT R6, R6, 0x30, RZ, 0xc0, !PT ;  /* 0x0000003006067812 */ /* 0x000fe200078ec0ff */
[----:B-----5:R-:W0:Y:S02]  /*0570*/  I2F.S8 R13, R13 ;  /* 0x0000000d000d7306 */ /* 0x020e240000001400 */
[----:B------:R-:W-:Y:S01]  /*0580*/  VIADD R28, R7, 0xffffffe0 ;  /* 0xffffffe0071c7836 */ /* 0x000fe20000000000 */
[----:B------:R-:W-:Y:S01]  /*0590*/  LEA.HI R6, R23, R6, RZ, 0x1c ;  /* 0x0000000617067211 */ /* 0x000fe200078fe0ff */
[----:B------:R-:W-:-:S04]  /*05a0*/  VIADD R20, R20, 0xffffffe0 ;  /* 0xffffffe014147836 */ /* 0x000fc80000000000 */
[----:B------:R-:W-:Y:S01]  /*05b0*/  VIADD R26, R6, 0xffffffe0 ;  /* 0xffffffe0061a7836 */ /* 0x000fe20000000000 */
[----:B------:R-:W-:Y:S01]  /*05c0*/  I2F.S16 R28, R28 ;  /* 0x0000001c001c7306 */ /* 0x000fe20000101400 */
[----:B------:R-:W-:-:S07]  /*05d0*/  VIADD R25, R25, 0xffffffe0 ;  /* 0xffffffe019197836 */ /* 0x000fce0000000000 */
[----:B------:R-:W1:Y:S01]  /*05e0*/  I2F.S16 R20, R20 ;  /* 0x0000001400147306 */ /* 0x000e620000101400 */
[----:B0-----:R-:W-:-:S07]  /*05f0*/  FMUL R13, R13, R8 ;  /* 0x000000080d0d7220 */ /* 0x001fce0000400000 */
[----:B------:R-:W0:Y:S01]  /*0600*/  I2F.S16 R26, R26 ;  /* 0x0000001a001a7306 */ /* 0x000e220000101400 */
[----:B------:R-:W-:-:S07]  /*0610*/  IMAD.U32 R6, RZ, RZ, UR7 ;  /* 0x00000007ff067e24 */ /* 0x000fce000f8e00ff */
[----:B------:R2:W3:Y:S01]  /*0620*/  I2F.S16 R24, R25 ;  /* 0x0000001900187306 */ /* 0x0004e20000101400 */
[----:B------:R-:W-:Y:S02]  /*0630*/  IMAD.U32 R7, RZ, RZ, UR8 ;  /* 0x00000008ff077e24 */ /* 0x000fe4000f8e00ff */
[----:B-1----:R-:W-:Y:S01]  /*0640*/  FMUL R23, R13, R20 ;  /* 0x000000140d177220 */ /* 0x002fe20000400000 */
[----:B------:R-:W-:-:S04]  /*0650*/  IMAD.WIDE R6, R11, 0x4, R6 ;  /* 0x000000040b067825 */ /* 0x000fc800078e0206 */
[----:B--2---:R-:W-:Y:S01]  /*0660*/  FMUL R25, R13, R28 ;  /* 0x0000001c0d197220 */ /* 0x004fe20000400000 */
[----:B------:R-:W-:Y:S02]  /*0670*/  IMAD.SHL.U32 R28, R21, 0x4, RZ ;  /* 0x00000004151c7824 */ /* 0x000fe400078e00ff */
[C---:B0-----:R-:W-:Y:S01]  /*0680*/  FMUL R29, R13.reuse, R26 ;  /* 0x0000001a0d1d7220 */ /* 0x041fe20000400000 */
[----:B------:R-:W-:Y:S02]  /*0690*/  LOP3.LUT R26, R22, 0xf, RZ, 0xc0, !PT ;  /* 0x0000000f161a7812 */ /* 0x000fe400078ec0ff */
[----:B------:R-:W-:Y:S01]  /*06a0*/  LOP3.LUT R28, R28, 0x30, RZ, 0xc0, !PT ;  /* 0x000000301c1c7812 */ /* 0x000fe200078ec0ff */
[----:B------:R0:W-:Y:S01]  /*06b0*/  STG.E desc[UR10][R6.64+-0x20], R23 ;  /* 0xffffe01706007986 */ /* 0x0001e2000c10190a */
[----:B---3--:R-:W-:Y:S01]  /*06c0*/  FMUL R27, R13, R24 ;  /* 0x000000180d1b7220 */ /* 0x008fe20000400000 */
[----:B------:R-:W-:Y:S01]  /*06d0*/  LOP3.LUT R20, R19, 0xf, RZ, 0xc0, !PT ;  /* 0x0000000f13147812 */ /* 0x000fe200078ec0ff */
[----:B------:R-:W-:Y:S01]  /*06e0*/  IMAD.SHL.U32 R24, R21, 0x10, RZ ;  /* 0x0000001015187824 */ /* 0x000fe200078e00ff */
[----:B------:R-:W-:Y:S01]  /*06f0*/  LEA.HI R19, R19, R28, RZ, 0x1c ;  /* 0x0000001c13137211 */ /* 0x000fe200078fe0ff */
[----:B------:R1:W-:Y:S01]  /*0700*/  STG.E desc[UR10][R6.64+-0x1c], R25 ;  /* 0xffffe41906007986 */ /* 0x0003e2000c10190a */
[----:B------:R-:W-:-:S02]  /*0710*/  LOP3.LUT R26, R26, 0x30, R21, 0xf8, !PT ;  /* 0x000000301a1a7812 */ /* 0x000fc400078ef815 */
[C---:B------:R-:W-:Y:S02]  /*0720*/  SHF.L.U32 R28, R17.reuse, 0x4, RZ ;  /* 0x00000004111c7819 */ /* 0x040fe400000006ff */
[----:B0-----:R-:W-:Y:S02]  /*0730*/  SHF.R.U32.HI R23, RZ, 0x2, R21 ;  /* 0x00000002ff177819 */ /* 0x001fe40000011615 */
[----:B------:R-:W-:Y:S01]  /*0740*/  LOP3.LUT R21, R18, 0xf, RZ, 0xc0, !PT ;  /* 0x0000000f12157812 */ /* 0x000fe200078ec0ff */
[----:B-1----:R-:W-:-:S03]  /*0750*/  IMAD.SHL.U32 R25, R17, 0x4, RZ ;  /* 0x0000000411197824 */ /* 0x002fc600078e00ff */
[----:B------:R-:W-:Y:S02]  /*0760*/  LOP3.LUT R21, R21, 0x30, R28, 0xf8, !PT ;  /* 0x0000003015157812 */ /* 0x000fe400078ef81c */
[----:B------:R-:W-:-:S03]  /*0770*/  LOP3.LUT R25, R25, 0x30, RZ, 0xc0, !PT ;  /* 0x0000003019197812 */ /* 0x000fc600078ec0ff */
[----:B------:R-:W-:Y:S01]  /*0780*/  VIADD R28, R21, 0xffffffe0 ;  /* 0xffffffe0151c7836 */ /* 0x000fe20000000000 */
[----:B------:R-:W-:Y:S01]  /*0790*/  LEA.HI R21, R18, R25, RZ, 0x1c ;  /* 0x0000001912157211 */ /* 0x000fe200078fe0ff */
[----:B------:R-:W-:Y:S01]  /*07a0*/  IMAD.SHL.U32 R25, R14, 0x10, RZ ;  /* 0x000000100e197824 */ /* 0x000fe200078e00ff */
[----:B------:R-:W-:Y:S02]  /*07b0*/  LOP3.LUT R18, R15, 0xf, RZ, 0xc0, !PT ;  /* 0x0000000f0f127812 */ /* 0x000fe400078ec0ff */
[----:B------:R-:W-:Y:S02]  /*07c0*/  LOP3.LUT R20, R20, 0x30, R24, 0xf8, !PT ;  /* 0x0000003014147812 */ /* 0x000fe400078ef818 */
[----:B------:R-:W-:Y:S02]  /*07d0*/  LOP3.LUT R18, R18, 0x30, R25, 0xf8, !PT ;  /* 0x0000003012127812 */ /* 0x000fe400078ef819 */
[----:B------:R-:W-:Y:S01]  /*07e0*/  LOP3.LUT R25, R12, 0xf, RZ, 0xc0, !PT ;  /* 0x0000000f0c197812 */ /* 0x000fe200078ec0ff */
[----:B------:R0:W-:Y:S01]  /*07f0*/  STG.E desc[UR10][R6.64+-0x14], R29 ;  /* 0xffffec1d06007986 */ /* 0x0001e2000c10190a */
[----:B------:R-:W-:Y:S01]  /*0800*/  LOP3.LUT R23, R23, 0x30, RZ, 0xc0, !PT ;  /* 0x0000003017177812 */ /* 0x000fe200078ec0ff */
[----:B------:R-:W-:Y:S01]  /*0810*/  VIADD R24, R20, 0xffffffe0 ;  /* 0xffffffe014187836 */ /* 0x000fe20000000000 */
[----:B------:R-:W-:-:S02]  /*0820*/  LOP3.LUT R25, R25, 0x30, R14, 0xf8, !PT ;  /* 0x0000003019197812 */ /* 0x000fc400078ef80e */
[----:B------:R-:W-:Y:S02]  /*0830*/  LEA.HI R23, R22, R23, RZ, 0x1c ;  /* 0x0000001716177211 */ /* 0x000fe400078fe0ff */
[----:B------:R1:W2:Y:S01]  /*0840*/  I2F.S16 R22, R24 ;  /* 0x0000001800167306 */ /* 0x0002a20000101400 */
[----:B0-----:R-:W-:Y:S02]  /*0850*/  IMAD.SHL.U32 R29, R14, 0x4, RZ ;  /* 0x000000040e1d7824 */ /* 0x001fe400078e00ff */
[----:B-1----:R-:W-:-:S03]  /*0860*/  VIADD R24, R25, 0xffffffe0 ;  /* 0xffffffe019187836 */ /* 0x002fc60000000000 */
[----:B------:R-:W-:Y:S01]  /*0870*/  LOP3.LUT R29, R29, 0x30, RZ, 0xc0, !PT ;  /* 0x000000301d1d7812 */ /* 0x000fe200078ec0ff */
[----:B------:R-:W-:Y:S01]  /*0880*/  VIADD R25, R19, 0xffffffe0 ;  /* 0xffffffe013197836 */ /* 0x000fe20000000000 */
[----:B------:R-:W-:Y:S02]  /*0890*/  SHF.R.U32.HI R19, RZ, 0x2, R17 ;  /* 0x00000002ff137819 */ /* 0x000fe40000011611 */
[----:B------:R-:W-:Y:S02]  /*08a0*/  LEA.HI R29, R15, R29, RZ, 0x1c ;  /* 0x0000001d0f1d7211 */ /* 0x000fe400078fe0ff */
[----:B------:R-:W-:Y:S01]  /*08b0*/  SHF.R.U32.HI R15, RZ, 0x2, R14 ;  /* 0x00000002ff0f7819 */ /* 0x000fe2000001160e */
[----:B------:R-:W-:Y:S01]  /*08c0*/  VIADD R20, R26, 0xffffffe0 ;  /* 0xffffffe01a147836 */ /* 0x000fe20000000000 */
[----:B------:R-:W-:Y:S01]  /*08d0*/  LOP3.LUT R19, R19, 0x30, RZ, 0xc0, !PT ;  /* 0x0000003013137812 */ /* 0x000fe200078ec0ff */
[----:B------:R0:W-:Y:S01]  /*08e0*/  STG.E desc[UR10][R6.64+-0x18], R27 ;  /* 0xffffe81b06007986 */ /* 0x0001e2000c10190a */
[----:B------:R-:W-:-:S02]  /*08f0*/  LOP3.LUT R26, R16, 0xf, RZ, 0xc0, !PT ;  /* 0x0000000f101a7812 */ /* 0x000fc400078ec0ff */
[----:B------:R-:W-:Y:S02]  /*0900*/  LOP3.LUT R15, R15, 0x30, RZ, 0xc0, !PT ;  /* 0x000000300f0f7812 */ /* 0x000fe400078ec0ff */
[----:B------:R-:W-:Y:S01]  /*0910*/  LOP3.LUT R26, R26, 0x30, R17, 0xf8, !PT ;  /* 0x000000301a1a7812 */ /* 0x000fe200078ef811 */
[----:B0-----:R-:W-:Y:S01]  /*0920*/  VIADD R27, R23, 0xffffffe0 ;  /* 0xffffffe0171b7836 */ /* 0x001fe20000000000 */
[----:B------:R-:W-:Y:S02]  /*0930*/  LEA.HI R23, R16, R19, RZ, 0x1c ;  /* 0x0000001310177211 */ /* 0x000fe400078fe0ff */
[----:B------:R-:W-:Y:S02]  /*0940*/  IADD3 R19, PT, PT, R21, -0x20, RZ ;  /* 0xffffffe015137810 */ /* 0x000fe40007ffe0ff */
[----:B------:R-:W-:Y:S01]  /*0950*/  LEA.HI R21, R12, R15, RZ, 0x1c ;  /* 0x0000000f0c157211 */ /* 0x000fe200078fe0ff */
[----:B------:R-:W-:Y:S01]  /*0960*/  VIADD R26, R26, 0xffffffe0 ;  /* 0xffffffe01a1a7836 */ /* 0x000fe20000000000 */
[----:B------:R-:W0:Y:S01]  /*0970*/  I2F.S16 R17, R25 ;  /* 0x0000001900117306 */ /* 0x000e220000101400 */
[----:B------:R-:W-:-:S02]  /*0980*/  VIADD R18, R18, 0xffffffe0 ;  /* 0xffffffe012127836 */ /* 0x000fc40000000000 */
[----:B--2---:R-:W-:Y:S01]  /*0990*/  FMUL R15, R13, R22 ;  /* 0x000000160d0f7220 */ /* 0x004fe20000400000 */
[----:B------:R-:W-:Y:S02]  /*09a0*/  VIADD R22, R21, 0xffffffe0 ;  /* 0xffffffe015167836 */ /* 0x000fe40000000000 */
[----:B------:R-:W-:Y:S02]  /*09b0*/  VIADD R23, R23, 0xffffffe0 ;  /* 0xffffffe017177836 */ /* 0x000fe40000000000 */
[----:B------:R-:W-:Y:S01]  /*09c0*/  VIADD R29, R29, 0xffffffe0 ;  /* 0xffffffe01d1d7836 */ /* 0x000fe20000000000 */
[----:B------:R-:W1:Y:S08]  /*09d0*/  I2F.S16 R20, R20 ;  /* 0x0000001400147306 */ /* 0x000e700000101400 */
[----:B------:R-:W-:Y:S08]  /*09e0*/  I2F.S16 R28, R28 ;  /* 0x0000001c001c7306 */ /* 0x000ff00000101400 */
[----:B------:R-:W-:Y:S08]  /*09f0*/  I2F.S16 R26, R26 ;  /* 0x0000001a001a7306 */ /* 0x000ff00000101400 */
[----:B------:R-:W-:Y:S08]  /*0a00*/  I2F.S16 R18, R18 ;  /* 0x0000001200127306 */ /* 0x000ff00000101400 */
[----:B------:R-:W-:Y:S08]  /*0a10*/  I2F.S16 R24, R24 ;  /* 0x0000001800187306 */ /* 0x000ff00000101400 */
[----:B------:R-:W2:Y:S08]  /*0a20*/  I2F.S16 R16, R27 ;  /* 0x0000001b00107306 */ /* 0x000eb00000101400 */
[----:B------:R-:W3:Y:S08]  /*0a30*/  I2F.S16 R19, R19 ;  /* 0x0000001300137306 */ /* 0x000ef00000101400 */
[----:B------:R2:W-:Y:S08]  /*0a40*/  I2F.S16 R14, R23 ;  /* 0x00000017000e7306 */ /* 0x0005f00000101400 */
[----:B------:R-:W4:Y:S08]  /*0a50*/  I2F.S16 R12, R29 ;  /* 0x0000001d000c7306 */ /* 0x000f300000101400 */
[----:B------:R-:W5:Y:S01]  /*0a60*/  I2F.S16 R22, R22 ;  /* 0x0000001600167306 */ /* 0x000f620000101400 */
[C---:B0-----:R-:W-:Y:S01]  /*0a70*/  FMUL R17, R13.reuse, R17 ;  /* 0x000000110d117220 */ /* 0x041fe20000400000 */
[----:B------:R0:W-:Y:S01]  /*0a80*/  STG.E desc[UR10][R6.64+-0x10], R15 ;  /* 0xfffff00f06007986 */ /* 0x0001e2000c10190a */
[C---:B-1----:R-:W-:Y:S01]  /*0a90*/  FMUL R21, R13.reuse, R20 ;  /* 0x000000140d157220 */ /* 0x042fe20000400000 */
[C---:B--2---:R-:W-:Y:S01]  /*0aa0*/  FMUL R23, R13.reuse, R16 ;  /* 0x000000100d177220 */ /* 0x044fe20000400000 */
[C---:B------:R-:W-:Y:S01]  /*0ab0*/  FMUL R25, R13.reuse, R28 ;  /* 0x0000001c0d197220 */ /* 0x040fe20000400000 */
[----:B------:R1:W-:Y:S01]  /*0ac0*/  STG.E desc[UR10][R6.64+-0xc], R17 ;  /* 0xfffff41106007986 */ /* 0x0003e2000c10190a */
[C---:B---3--:R-:W-:Y:S01]  /*0ad0*/  FMUL R19, R13.reuse, R19 ;  /* 0x000000130d137220 */ /* 0x048fe20000400000 */
[C---:B------:R-:W-:Y:S01]  /*0ae0*/  FMUL R27, R13.reuse, R26 ;  /* 0x0000001a0d1b7220 */ /* 0x040fe20000400000 */
[C---:B----4-:R-:W-:Y:S01]  /*0af0*/  FMUL R29, R13.reuse, R12 ;  /* 0x0000000c0d1d7220 */ /* 0x050fe20000400000 */
[C---:B------:R-:W-:Y:S01]  /*0b00*/  FMUL R24, R13.reuse, R24 ;  /* 0x000000180d187220 */ /* 0x040fe20000400000 */
[C---:B0-----:R-:W-:Y:S01]  /*0b10*/  FMUL R15, R13.reuse, R14 ;  /* 0x0000000e0d0f7220 */ /* 0x041fe20000400000 */
[C---:B-1----:R-:W-:Y:S01]  /*0b20*/  FMUL R17, R13.reuse, R18 ;  /* 0x000000120d117220 */ /* 0x042fe20000400000 */
[----:B-----5:R-:W-:Y:S01]  /*0b30*/  FMUL R13, R13, R22 ;  /* 0x000000160d0d7220 */ /* 0x020fe20000400000 */
[----:B------:R0:W-:Y:S04]  /*0b40*/  STG.E desc[UR10][R6.64+-0x8], R21 ;  /* 0xfffff81506007986 */ /* 0x0001e8000c10190a */
        /* <DEDUP_REMOVED lines=8> */
[----:B------:R0:W-:Y:S01]  /*0bd0*/  STG.E desc[UR10][R6.64+0x1c], R13 ;  /* 0x00001c0d06007986 */ /* 0x0001e2000c10190a */
[----:B------:R-:W-:Y:S01]  /*0be0*/  VIADD R11, R11, 0x10 ;  /* 0x000000100b0b7836 */ /* 0x000fe20000000000 */
[----:B------:R-:W-:Y:S06]  /*0bf0*/  BRA.U UP0, `(.L_x_209) ;  /* 0xfffffff500d87547 */ /* 0x000fec000b83ffff */
[----:B------:R-:W-:-:S05]  /*0c00*/  VIADD R0, R0, UR6 ;  /* 0x0000000600007c36 */ /* 0x000fca0008000000 */
[----:B------:R-:W-:-:S13]  /*0c10*/  ISETP.GE.AND P0, PT, R0, UR5, PT ;  /* 0x0000000500007c0c */ /* 0x000fda000bf06270 */
[----:B------:R-:W-:Y:S05]  /*0c20*/  @!P0 BRA `(.L_x_210) ;  /* 0xfffffff400388947 */ /* 0x000fea000383ffff */
[----:B------:R-:W-:Y:S05]  /*0c30*/  EXIT ;  /* 0x000000000000794d */ /* 0x000fea0003800000 */
.L_x_211:
        /* <DEDUP_REMOVED lines=12> */
.L_x_510:


//--------------------- .text._Z27dequant_q4_k_to_bf16_kernelPKhPti --------------------------
	.section	.text._Z27dequant_q4_k_to_bf16_kernelPKhPti,"ax",@progbits
	.align	128
        .global         _Z27dequant_q4_k_to_bf16_kernelPKhPti
        .type           _Z27dequant_q4_k_to_bf16_kernelPKhPti,@function
        .size           _Z27dequant_q4_k_to_bf16_kernelPKhPti,(.L_x_511 - _Z27dequant_q4_k_to_bf16_kernelPKhPti)
        .other          _Z27dequant_q4_k_to_bf16_kernelPKhPti,@"STO_CUDA_ENTRY STV_DEFAULT"
_Z27dequant_q4_k_to_bf16_kernelPKhPti:
.text._Z27dequant_q4_k_to_bf16_kernelPKhPti:
        /* <DEDUP_REMOVED lines=11> */
[----:B------:R-:W0:Y:S01]  /*00b0*/  LDCU UR4, c[0x0][0x370] ;  /* 0x00006e00ff0477ac */ /* 0x000e220008000800 */
[----:B------:R-:W1:Y:S01]  /*00c0*/  LDCU.64 UR8, c[0x0][0x358] ;  /* 0x00006b00ff0877ac */ /* 0x000e620008000a00 */
[----:B0-----:R-:W-:-:S12]  /*00d0*/  UIMAD UR6, UR6, UR4, URZ ;  /* 0x00000004060672a4 */ /* 0x001fd8000f8e02ff */
.L_x_222:
[----:B------:R-:W0:Y:S01]  /*00e0*/  LDCU.64 UR10, c[0x0][0x380] ;  /* 0x00007000ff0a77ac */ /* 0x000e220008000a00 */
[----:B------:R-:W-:-:S05]  /*00f0*/  IMAD R2, R0, 0x90, RZ ;  /* 0x0000009000027824 */ /* 0x000fca00078e02ff */
[----:B0-----:R-:W-:-:S04]  /*0100*/  IADD3 R16, P0, PT, R2, UR10, RZ ;  /* 0x0000000a02107c10 */ /* 0x001fc8000ff1e0ff */
[----:B------:R-:W-:-:S05]  /*0110*/  LEA.HI.X.SX32 R17, R2, UR11, 0x1, P0 ;  /* 0x0000000b02117c11 */ /* 0x000fca00080f0eff */
[----:B-1----:R-:W2:Y:S01]  /*0120*/  LDG.E.U16.CONSTANT R3, desc[UR8][R16.64] ;  /* 0x0000000810037981 */ /* 0x002ea2000c1e9500 */
[----:B------:R-:W-:Y:S01]  /*0130*/  BSSY.RECONVERGENT B0, `(.L_x_212) ;  /* 0x0000017000007945 */ /* 0x000fe20003800200 */
[----:B--2---:R-:W-:Y:S01]  /*0140*/  SHF.R.U32.HI R2, RZ, 0xa, R3 ;  /* 0x0000000aff027819 */ /* 0x004fe20000011603 */
[C---:B------:R-:W-:Y:S01]  /*0150*/  IMAD.U32 R4, R3.reuse, 0x10000, RZ ;  /* 0x0001000003047824 */ /* 0x040fe200078e00ff */
[----:B------:R-:W-:Y:S02]  /*0160*/  LOP3.LUT R7, R3, 0x3ff, RZ, 0xc0, !PT ;  /* 0x000003ff03077812 */ /* 0x000fe400078ec0ff */
[----:B------:R-:W-:Y:S01]  /*0170*/  LOP3.LUT R5, R2, 0x1f, RZ, 0xc0, !PT ;  /* 0x0000001f02057812 */ /* 0x000fe200078ec0ff */
[----:B------:R-:W-:Y:S01]  /*0180*/  IMAD.SHL.U32 R2, R0, 0x100, RZ ;  /* 0x0000010000027824 */ /* 0x000fe200078e00ff */
[----:B------:R-:W-:Y:S02]  /*0190*/  LOP3.LUT R6, R4, 0x80000000, RZ, 0xc0, !PT ;  /* 0x8000000004067812 */ /* 0x000fe400078ec0ff */
[----:B------:R-:W-:-:S13]  /*01a0*/  ISETP.NE.AND P0, PT, R5, 0x1f, PT ;  /* 0x0000001f0500780c */ /* 0x000fda0003f05270 */
        /* <DEDUP_REMOVED lines=8> */
.L_x_214:
[----:B------:R-:W-:-:S04]  /*0230*/  VIADD R3, R5, 0x70 ;  /* 0x0000007005037836 */ /* 0x000fc80000000000 */
[----:B------:R-:W-:-:S04]  /*0240*/  IMAD R3, R3, 0x400, R7 ;  /* 0x0000040003037824 */ /* 0x000fc800078e0207 */
[----:B------:R-:W-:Y:S01]  /*0250*/  IMAD.U32 R3, R3, 0x2000, R6 ;  /* 0x0000200003037824 */ /* 0x000fe200078e0006 */
[----:B------:R-:W-:Y:S06]  /*0260*/  BRA `(.L_x_215) ;  /* 0x00000000000c7947 */ /* 0x000fec0003800000 */
.L_x_213:
[----:B------:R-:W-:-:S13]  /*0270*/  ISETP.NE.AND P0, PT, R7, RZ, PT ;  /* 0x000000ff0700720c */ /* 0x000fda0003f05270 */
[C---:B------:R-:W-:Y:S02]  /*0280*/  @!P0 LOP3.LUT R3, R6.reuse, 0x7f800000, RZ, 0xfc, !PT ;  /* 0x7f80000006038812 */ /* 0x040fe400078efcff */
[----:B------:R-:W-:-:S07]  /*0290*/  @P0 LOP3.LUT R3, R6, 0x7fc00000, RZ, 0xfc, !PT ;  /* 0x7fc0000006030812 */ /* 0x000fce00078efcff */
.L_x_215:
[----:B------:R-:W-:Y:S05]  /*02a0*/  BSYNC.RECONVERGENT B0 ;  /* 0x0000000000007941 */ /* 0x000fea0003800200 */
.L_x_212:
[----:B------:R-:W2:Y:S01]  /*02b0*/  LDG.E.U16.CONSTANT R4, desc[UR8][R16.64+0x2] ;  /* 0x0000020810047981 */ /* 0x000ea2000c1e9500 */
[----:B------:R-:W-:Y:S01]  /*02c0*/  BSSY.RECONVERGENT B0, `(.L_x_216) ;  /* 0x0000016000007945 */ /* 0x000fe20003800200 */
[----:B--2---:R-:W-:Y:S02]  /*02d0*/  SHF.R.U32.HI R5, RZ, 0xa, R4 ;  /* 0x0000000aff057819 */ /* 0x004fe40000011604 */
[C---:B------:R-:W-:Y:S02]  /*02e0*/  LOP3.LUT R8, R4.reuse, 0x3ff, RZ, 0xc0, !PT ;  /* 0x000003ff04087812 */ /* 0x040fe400078ec0ff */
        /* <DEDUP_REMOVED lines=12> */
.L_x_218:
[----:B------:R-:W-:-:S04]  /*03b0*/  VIADD R4, R6, 0x70 ;  /* 0x0000007006047836 */ /* 0x000fc80000000000 */
[----:B------:R-:W-:-:S04]  /*03c0*/  IMAD R4, R4, 0x400, R8 ;  /* 0x0000040004047824 */ /* 0x000fc800078e0208 */
[----:B------:R-:W-:Y:S01]  /*03d0*/  IMAD.U32 R4, R4, 0x2000, R7 ;  /* 0x0000200004047824 */ /* 0x000fe200078e0007 */
[----:B------:R-:W-:Y:S06]  /*03e0*/  BRA `(.L_x_219) ;  /* 0x00000000000c7947 */ /* 0x000fec0003800000 */
.L_x_217:
[----:B------:R-:W-:-:S13]  /*03f0*/  ISETP.NE.AND P0, PT, R8, RZ, PT ;  /* 0x000000ff0800720c */ /* 0x000fda0003f05270 */
[C---:B------:R-:W-:Y:S02]  /*0400*/  @!P0 LOP3.LUT R4, R7.reuse, 0x7f800000, RZ, 0xfc, !PT ;  /* 0x7f80000007048812 */ /* 0x040fe400078efcff */
[----:B------:R-:W-:-:S07]  /*0410*/  @P0 LOP3.LUT R4, R7, 0x7fc00000, RZ, 0xfc, !PT ;  /* 0x7fc0000007040812 */ /* 0x000fce00078efcff */
.L_x_219:
[----:B------:R-:W-:Y:S05]  /*0420*/  BSYNC.RECONVERGENT B0 ;  /* 0x0000000000007941 */ /* 0x000fea0003800200 */
.L_x_216:
[----:B------:R-:W2:Y:S04]  /*0430*/  LDG.E.U8.CONSTANT R5, desc[UR8][R16.64+0x4] ;  /* 0x0000040810057981 */ /* 0x000ea8000c1e9100 */
[----:B------:R-:W3:Y:S04]  /*0440*/  LDG.E.U8.CONSTANT R6, desc[UR8][R16.64+0x8] ;  /* 0x0000080810067981 */ /* 0x000ee8000c1e9100 */
[----:B------:R0:W5:Y:S04]  /*0450*/  LDG.E.U8.CONSTANT R7, desc[UR8][R16.64+0x5] ;  /* 0x0000050810077981 */ /* 0x000168000c1e9100 */
        /* <DEDUP_REMOVED lines=8> */
[----:B------:R0:W5:Y:S01]  /*04e0*/  LDG.E.U8.CONSTANT R24, desc[UR8][R16.64+0xf] ;  /* 0x00000f0810187981 */ /* 0x000162000c1e9100 */
[----:B------:R-:W-:Y:S01]  /*04f0*/  IADD3 R28, P0, PT, R16, 0x13, RZ ;  /* 0x00000013101c7810 */ /* 0x000fe20007f1e0ff */
[----:B------:R-:W-:Y:S01]  /*0500*/  IMAD.MOV.U32 R25, RZ, RZ, R2 ;  /* 0x000000ffff197224 */ /* 0x000fe200078e0002 */
[----:B------:R-:W-:-:S03]  /*0510*/  UMOV UR4, URZ ;  /* 0x000000ff00047c82 */ /* 0x000fc60008000000 */
[----:B------:R-:W-:Y:S01]  /*0520*/  IMAD.X R37, RZ, RZ, R17, P0 ;  /* 0x000000ffff257224 */ /* 0x000fe200000e0611 */
[----:B--2---:R-:W-:Y:S02]  /*0530*/  LOP3.LUT R18, R5, 0x3f, RZ, 0xc0, !PT ;  /* 0x0000003f05127812 */ /* 0x004fe400078ec0ff */
[----:B---3--:R-:W-:-:S04]  /*0540*/  LOP3.LUT R19, R6, 0x3f, RZ, 0xc0, !PT ;  /* 0x0000003f06137812 */ /* 0x008fc800078ec0ff */
[----:B------:R-:W1:Y:S08]  /*0550*/  I2F.U16 R18, R18 ;  /* 0x0000001200127306 */ /* 0x000e700000101000 */
[----:B------:R-:W2:Y:S01]  /*0560*/  I2F.U16 R19, R19 ;  /* 0x0000001300137306 */ /* 0x000ea20000101000 */
[----:B-1----:R-:W-:Y:S01]  /*0570*/  FMUL R26, R18, R3 ;  /* 0x00000003121a7220 */ /* 0x002fe20000400000 */
[----:B0-2---:R-:W-:-:S07]  /*0580*/  FMUL R27, R19, R4 ;  /* 0x00000004131b7220 */ /* 0x005fce0000400000 */
.L_x_220:
[----:B------:R-:W-:Y:S02]  /*0590*/  IMAD.MOV.U32 R18, RZ, RZ, R28 ;  /* 0x000000ffff127224 */ /* 0x000fe400078e001c */
[----:B------:R-:W-:-:S05]  /*05a0*/  IMAD.MOV.U32 R19, RZ, RZ, R37 ;  /* 0x000000ffff137224 */ /* 0x000fca00078e0025 */
[----:B------:R-:W2:Y:S04]  /*05b0*/  LDG.E.U8.CONSTANT R21, desc[UR8][R18.64+-0x3] ;  /* 0xfffffd0812157981 */ /* 0x000ea8000c1e9100 */
[----:B------:R-:W3:Y:S04]  /*05c0*/  LDG.E.U8.CONSTANT R20, desc[UR8][R18.64+-0x2] ;  /* 0xfffffe0812147981 */ /* 0x000ee8000c1e9100 */
[----:B----4-:R-:W4:Y:S04]  /*05d0*/  LDG.E.U8.CONSTANT R29, desc[UR8][R18.64+-0x1] ;  /* 0xffffff08121d7981 */ /* 0x010f28000c1e9100 */
[----:B------:R-:W4:Y:S01]  /*05e0*/  LDG.E.U8.CONSTANT R28, desc[UR8][R18.64] ;  /* 0x00000008121c7981 */ /* 0x000f22000c1e9100 */
[----:B------:R-:W-:-:S04]  /*05f0*/  UIADD3 UR4, UPT, UPT, UR4, 0x4, URZ ;  /* 0x0000000404047890 */ /* 0x000fc8000fffe0ff */
[----:B------:R-:W-:Y:S01]  /*0600*/  UISETP.NE.AND UP0, UPT, UR4, 0x10, UPT ;  /* 0x000000100400788c */ /* 0x000fe2000bf05270 */
[----:B--2---:R-:W-:Y:S02]  /*0610*/  LOP3.LUT R22, R21, 0xf, RZ, 0xc0, !PT ;  /* 0x0000000f15167812 */ /* 0x004fe400078ec0ff */
[----:B------:R-:W-:Y:S02]  /*0620*/  SHF.R.U32.HI R21, RZ, 0x4, R21 ;  /* 0x00000004ff157819 */ /* 0x000fe40000011615 */
[----:B---3--:R-:W-:Y:S02]  /*0630*/  LOP3.LUT R32, R20, 0xf, RZ, 0xc0, !PT ;  /* 0x0000000f14207812 */ /* 0x008fe400078ec0ff */
[----:B------:R-:W0:Y:S01]  /*0640*/  I2F.U16 R22, R22 ;  /* 0x0000001600167306 */ /* 0x000e220000101000 */
[----:B------:R-:W-:Y:S02]  /*0650*/  LOP3.LUT R21, R21, 0xffff, RZ, 0xc0, !PT ;  /* 0x0000ffff15157812 */ /* 0x000fe400078ec0ff */
[----:B------:R-:W-:-:S02]  /*0660*/  SHF.R.U32.HI R20, RZ, 0x4, R20 ;  /* 0x00000004ff147819 */ /* 0x000fc40000011614 */
[----:B------:R-:W-:Y:S02]  /*0670*/  I2FP.F32.U32 R30, R21 ;  /* 0x00000015001e7245 */ /* 0x000fe40000201000 */
[----:B------:R-:W-:Y:S01]  /*0680*/  LOP3.LUT R20, R20, 0xffff, RZ, 0xc0, !PT ;  /* 0x0000ffff14147812 */ /* 0x000fe200078ec0ff */
[----:B------:R-:W1:Y:S02]  /*0690*/  I2F.U16 R32, R32 ;  /* 0x0000002000207306 */ /* 0x000e640000101000 */
[C-C-:B------:R-:W-:Y:S01]  /*06a0*/  FFMA R30, R26.reuse, R30, -R27.reuse ;  /* 0x0000001e1a1e7223 */ /* 0x140fe2000000081b */
[----:B------:R-:W-:Y:S01]  /*06b0*/  I2FP.F32.U32 R20, R20 ;  /* 0x0000001400147245 */ /* 0x000fe20000201000 */
[----:B0-----:R-:W-:-:S05]  /*06c0*/  FFMA R21, R26, R22, -R27 ;  /* 0x000000161a157223 */ /* 0x001fca000000081b */
[C---:B------:R-:W-:Y:S02]  /*06d0*/  LOP3.LUT R23, R21.reuse, 0x7fff, RZ, 0xc0, !PT ;  /* 0x00007fff15177812 */ /* 0x040fe400078ec0ff */
[----:B------:R-:W-:Y:S01]  /*06e0*/  PRMT R21, R21, 0x7632, R21 ;  /* 0x0000763215157816 */ /* 0x000fe20000000015 */
[--C-:B-1----:R-:W-:Y:S01]  /*06f0*/  FFMA R22, R26, R32, -R27.reuse ;  /* 0x000000201a167223 */ /* 0x102fe2000000081b */
[----:B------:R-:W-:Y:S02]  /*0700*/  ISETP.GT.U32.AND P0, PT, R23, 0x4000, PT ;  /* 0x000040001700780c */ /* 0x000fe40003f04070 */
[C---:B------:R-:W-:Y:S01]  /*0710*/  LOP3.LUT R23, R30.reuse, 0x7fff, RZ, 0xc0, !PT ;  /* 0x00007fff1e177812 */ /* 0x040fe200078ec0ff */
[----:B------:R-:W-:Y:S01]  /*0720*/  VIADD R31, R21, 0x1 ;  /* 0x00000001151f7836 */ /* 0x000fe20000000000 */
[----:B------:R-:W-:Y:S02]  /*0730*/  PRMT R30, R30, 0x7632, R30 ;  /* 0x000076321e1e7816 */ /* 0x000fe4000000001e */
[----:B------:R-:W-:Y:S01]  /*0740*/  ISETP.GT.U32.AND P1, PT, R23, 0x4000, PT ;  /* 0x000040001700780c */ /* 0x000fe20003f24070 */
[----:B------:R-:W-:-:S02]  /*0750*/  FFMA R23, R26, R20, -R27 ;  /* 0x000000141a177223 */ /* 0x000fc4000000081b */
[----:B------:R-:W-:-:S04]  /*0760*/  VIADD R33, R30, 0x1 ;  /* 0x000000011e217836 */ /* 0x000fc80000000000 */
[----:B------:R-:W-:Y:S01]  /*0770*/  @!P0 IMAD.MOV R31, RZ, RZ, R21 ;  /* 0x000000ffff1f8224 */ /* 0x000fe200078e0215 */
[C---:B------:R-:W-:Y:S02]  /*0780*/  LOP3.LUT R21, R22.reuse, 0x7fff, RZ, 0xc0, !PT ;  /* 0x00007fff16157812 */ /* 0x040fe400078ec0ff */
[----:B------:R-:W-:Y:S02]  /*0790*/  PRMT R22, R22, 0x7632, R22 ;  /* 0x0000763216167816 */ /* 0x000fe40000000016 */
[----:B------:R-:W-:Y:S01]  /*07a0*/  ISETP.GT.U32.AND P0, PT, R21, 0x4000, PT ;  /* 0x000040001500780c */ /* 0x000fe20003f04070 */
[----:B------:R-:W-:Y:S01]  /*07b0*/  @!P1 IMAD.MOV R33, RZ, RZ, R30 ;  /* 0x000000ffff219224 */ /* 0x000fe200078e021e */
[C---:B------:R-:W-:Y:S01]  /*07c0*/  LOP3.LUT R30, R23.reuse, 0x7fff, RZ, 0xc0, !PT ;  /* 0x00007fff171e7812 */ /* 0x040fe200078ec0ff */
[----:B------:R-:W-:Y:S01]  /*07d0*/  VIADD R37, R22, 0x1 ;  /* 0x0000000116257836 */ /* 0x000fe20000000000 */
[----:B------:R-:W-:Y:S01]  /*07e0*/  PRMT R23, R23, 0x7632, R23 ;  /* 0x0000763217177816 */ /* 0x000fe20000000017 */
[----:B------:R-:W0:Y:S01]  /*07f0*/  LDC.64 R20, c[0x0][0x388] ;  /* 0x0000e200ff147b82 */ /* 0x000e220000000a00 */
[----:B------:R-:W-:-:S02]  /*0800*/  ISETP.GT.U32.AND P1, PT, R30, 0x4000, PT ;  /* 0x000040001e00780c */ /* 0x000fc40003f24070 */
[----:B----4-:R-:W-:Y:S01]  /*0810*/  LOP3.LUT R30, R29, 0xf, RZ, 0xc0, !PT ;  /* 0x0000000f1d1e7812 */ /* 0x010fe200078ec0ff */
[----:B------:R-:W-:Y:S01]  /*0820*/  VIADD R35, R23, 0x1 ;  /* 0x0000000117237836 */ /* 0x000fe20000000000 */
[----:B------:R-:W-:-:S03]  /*0830*/  SHF.R.U32.HI R29, RZ, 0x4, R29 ;  /* 0x00000004ff1d7819 */ /* 0x000fc6000001161d */
[----:B------:R-:W-:Y:S01]  /*0840*/  @!P0 IMAD.MOV R37, RZ, RZ, R22 ;  /* 0x000000ffff258224 */ /* 0x000fe200078e0216 */
[----:B------:R-:W1:Y:S01]  /*0850*/  I2F.U16 R30, R30 ;  /* 0x0000001e001e7306 */ /* 0x000e620000101000 */
[----:B------:R-:W-:-:S04]  /*0860*/  LOP3.LUT R34, R29, 0xffff, RZ, 0xc0, !PT ;  /* 0x0000ffff1d227812 */ /* 0x000fc800078ec0ff */
[----:B------:R-:W-:Y:S01]  /*0870*/  I2FP.F32.U32 R34, R34 ;  /* 0x0000002200227245 */ /* 0x000fe20000201000 */
[----:B------:R-:W-:-:S04]  /*0880*/  @!P1 IMAD.MOV R35, RZ, RZ, R23 ;  /* 0x000000ffff239224 */ /* 0x000fc800078e0217 */
[C-C-:B------:R-:W-:Y:S01]  /*0890*/  FFMA R34, R26.reuse, R34, -R27.reuse ;  /* 0x000000221a227223 */ /* 0x140fe2000000081b */
[----:B-1----:R-:W-:Y:S01]  /*08a0*/  FFMA R29, R26, R30, -R27 ;  /* 0x0000001e1a1d7223 */ /* 0x002fe2000000081b */
[----:B0-----:R-:W-:-:S04]  /*08b0*/  IMAD.WIDE R22, R25, 0x2, R20 ;  /* 0x0000000219167825 */ /* 0x001fc800078e0214 */
[C---:B------:R-:W-:Y:S01]  /*08c0*/  LOP3.LUT R32, R29.reuse, 0x7fff, RZ, 0xc0, !PT ;  /* 0x00007fff1d207812 */ /* 0x040fe200078ec0ff */
[----:B------:R-:W-:Y:S01]  /*08d0*/  STG.E.U16 desc[UR8][R22.64+0x20], R33 ;  /* 0x0000202116007986 */ /* 0x000fe2000c101508 */
[----:B------:R-:W-:Y:S01]  /*08e0*/  PRMT R30, R29, 0x7632, R30 ;  /* 0x000076321d1e7816 */ /* 0x000fe2000000001e */
[----:B------:R-:W-:Y:S01]  /*08f0*/  VIADD R25, R25, 0x4 ;  /* 0x0000000419197836 */ /* 0x000fe20000000000 */
[----:B------:R-:W-:Y:S01]  /*0900*/  ISETP.GT.U32.AND P0, PT, R32, 0x4000, PT ;  /* 0x000040002000780c */ /* 0x000fe20003f04070 */
[----:B------:R0:W-:Y:S01]  /*0910*/  STG.E.U16 desc[UR8][R22.64], R31 ;  /* 0x0000001f16007986 */ /* 0x0001e2000c101508 */
[----:B------:R-:W-:Y:S02]  /*0920*/  LOP3.LUT R32, R28, 0xf, RZ, 0xc0, !PT ;  /* 0x0000000f1c207812 */ /* 0x000fe400078ec0ff */
[----:B------:R-:W-:Y:S01]  /*0930*/  LOP3.LUT R29, R34, 0x7fff, RZ, 0xc0, !PT ;  /* 0x00007fff221d7812 */ /* 0x000fe200078ec0ff */
[----:B------:R1:W-:Y:S01]  /*0940*/  STG.E.U16 desc[UR8][R22.64+0x22], R35 ;  /* 0x0000222316007986 */ /* 0x0003e2000c101508 */
[----:B------:R-:W-:-:S02]  /*0950*/  SHF.R.U32.HI R28, RZ, 0x4, R28 ;  /* 0x00000004ff1c7819 */ /* 0x000fc4000001161c */
[----:B------:R-:W2:Y:S01]  /*0960*/  I2F.U16 R32, R32 ;  /* 0x0000002000207306 */ /* 0x000ea20000101000 */
[----:B------:R-:W-:Y:S01]  /*0970*/  ISETP.GT.U32.AND P1, PT, R29, 0x4000, PT ;  /* 0x000040001d00780c */ /* 0x000fe20003f24070 */
[----:B------:R-:W-:Y:S01]  /*0980*/  VIADD R29, R30, 0x1 ;  /* 0x000000011e1d7836 */ /* 0x000fe20000000000 */
[----:B------:R-:W-:Y:S01]  /*0990*/  LOP3.LUT R28, R28, 0xffff, RZ, 0xc0, !PT ;  /* 0x0000ffff1c1c7812 */ /* 0x000fe200078ec0ff */
[----:B------:R3:W-:Y:S01]  /*09a0*/  STG.E.U16 desc[UR8][R22.64+0x2], R37 ;  /* 0x0000022516007986 */ /* 0x0007e2000c101508 */
[----:B------:R-:W-:Y:S01]  /*09b0*/  @!P0 IMAD.MOV R29, RZ, RZ, R30 ;  /* 0x000000ffff1d8224 */ /* 0x000fe200078e021e */
[----:B------:R-:W-:Y:S02]  /*09c0*/  PRMT R34, R34, 0x7632, R34 ;  /* 0x0000763222227816 */ /* 0x000fe40000000022 */
[----:B------:R-:W-:Y:S02]  /*09d0*/  I2FP.F32.U32 R28, R28 ;  /* 0x0000001c001c7245 */ /* 0x000fe40000201000 */
[----:B------:R4:W-:Y:S01]  /*09e0*/  STG.E.U16 desc[UR8][R22.64+0x4], R29 ;  /* 0x0000041d16007986 */ /* 0x0009e2000c101508 */
[----:B0-----:R-:W-:-:S02]  /*09f0*/  VIADD R31, R34, 0x1 ;  /* 0x00000001221f7836 */ /* 0x001fc40000000000 */
[C-C-:B------:R-:W-:Y:S01]  /*0a00*/  FFMA R28, R26.reuse, R28, -R27.reuse ;  /* 0x0000001c1a1c7223 */ /* 0x140fe2000000081b */
[----:B------:R-:W-:Y:S02]  /*0a10*/  @!P1 IMAD.MOV R31, RZ, RZ, R34 ;  /* 0x000000ffff1f9224 */ /* 0x000fe400078e0222 */
[----:B--2---:R-:W-:-:S03]  /*0a20*/  FFMA R30, R26, R32, -R27 ;  /* 0x000000201a1e7223 */ /* 0x004fc6000000081b */
[----:B------:R4:W-:Y:S02]  /*0a30*/  STG.E.U16 desc[UR8][R22.64+0x24], R31 ;  /* 0x0000241f16007986 */ /* 0x0009e4000c101508 */
[C---:B------:R-:W-:Y:S02]  /*0a40*/  LOP3.LUT R32, R30.reuse, 0x7fff, RZ, 0xc0, !PT ;  /* 0x00007fff1e207812 */ /* 0x040fe400078ec0ff */
[----:B------:R-:W-:Y:S02]  /*0a50*/  PRMT R30, R30, 0x7632, R30 ;  /* 0x000076321e1e7816 */ /* 0x000fe4000000001e */
[----:B------:R-:W-:-:S03]  /*0a60*/  ISETP.GT.U32.AND P0, PT, R32, 0x4000, PT ;  /* 0x000040002000780c */ /* 0x000fc60003f04070 */
[----:B------:R-:W-:-:S10]  /*0a70*/  VIADD R33, R30, 0x1 ;  /* 0x000000011e217836 */ /* 0x000fd40000000000 */
[----:B------:R-:W-:Y:S01]  /*0a80*/  @!P0 IMAD.MOV R33, RZ, RZ, R30 ;  /* 0x000000ffff218224 */ /* 0x000fe200078e021e */
[C---:B------:R-:W-:Y:S02]  /*0a90*/  LOP3.LUT R30, R28.reuse, 0x7fff, RZ, 0xc0, !PT ;  /* 0x00007fff1c1e7812 */ /* 0x040fe400078ec0ff */
[----:B------:R-:W-:Y:S02]  /*0aa0*/  PRMT R28, R28, 0x7632, R28 ;  /* 0x000076321c1c7816 */ /* 0x000fe4000000001c */
[----:B------:R-:W-:Y:S01]  /*0ab0*/  ISETP.GT.U32.AND P0, PT, R30, 0x4000, PT ;  /* 0x000040001e00780c */ /* 0x000fe20003f04070 */
[----:B------:R4:W-:Y:S02]  /*0ac0*/  STG.E.U16 desc[UR8][R22.64+0x6], R33 ;  /* 0x0000062116007986 */ /* 0x0009e4000c101508 */
[----:B-1----:R-:W-:-:S10]  /*0ad0*/  VIADD R35, R28, 0x1 ;  /* 0x000000011c237836 */ /* 0x002fd40000000000 */
[----:B------:R-:W-:Y:S01]  /*0ae0*/  @!P0 IMAD.MOV R35, RZ, RZ, R28 ;  /* 0x000000ffff238224 */ /* 0x000fe200078e021c */
[----:B------:R-:W-:-:S04]  /*0af0*/  IADD3 R28, P0, PT, R18, 0x4, RZ ;  /* 0x00000004121c7810 */ /* 0x000fc80007f1e0ff */
[----:B------:R4:W-:Y:S01]  /*0b00*/  STG.E.U16 desc[UR8][R22.64+0x26], R35 ;  /* 0x0000262316007986 */ /* 0x0009e2000c101508 */
[----:B---3--:R-:W-:Y:S01]  /*0b10*/  IMAD.X R37, RZ, RZ, R19, P0 ;  /* 0x000000ffff257224 */ /* 0x008fe200000e0613 */
[----:B------:R-:W-:Y:S07]  /*0b20*/  BRA.U UP0, `(.L_x_220) ;  /* 0xfffffff900987547 */ /* 0x000fee000b83ffff */
[----:B-----5:R-:W-:Y:S01]  /*0b30*/  LOP3.LUT R18, R7, 0x3f, RZ, 0xc0, !PT ;  /* 0x0000003f07127812 */ /* 0x020fe200078ec0ff */
[----:B------:R-:W-:Y:S01]  /*0b40*/  VIADD R27, R2, 0x21 ;  /* 0x00000021021b7836 */ /* 0x000fe20000000000 */
[----:B------:R-:W-:Y:S01]  /*0b50*/  LOP3.LUT R19, R8, 0x3f, RZ, 0xc0, !PT ;  /* 0x0000003f08137812 */ /* 0x000fe200078ec0ff */
[----:B------:R-:W-:Y:S01]  /*0b60*/  IMAD.MOV.U32 R26, RZ, RZ, RZ ;  /* 0x000000ffff1a7224 */ /* 0x000fe200078e00ff */
[----:B------:R-:W0:Y:S02]  /*0b70*/  LDCU.64 UR10, c[0x0][0x388] ;  /* 0x00007100ff0a77ac */ /* 0x000e240008000a00 */
[----:B------:R-:W1:Y:S08]  /*0b80*/  I2F.U16 R18, R18 ;  /* 0x0000001200127306 */ /* 0x000e700000101000 */
[----:B------:R-:W4:Y:S01]  /*0b90*/  I2F.U16 R19, R19 ;  /* 0x0000001300137306 */ /* 0x000f220000101000 */
[----:B-1----:R-:W-:Y:S01]  /*0ba0*/  FMUL R28, R18, R3 ;  /* 0x00000003121c7220 */ /* 0x002fe20000400000 */
[----:B0---4-:R-:W-:-:S07]  /*0bb0*/  FMUL R29, R19, R4 ;  /* 0x00000004131d7220 */ /* 0x011fce0000400000 */
.L_x_221:
[----:B------:R-:W-:-:S05]  /*0bc0*/  VIADD R23, R26, 0x10 ;  /* 0x000000101a177836 */ /* 0x000fca0000000000 */
[----:B------:R-:W-:-:S05]  /*0bd0*/  IADD3 R22, P0, PT, R23, R16, RZ ;  /* 0x0000001017167210 */ /* 0x000fca0007f1e0ff */
[----:B------:R-:W-:-:S05]  /*0be0*/  IMAD.X R23, RZ, RZ, R17, P0 ;  /* 0x000000ffff177224 */ /* 0x000fca00000e0611 */
[----:B------:R-:W2:Y:S04]  /*0bf0*/  LDG.E.U8.CONSTANT R18, desc[UR8][R22.64+0x10] ;  /* 0x0000100816127981 */ /* 0x000ea8000c1e9100 */
[----:B------:R-:W3:Y:S01]  /*0c00*/  LDG.E.U8.CONSTANT R32, desc[UR8][R22.64+0x13] ;  /* 0x0000130816207981 */ /* 0x000ee2000c1e9100 */
[----:B--2---:R-:W-:Y:S02]  /*0c10*/  LOP3.LUT R19, R18, 0xf, RZ, 0xc0, !PT ;  /* 0x0000000f12137812 */ /* 0x004fe400078ec0ff */
[----:B------:R-:W-:-:S04]  /*0c20*/  SHF.R.U32.HI R18, RZ, 0x4, R18 ;  /* 0x00000004ff127819 */ /* 0x000fc80000011612 */
[----:B------:R-:W0:Y:S01]  /*0c30*/  I2F.U16 R19, R19 ;  /* 0x0000001300137306 */ /* 0x000e220000101000 */
[----:B------:R-:W-:-:S04]  /*0c40*/  LOP3.LUT R18, R18, 0xffff, RZ, 0xc0, !PT ;  /* 0x0000ffff12127812 */ /* 0x000fc800078ec0ff */
[----:B------:R-:W-:-:S05]  /*0c50*/  I2FP.F32.U32 R18, R18 ;  /* 0x0000001200127245 */ /* 0x000fca0000201000 */
[C-C-:B------:R-:W-:Y:S01]  /*0c60*/  FFMA R31, R28.reuse, R18, -R29.reuse ;  /* 0x000000121c1f7223 */ /* 0x140fe2000000081d */
[----:B0-----:R-:W-:-:S05]  /*0c70*/  FFMA R25, R28, R19, -R29 ;  /* 0x000000131c197223 */ /* 0x001fca000000081d */
[C---:B------:R-:W-:Y:S02]  /*0c80*/  LOP3.LUT R30, R25.reuse, 0x7fff, RZ, 0xc0, !PT ;  /* 0x00007fff191e7812 */ /* 0x040fe400078ec0ff */
[----:B------:R-:W-:Y:S02]  /*0c90*/  PRMT R25, R25, 0x7632, R25 ;  /* 0x0000763219197816 */ /* 0x000fe40000000019 */
[----:B------:R-:W-:-:S03]  /*0ca0*/  ISETP.GT.U32.AND P0, PT, R30, 0x4000, PT ;  /* 0x000040001e00780c */ /* 0x000fc60003f04070 */
[----:B------:R-:W-:-:S10]  /*0cb0*/  VIADD R33, R25, 0x1 ;  /* 0x0000000119217836 */ /* 0x000fd40000000000 */
[----:B------:R-:W-:Y:S01]  /*0cc0*/  @!P0 IMAD.MOV R33, RZ, RZ, R25 ;  /* 0x000000ffff218224 */ /* 0x000fe200078e0219 */
[----:B------:R-:W-:Y:S02]  /*0cd0*/  SHF.R.S32.HI R25, RZ, 0x1f, R2 ;  /* 0x0000001fff197819 */ /* 0x000fe40000011402 */
[----:B------:R-:W-:-:S04]  /*0ce0*/  IADD3 R19, P0, PT, R2, R26, RZ ;  /* 0x0000001a02137210 */ /* 0x000fc80007f1e0ff */
[----:B------:R-:W-:Y:S02]  /*0cf0*/  LEA.HI.X.SX32 R30, R26, R25, 0x1, P0 ;  /* 0x000000191a1e7211 */ /* 0x000fe400000f0eff */
[----:B------:R-:W-:-:S04]  /*0d00*/  LEA R18, P0, R19, UR10, 0x1 ;  /* 0x0000000a13127c11 */ /* 0x000fc8000f8008ff */
[----:B------:R-:W-:Y:S02]  /*0d10*/  LEA.HI.X R19, R19, UR11, R30, 0x1, P0 ;  /* 0x0000000b13137c11 */ /* 0x000fe400080f0c1e */
[----:B------:R-:W-:-:S04]  /*0d20*/  LOP3.LUT R30, R31, 0x7fff, RZ, 0xc0, !PT ;  /* 0x00007fff1f1e7812 */ /* 0x000fc800078ec0ff */
[----:B------:R-:W-:Y:S02]  /*0d30*/  ISETP.GT.U32.AND P0, PT, R30, 0x4000, PT ;  /* 0x000040001e00780c */ /* 0x000fe40003f04070 */
[----:B------:R-:W2:Y:S01]  /*0d40*/  LDG.E.U8.CONSTANT R30, desc[UR8][R22.64+0x11] ;  /* 0x00001108161e7981 */ /* 0x000ea2000c1e9100 */
[----:B------:R-:W-:-:S03]  /*0d50*/  PRMT R31, R31, 0x7632, R31 ;  /* 0x000076321f1f7816 */ /* 0x000fc6000000001f */
[----:B------:R-:W-:Y:S02]  /*0d60*/  STG.E.U16 desc[UR8][R18.64+0x40], R33 ;  /* 0x0000402112007986 */ /* 0x000fe4000c101508 */
[----:B------:R-:W-:-:S05]  /*0d70*/  VIADD R35, R31, 0x1 ;  /* 0x000000011f237836 */ /* 0x000fca0000000000 */
[----:B------:R-:W-:Y:S02]  /*0d80*/  @!P0 IMAD.MOV R35, RZ, RZ, R31 ;  /* 0x000000ffff238224 */ /* 0x000fe400078e021f */
[----:B------:R0:W4:Y:S04]  /*0d90*/  LDG.E.U8.CONSTANT R31, desc[UR8][R22.64+0x12] ;  /* 0x00001208161f7981 */ /* 0x000128000c1e9100 */
[----:B------:R1:W-:Y:S02]  /*0da0*/  STG.E.U16 desc[UR8][R18.64+0x60], R35 ;  /* 0x0000602312007986 */ /* 0x0003e4000c101508 */
[----:B-1----:R-:W-:-:S04]  /*0db0*/  IMAD.IADD R19, R27, 0x1, R26 ;  /* 0x000000011b137824 */ /* 0x002fc800078e021a */
[----:B------:R-:W-:-:S04]  /*0dc0*/  IMAD.WIDE R18, R19, 0x2, R20 ;  /* 0x0000000213127825 */ /* 0x000fc800078e0214 */
[----:B------:R-:W-:Y:S01]  /*0dd0*/  VIADD R26, R26, 0x4 ;  /* 0x000000041a1a7836 */ /* 0x000fe20000000000 */
[----:B--2---:R-:W-:Y:S02]  /*0de0*/  LOP3.LUT R34, R30, 0xf, RZ, 0xc0, !PT ;  /* 0x0000000f1e227812 */ /* 0x004fe400078ec0ff */
[----:B------:R-:W-:-:S04]  /*0df0*/  SHF.R.U32.HI R30, RZ, 0x4, R30 ;  /* 0x00000004ff1e7819 */ /* 0x000fc8000001161e */
[----:B------:R-:W-:Y:S01]  /*0e00*/  LOP3.LUT R36, R30, 0xffff, RZ, 0xc0, !PT ;  /* 0x0000ffff1e247812 */ /* 0x000fe200078ec0ff */
[----:B------:R-:W1:Y:S03]  /*0e10*/  I2F.U16 R34, R34 ;  /* 0x0000002200227306 */ /* 0x000e660000101000 */
[----:B------:R-:W-:-:S05]  /*0e20*/  I2FP.F32.U32 R36, R36 ;  /* 0x0000002400247245 */ /* 0x000fca0000201000 */
[----:B------:R-:W-:-:S05]  /*0e30*/  FFMA R36, R28, R36, -R29 ;  /* 0x000000241c247223 */ /* 0x000fca000000081d */
[----:B0-----:R-:W-:-:S04]  /*0e40*/  LOP3.LUT R22, R36, 0x7fff, RZ, 0xc0, !PT ;  /* 0x00007fff24167812 */ /* 0x001fc800078ec0ff */
[----:B------:R-:W-:Y:S02]  /*0e50*/  ISETP.GT.U32.AND P1, PT, R22, 0x4000, PT ;  /* 0x000040001600780c */ /* 0x000fe40003f24070 */
[----:B----4-:R-:W-:Y:S01]  /*0e60*/  LOP3.LUT R22, R31, 0xf, RZ, 0xc0, !PT ;  /* 0x0000000f1f167812 */ /* 0x010fe200078ec0ff */
[----:B-1----:R-:W-:-:S05]  /*0e70*/  FFMA R30, R28, R34, -R29 ;  /* 0x000000221c1e7223 */ /* 0x002fca000000081d */
[----:B------:R-:W0:Y:S01]  /*0e80*/  I2F.U16 R22, R22 ;  /* 0x0000001600167306 */ /* 0x000e220000101000 */
[----:B------:R-:W-:-:S04]  /*0e90*/  LOP3.LUT R33, R30, 0x7fff, RZ, 0xc0, !PT ;  /* 0x00007fff1e217812 */ /* 0x000fc800078ec0ff */
[----:B------:R-:W-:Y:S02]  /*0ea0*/  ISETP.GT.U32.AND P0, PT, R33, 0x4000, PT ;  /* 0x000040002100780c */ /* 0x000fe40003f04070 */
[----:B------:R-:W-:-:S05]  /*0eb0*/  PRMT R30, R30, 0x7632, R30 ;  /* 0x000076321e1e7816 */ /* 0x000fca000000001e */
[----:B------:R-:W-:Y:S02]  /*0ec0*/  VIADD R33, R30, 0x1 ;  /* 0x000000011e217836 */ /* 0x000fe40000000000 */
[----:B0-----:R-:W-:-:S04]  /*0ed0*/  FFMA R23, R28, R22, -R29 ;  /* 0x000000161c177223 */ /* 0x001fc8000000081d */
[----:B------:R-:W-:Y:S01]  /*0ee0*/  @!P0 IMAD.MOV R33, RZ, RZ, R30 ;  /* 0x000000ffff218224 */ /* 0x000fe200078e021e */
[----:B------:R-:W-:-:S04]  /*0ef0*/  LOP3.LUT R30, R23, 0x7fff, RZ, 0xc0, !PT ;  /* 0x00007fff171e7812 */ /* 0x000fc800078ec0ff */
[----:B------:R-:W-:Y:S02]  /*0f00*/  ISETP.GT.U32.AND P0, PT, R30, 0x4000, PT ;  /* 0x000040001e00780c */ /* 0x000fe40003f04070 */
[----:B------:R-:W-:Y:S02]  /*0f10*/  SHF.R.U32.HI R31, RZ, 0x4, R31 ;  /* 0x00000004ff1f7819 */ /* 0x000fe4000001161f */
[----:B------:R-:W-:Y:S02]  /*0f20*/  PRMT R30, R23, 0x7632, R30 ;  /* 0x00007632171e7816 */ /* 0x000fe4000000001e */
[----:B------:R-:W-:-:S03]  /*0f30*/  LOP3.LUT R31, R31, 0xffff, RZ, 0xc0, !PT ;  /* 0x0000ffff1f1f7812 */ /* 0x000fc600078ec0ff */
[----:B------:R-:W-:Y:S01]  /*0f40*/  VIADD R23, R30, 0x1 ;  /* 0x000000011e177836 */ /* 0x000fe20000000000 */
[----:B------:R3:W-:Y:S03]  /*0f50*/  STG.E.U16 desc[UR8][R18.64], R33 ;  /* 0x0000002112007986 */ /* 0x0007e6000c101508 */
[----:B------:R-:W-:Y:S01]  /*0f60*/  @!P0 IMAD.MOV R23, RZ, RZ, R30 ;  /* 0x000000ffff178224 */ /* 0x000fe200078e021e */
[----:B------:R-:W-:-:S05]  /*0f70*/  I2FP.F32.U32 R30, R31 ;  /* 0x0000001f001e7245 */ /* 0x000fca0000201000 */
[----:B------:R-:W-:Y:S01]  /*0f80*/  FFMA R30, R28, R30, -R29 ;  /* 0x0000001e1c1e7223 */ /* 0x000fe2000000081d */
[----:B---3--:R-:W-:-:S04]  /*0f90*/  LOP3.LUT R33, R32, 0xf, RZ, 0xc0, !PT ;  /* 0x0000000f20217812 */ /* 0x008fc800078ec0ff */
[----:B------:R-:W-:Y:S02]  /*0fa0*/  LOP3.LUT R22, R30, 0x7fff, RZ, 0xc0, !PT ;  /* 0x00007fff1e167812 */ /* 0x000fe400078ec0ff */
[----:B------:R-:W0:Y:S02]  /*0fb0*/  I2F.U16 R33, R33 ;  /* 0x0000002100217306 */ /* 0x000e240000101000 */
[----:B------:R-:W-:Y:S02]  /*0fc0*/  ISETP.GT.U32.AND P0, PT, R22, 0x4000, PT ;  /* 0x000040001600780c */ /* 0x000fe40003f04070 */
[----:B------:R-:W-:Y:S02]  /*0fd0*/  PRMT R30, R30, 0x7632, R30 ;  /* 0x000076321e1e7816 */ /* 0x000fe4000000001e */
[----:B------:R-:W-:-:S03]  /*0fe0*/  SHF.R.U32.HI R32, RZ, 0x4, R32 ;  /* 0x00000004ff207819 */ /* 0x000fc60000011620 */
[----:B------:R-:W-:Y:S02]  /*0ff0*/  VIADD R31, R30, 0x1 ;  /* 0x000000011e1f7836 */ /* 0x000fe40000000000 */
[----:B0-----:R-:W-:-:S04]  /*1000*/  FFMA R22, R28, R33, -R29 ;  /* 0x000000211c167223 */ /* 0x001fc8000000081d */
[----:B------:R-:W-:Y:S01]  /*1010*/  @!P0 IMAD.MOV R31, RZ, RZ, R30 ;  /* 0x000000ffff1f8224 */ /* 0x000fe200078e021e */
[----:B------:R-:W-:-:S04]  /*1020*/  LOP3.LUT R30, R22, 0x7fff, RZ, 0xc0, !PT ;  /* 0x00007fff161e7812 */ /* 0x000fc800078ec0ff */
[----:B------:R-:W-:Y:S02]  /*1030*/  ISETP.GT.U32.AND P0, PT, R30, 0x4000, PT ;  /* 0x000040001e00780c */ /* 0x000fe40003f04070 */
[----:B------:R-:W-:-:S04]  /*1040*/  LOP3.LUT R30, R32, 0xffff, RZ, 0xc0, !PT ;  /* 0x0000ffff201e7812 */ /* 0x000fc800078ec0ff */
[----:B------:R-:W-:Y:S02]  /*1050*/  I2FP.F32.U32 R30, R30 ;  /* 0x0000001e001e7245 */ /* 0x000fe40000201000 */
[----:B------:R-:W-:-:S03]  /*1060*/  PRMT R22, R22, 0x7632, R22 ;  /* 0x0000763216167816 */ /* 0x000fc60000000016 */
[----:B------:R-:W-:Y:S02]  /*1070*/  FFMA R30, R28, R30, -R29 ;  /* 0x0000001e1c1e7223 */ /* 0x000fe4000000081d */
[----:B------:R-:W-:Y:S02]  /*1080*/  VIADD R33, R22, 0x1 ;  /* 0x0000000116217836 */ /* 0x000fe40000000000 */
[----:B------:R-:W-:Y:S01]  /*1090*/  @!P0 IMAD.MOV R33, RZ, RZ, R22 ;  /* 0x000000ffff218224 */ /* 0x000fe200078e0216 */
[----:B------:R-:W-:Y:S02]  /*10a0*/  LOP3.LUT R22, R30, 0x7fff, RZ, 0xc0, !PT ;  /* 0x00007fff1e167812 */ /* 0x000fe400078ec0ff */
[----:B------:R-:W-:Y:S02]  /*10b0*/  PRMT R36, R36, 0x7632, R36 ;  /* 0x0000763224247816 */ /* 0x000fe40000000024 */
[----:B------:R-:W-:-:S03]  /*10c0*/  ISETP.GT.U32.AND P0, PT, R22, 0x4000, PT ;  /* 0x000040001600780c */ /* 0x000fc60003f04070 */
[----:B------:R-:W-:Y:S01]  /*10d0*/  VIADD R35, R36, 0x1 ;  /* 0x0000000124237836 */ /* 0x000fe20000000000 */
[----:B------:R-:W-:Y:S01]  /*10e0*/  PRMT R30, R30, 0x7632, R30 ;  /* 0x000076321e1e7816 */ /* 0x000fe2000000001e */
[----:B------:R-:W-:-:S05]  /*10f0*/  @!P1 IMAD.MOV R35, RZ, RZ, R36 ;  /* 0x000000ffff239224 */ /* 0x000fca00078e0224 */
[----:B------:R0:W-:Y:S04]  /*1100*/  STG.E.U16 desc[UR8][R18.64+0x20], R35 ;  /* 0x0000202312007986 */ /* 0x0001e8000c101508 */
[----:B------:R1:W-:Y:S01]  /*1110*/  STG.E.U16 desc[UR8][R18.64+0x2], R23 ;  /* 0x0000021712007986 */ /* 0x0003e2000c101508 */
[----:B0-----:R-:W-:Y:S02]  /*1120*/  VIADD R35, R30, 0x1 ;  /* 0x000000011e237836 */ /* 0x001fe40000000000 */
[----:B------:R-:W-:Y:S01]  /*1130*/  @!P0 IMAD.MOV R35, RZ, RZ, R30 ;  /* 0x000000ffff238224 */ /* 0x000fe200078e021e */
[----:B------:R1:W-:Y:S04]  /*1140*/  STG.E.U16 desc[UR8][R18.64+0x22], R31 ;  /* 0x0000221f12007986 */ /* 0x0003e8000c101508 */
[----:B------:R1:W-:Y:S04]  /*1150*/  STG.E.U16 desc[UR8][R18.64+0x4], R33 ;  /* 0x0000042112007986 */ /* 0x0003e8000c101508 */
[----:B------:R1:W-:Y:S01]  /*1160*/  STG.E.U16 desc[UR8][R18.64+0x24], R35 ;  /* 0x0000242312007986 */ /* 0x0003e2000c101508 */
[----:B------:R-:W-:-:S13]  /*1170*/  ISETP.NE.AND P0, PT, R26, 0x10, PT ;  /* 0x000000101a00780c */ /* 0x000fda0003f05270 */
[----:B-1----:R-:W-:Y:S05]  /*1180*/  @P0 BRA `(.L_x_221) ;  /* 0xfffffff8008c0947 */ /* 0x002fea000383ffff */
[----:B------:R-:W2:Y:S04]  /*1190*/  LDG.E.U8.CONSTANT R18, desc[UR8][R16.64+0x30] ;  /* 0x0000300810127981 */ /* 0x000ea8000c1e9100 */
[----:B------:R-:W3:Y:S04]  /*11a0*/  LDG.E.U8.CONSTANT R22, desc[UR8][R16.64+0x31] ;  /* 0x0000310810167981 */ /* 0x000ee8000c1e9100 */
[----:B------:R-:W4:Y:S04]  /*11b0*/  LDG.E.U8.CONSTANT R26, desc[UR8][R16.64+0x32] ;  /* 0x00003208101a7981 */ /* 0x000f28000c1e9100 */
[----:B------:R-:W5:Y:S04]  /*11c0*/  LDG.E.U8.CONSTANT R31, desc[UR8][R16.64+0x33] ;  /* 0x00003308101f7981 */ /* 0x000f68000c1e9100 */
[----:B------:R-:W5:Y:S04]  /*11d0*/  LDG.E.U8.CONSTANT R33, desc[UR8][R16.64+0x34] ;  /* 0x0000340810217981 */ /* 0x000f68000c1e9100 */
[----:B------:R-:W5:Y:S01]  /*11e0*/  LDG.E.U8.CONSTANT R32, desc[UR8][R16.64+0x35] ;  /* 0x0000350810207981 */ /* 0x000f62000c1e9100 */
[----:B------:R-:W-:-:S03]  /*11f0*/  LOP3.LUT R19, R9, 0x3f, RZ, 0xc0, !PT ;  /* 0x0000003f09137812 */ /* 0x000fc600078ec0ff */
[----:B------:R-:W5:Y:S01]  /*1200*/  LDG.E.U8.CONSTANT R30, desc[UR8][R16.64+0x36] ;  /* 0x00003608101e7981 */ /* 0x000f62000c1e9100 */
[----:B------:R-:W-:Y:S01]  /*1210*/  LOP3.LUT R23, R10, 0x3f, RZ, 0xc0, !PT ;  /* 0x0000003f0a177812 */ /* 0x000fe200078ec0ff */
[----:B------:R-:W0:Y:S08]  /*1220*/  I2F.U16 R28, R19 ;  /* 0x00000013001c7306 */ /* 0x000e300000101000 */
[----:B------:R-:W1:Y:S01]  /*1230*/  I2F.U16 R23, R23 ;  /* 0x0000001700177306 */ /* 0x000e620000101000 */
[----:B0-----:R-:W-:Y:S01]  /*1240*/  FMUL R29, R28, R3 ;  /* 0x000000031c1d7220 */ /* 0x001fe20000400000 */
[----:B-1----:R-:W-:Y:S01]  /*1250*/  FMUL R28, R23, R4 ;  /* 0x00000004171c7220 */ /* 0x002fe20000400000 */
[----:B--2---:R-:W-:-:S06]  /*1260*/  LOP3.LUT R27, R18, 0xf, RZ, 0xc0, !PT ;  /* 0x0000000f121b7812 */ /* 0x004fcc00078ec0ff */
[----:B------:R-:W0:Y:S02]  /*1270*/  I2F.U16 R27, R27 ;  /* 0x0000001b001b7306 */ /* 0x000e240000101000 */
[----:B0-----:R-:W-:Y:S02]  /*1280*/  FFMA R34, R29, R27, -R28 ;  /* 0x0000001b1d227223 */ /* 0x001fe4000000081c */
[----:B------:R-:W2:Y:S01]  /*1290*/  LDG.E.U8.CONSTANT R27, desc[UR8][R16.64+0x37] ;  /* 0x00003708101b7981 */ /* 0x000ea2000c1e9100 */
[----:B------:R-:W-:Y:S02]  /*12a0*/  SHF.R.U32.HI R18, RZ, 0x4, R18 ;  /* 0x00000004ff127819 */ /* 0x000fe40000011612 */
[----:B------:R-:W-:Y:S02]  /*12b0*/  LOP3.LUT R35, R34, 0x7fff, RZ, 0xc0, !PT ;  /* 0x00007fff22237812 */ /* 0x000fe400078ec0ff */
[----:B------:R-:W-:Y:S02]  /*12c0*/  LOP3.LUT R18, R18, 0xffff, RZ, 0xc0, !PT ;  /* 0x0000ffff12127812 */ /* 0x000fe400078ec0ff */
[----:B------:R-:W-:-:S02]  /*12d0*/  ISETP.GT.U32.AND P0, PT, R35, 0x4000, PT ;  /* 0x000040002300780c */ /* 0x000fc40003f04070 */
[----:B------:R-:W-:Y:S02]  /*12e0*/  I2FP.F32.U32 R19, R18 ;  /* 0x0000001200137245 */ /* 0x000fe40000201000 */
[----:B------:R-:W-:-:S03]  /*12f0*/  PRMT R18, R34, 0x7632, R18 ;  /* 0x0000763222127816 */ /* 0x000fc60000000012 */
[----:B------:R-:W-:Y:S02]  /*1300*/  FFMA R34, R29, R19, -R28 ;  /* 0x000000131d227223 */ /* 0x000fe4000000081c */
[----:B------:R-:W-:-:S04]  /*1310*/  VIADD R23, R18, 0x1 ;  /* 0x0000000112177836 */ /* 0x000fc80000000000 */
[----:B------:R-:W-:Y:S01]  /*1320*/  @!P0 IMAD.MOV R23, RZ, RZ, R18 ;  /* 0x000000ffff178224 */ /* 0x000fe200078e0212 */
[----:B------:R-:W-:-:S04]  /*1330*/  LOP3.LUT R18, R34, 0x7fff, RZ, 0xc0, !PT ;  /* 0x00007fff22127812 */ /* 0x000fc800078ec0ff */
[----:B------:R-:W-:Y:S02]  /*1340*/  ISETP.GT.U32.AND P0, PT, R18, 0x4000, PT ;  /* 0x000040001200780c */ /* 0x000fe40003f04070 */
[----:B------:R-:W-:-:S04]  /*1350*/  LEA R18, P1, R2, UR10, 0x1 ;  /* 0x0000000a02127c11 */ /* 0x000fc8000f8208ff */
[----:B------:R-:W-:Y:S02]  /*1360*/  LEA.HI.X R19, R2, UR11, R25, 0x1, P1 ;  /* 0x0000000b02137c11 */ /* 0x000fe400088f0c19 */
[----:B---3--:R-:W-:Y:S02]  /*1370*/  LOP3.LUT R25, R22, 0xf, RZ, 0xc0, !PT ;  /* 0x0000000f16197812 */ /* 0x008fe400078ec0ff */
[----:B------:R-:W-:-:S04]  /*1380*/  SHF.R.U32.HI R22, RZ, 0x4, R22 ;  /* 0x00000004ff167819 */ /* 0x000fc80000011616 */
[----:B------:R-:W0:Y:S01]  /*1390*/  I2F.U16 R25, R25 ;  /* 0x0000001900197306 */ /* 0x000e220000101000 */
[----:B------:R-:W-:-:S04]  /*13a0*/  LOP3.LUT R22, R22, 0xffff, RZ, 0xc0, !PT ;  /* 0x0000ffff16167812 */ /* 0x000fc800078ec0ff */
[----:B------:R-:W-:Y:S02]  /*13b0*/  I2FP.F32.U32 R37, R22 ;  /* 0x0000001600257245 */ /* 0x000fe40000201000 */
[----:B------:R-:W-:-:S03]  /*13c0*/  PRMT R34, R34, 0x7632, R34 ;  /* 0x0000763222227816 */ /* 0x000fc60000000022 */
[C-C-:B------:R-:W-:Y:S01]  /*13d0*/  FFMA R37, R29.reuse, R37, -R28.reuse ;  /* 0x000000251d257223 */ /* 0x140fe2000000081c */
[----:B------:R1:W-:Y:S01]  /*13e0*/  STG.E.U16 desc[UR8][R18.64+0x80], R23 ;  /* 0x0000801712007986 */ /* 0x0003e2000c101508 */
[----:B------:R-:W-:Y:S02]  /*13f0*/  VIADD R35, R34, 0x1 ;  /* 0x0000000122237836 */ /* 0x000fe40000000000 */
[----:B0-----:R-:W-:Y:S01]  /*1400*/  FFMA R22, R29, R25, -R28 ;  /* 0x000000191d167223 */ /* 0x001fe2000000081c */
[----:B------:R-:W-:Y:S01]  /*1410*/  @!P0 IMAD.MOV R35, RZ, RZ, R34 ;  /* 0x000000ffff238224 */ /* 0x000fe200078e0222 */
[----:B----4-:R-:W-:Y:S02]  /*1420*/  LOP3.LUT R34, R26, 0xf, RZ, 0xc0, !PT ;  /* 0x0000000f1a227812 */ /* 0x010fe400078ec0ff */
[----:B-1----:R-:W-:Y:S02]  /*1430*/  LOP3.LUT R23, R37, 0x7fff, RZ, 0xc0, !PT ;  /* 0x00007fff25177812 */ /* 0x002fe400078ec0ff */
[----:B------:R-:W-:-:S02]  /*1440*/  LOP3.LUT R25, R22, 0x7fff, RZ, 0xc0, !PT ;  /* 0x00007fff16197812 */ /* 0x000fc400078ec0ff */
[----:B------:R-:W-:Y:S02]  /*1450*/  ISETP.GT.U32.AND P1, PT, R23, 0x4000, PT ;  /* 0x000040001700780c */ /* 0x000fe40003f24070 */
[----:B------:R-:W-:Y:S01]  /*1460*/  ISETP.GT.U32.AND P0, PT, R25, 0x4000, PT ;  /* 0x000040001900780c */ /* 0x000fe20003f04070 */
[----:B------:R-:W0:Y:S01]  /*1470*/  I2F.U16 R34, R34 ;  /* 0x0000002200227306 */ /* 0x000e220000101000 */
[----:B------:R-:W-:Y:S02]  /*1480*/  PRMT R23, R37, 0x7632, R23 ;  /* 0x0000763225177816 */ /* 0x000fe40000000017 */
[----:B------:R-:W-:Y:S02]  /*1490*/  PRMT R22, R22, 0x7632, R22 ;  /* 0x0000763216167816 */ /* 0x000fe40000000016 */
[----:B------:R-:W-:Y:S01]  /*14a0*/  SHF.R.U32.HI R26, RZ, 0x4, R26 ;  /* 0x00000004ff1a7819 */ /* 0x000fe2000001161a */
[----:B------:R-:W-:-:S04]  /*14b0*/  VIADD R25, R23, 0x1 ;  /* 0x0000000117197836 */ /* 0x000fc80000000000 */
[----:B------:R-:W-:Y:S02]  /*14c0*/  @!P1 IMAD.MOV R25, RZ, RZ, R23 ;  /* 0x000000ffff199224 */ /* 0x000fe400078e0217 */
[----:B------:R-:W-:Y:S01]  /*14d0*/  VIADD R23, R2, 0x41 ;  /* 0x0000004102177836 */ /* 0x000fe20000000000 */
[----:B------:R-:W-:Y:S01]  /*14e0*/  LOP3.LUT R26, R26, 0xffff, RZ, 0xc0, !PT ;  /* 0x0000ffff1a1a7812 */ /* 0x000fe200078ec0ff */
[----:B------:R-:W-:Y:S02]  /*14f0*/  VIADD R37, R22, 0x1 ;  /* 0x0000000116257836 */ /* 0x000fe40000000000 */
[----:B------:R-:W-:Y:S01]  /*1500*/  @!P0 IMAD.MOV R37, RZ, RZ, R22 ;  /* 0x000000ffff258224 */ /* 0x000fe200078e0216 */
[----:B------:R1:W-:Y:S01]  /*1510*/  STG.E.U16 desc[UR8][R18.64+0xa0], R35 ;  /* 0x0000a02312007986 */ /* 0x0003e2000c101508 */
[----:B------:R-:W-:-:S05]  /*1520*/  IMAD.WIDE R22, R23, 0x2, R20 ;  /* 0x0000000217167825 */ /* 0x000fca00078e0214 */
[----:B------:R5:W-:Y:S01]  /*1530*/  STG.E.U16 desc[UR8][R22.64+0x20], R25 ;  /* 0x0000201916007986 */ /* 0x000be2000c101508 */
[----:B-1----:R-:W-:Y:S01]  /*1540*/  I2FP.F32.U32 R35, R26 ;  /* 0x0000001a00237245 */ /* 0x002fe20000201000 */
[----:B0-----:R-:W-:-:S04]  /*1550*/  FFMA R26, R29, R34, -R28 ;  /* 0x000000221d1a7223 */ /* 0x001fc8000000081c */
[----:B------:R-:W-:Y:S01]  /*1560*/  FFMA R36, R29, R35, -R28 ;  /* 0x000000231d247223 */ /* 0x000fe2000000081c */
[----:B-----5:R-:W-:Y:S02]  /*1570*/  LOP3.LUT R25, R31, 0xf, RZ, 0xc0, !PT ;  /* 0x0000000f1f197812 */ /* 0x020fe400078ec0ff */
[----:B------:R-:W-:-:S04]  /*1580*/  LOP3.LUT R35, R26, 0x7fff, RZ, 0xc0, !PT ;  /* 0x00007fff1a237812 */ /* 0x000fc800078ec0ff */
[----:B------:R-:W-:Y:S01]  /*1590*/  ISETP.GT.U32.AND P0, PT, R35, 0x4000, PT ;  /* 0x000040002300780c */ /* 0x000fe20003f04070 */
[----:B------:R-:W0:Y:S01]  /*15a0*/  I2F.U16 R25, R25 ;  /* 0x0000001900197306 */ /* 0x000e220000101000 */
[----:B------:R-:W-:Y:S02]  /*15b0*/  LOP3.LUT R35, R36, 0x7fff, RZ, 0xc0, !PT ;  /* 0x00007fff24237812 */ /* 0x000fe400078ec0ff */
[----:B------:R-:W-:Y:S02]  /*15c0*/  SHF.R.U32.HI R31, RZ, 0x4, R31 ;  /* 0x00000004ff1f7819 */ /* 0x000fe4000001161f */
[----:B------:R-:W-:Y:S02]  /*15d0*/  ISETP.GT.U32.AND P1, PT, R35, 0x4000, PT ;  /* 0x000040002300780c */ /* 0x000fe40003f24070 */
[----:B------:R-:W-:Y:S02]  /*15e0*/  PRMT R26, R26, 0x7632, R26 ;  /* 0x000076321a1a7816 */ /* 0x000fe4000000001a */
[----:B------:R-:W-:-:S02]  /*15f0*/  LOP3.LUT R31, R31, 0xffff, RZ, 0xc0, !PT ;  /* 0x0000ffff1f1f7812 */ /* 0x000fc400078ec0ff */
[----:B------:R-:W-:Y:S01]  /*1600*/  PRMT R36, R36, 0x7632, R36 ;  /* 0x0000763224247816 */ /* 0x000fe20000000024 */
[----:B------:R1:W-:Y:S01]  /*1610*/  STG.E.U16 desc[UR8][R22.64], R37 ;  /* 0x0000002516007986 */ /* 0x0003e2000c101508 */
[----:B------:R-:W-:Y:S01]  /*1620*/  I2FP.F32.U32 R34, R31 ;  /* 0x0000001f00227245 */ /* 0x000fe20000201000 */
[C---:B0-----:R-:W-:Y:S02]  /*1630*/  FFMA R31, R29.reuse, R25, -R28 ;  /* 0x000000191d1f7223 */ /* 0x041fe4000000081c */
[----:B------:R-:W-:Y:S02]  /*1640*/  VIADD R35, R36, 0x1 ;  /* 0x0000000124237836 */ /* 0x000fe40000000000 */
[----:B------:R-:W-:Y:S02]  /*1650*/  @!P1 IMAD.MOV R35, RZ, RZ, R36 ;  /* 0x000000ffff239224 */ /* 0x000fe400078e0224 */
[----:B------:R-:W-:Y:S01]  /*1660*/  FFMA R36, R29, R34, -R28 ;  /* 0x000000221d247223 */ /* 0x000fe2000000081c */
[----:B-1----:R-:W-:-:S02]  /*1670*/  VIADD R37, R26, 0x1 ;  /* 0x000000011a257836 */ /* 0x002fc40000000000 */
[----:B------:R-:W-:Y:S02]  /*1680*/  @!P0 IMAD.MOV R37, RZ, RZ, R26 ;  /* 0x000000ffff258224 */ /* 0x000fe400078e021a */
[----:B------:R-:W3:Y:S01]  /*1690*/  LDG.E.U8.CONSTANT R26, desc[UR8][R16.64+0x38] ;  /* 0x00003808101a7981 */ /* 0x000ee2000c1e9100 */
[----:B------:R-:W-:-:S04]  /*16a0*/  LOP3.LUT R34, R31, 0x7fff, RZ, 0xc0, !PT ;  /* 0x00007fff1f227812 */ /* 0x000fc800078ec0ff */
[----:B------:R-:W-:Y:S02]  /*16b0*/  ISETP.GT.U32.AND P0, PT, R34, 0x4000, PT ;  /* 0x000040002200780c */ /* 0x000fe40003f04070 */
[----:B------:R-:W-:-:S04]  /*16c0*/  LOP3.LUT R34, R36, 0x7fff, RZ, 0xc0, !PT ;  /* 0x00007fff24227812 */ /* 0x000fc800078ec0ff */
[----:B------:R-:W-:Y:S02]  /*16d0*/  ISETP.GT.U32.AND P1, PT, R34, 0x4000, PT ;  /* 0x000040002200780c */ /* 0x000fe40003f24070 */
[----:B------:R-:W-:-:S06]  /*16e0*/  LOP3.LUT R34, R33, 0xf, RZ, 0xc0, !PT ;  /* 0x0000000f21227812 */ /* 0x000fcc00078ec0ff */
[----:B------:R-:W0:Y:S01]  /*16f0*/  I2F.U16 R34, R34 ;  /* 0x0000002200227306 */ /* 0x000e220000101000 */
[----:B------:R-:W-:Y:S01]  /*1700*/  PRMT R36, R36, 0x7632, R36 ;  /* 0x0000763224247816 */ /* 0x000fe20000000024 */
[----:B------:R1:W-:Y:S01]  /*1710*/  STG.E.U16 desc[UR8][R22.64+0x2], R37 ;  /* 0x0000022516007986 */ /* 0x0003e2000c101508 */
[----:B------:R-:W-:Y:S02]  /*1720*/  SHF.R.U32.HI R33, RZ, 0x4, R33 ;  /* 0x00000004ff217819 */ /* 0x000fe40000011621 */
[----:B------:R-:W-:Y:S01]  /*1730*/  PRMT R31, R31, 0x7632, R31 ;  /* 0x000076321f1f7816 */ /* 0x000fe2000000001f */
[----:B-1----:R-:W-:Y:S02]  /*1740*/  VIADD R37, R36, 0x1 ;  /* 0x0000000124257836 */ /* 0x002fe40000000000 */
[----:B------:R-:W-:Y:S01]  /*1750*/  @!P1 IMAD.MOV R37, RZ, RZ, R36 ;  /* 0x000000ffff259224 */ /* 0x000fe200078e0224 */
[----:B------:R-:W-:Y:S01]  /*1760*/  LOP3.LUT R36, R33, 0xffff, RZ, 0xc0, !PT ;  /* 0x0000ffff21247812 */ /* 0x000fe200078ec0ff */
[----:B0-----:R-:W-:Y:S01]  /*1770*/  FFMA R33, R29, R34, -R28 ;  /* 0x000000221d217223 */ /* 0x001fe2000000081c */
[----:B------:R-:W-:Y:S01]  /*1780*/  LOP3.LUT R34, R32, 0xf, RZ, 0xc0, !PT ;  /* 0x0000000f20227812 */ /* 0x000fe200078ec0ff */
[----:B------:R-:W-:-:S02]  /*1790*/  VIADD R25, R31, 0x1 ;  /* 0x000000011f197836 */ /* 0x000fc40000000000 */
[----:B------:R-:W-:Y:S01]  /*17a0*/  @!P0 IMAD.MOV R25, RZ, RZ, R31 ;  /* 0x000000ffff198224 */ /* 0x000fe200078e021f */
[----:B------:R0:W-:Y:S02]  /*17b0*/  STG.E.U16 desc[UR8][R22.64+0x22], R35 ;  /* 0x0000222316007986 */ /* 0x0001e4000c101508 */
[----:B------:R-:W1:Y:S02]  /*17c0*/  I2F.U16 R34, R34 ;  /* 0x0000002200227306 */ /* 0x000e640000101000 */
[----:B------:R-:W4:Y:S01]  /*17d0*/  LDG.E.U8.CONSTANT R31, desc[UR8][R16.64+0x39] ;  /* 0x00003908101f7981 */ /* 0x000f22000c1e9100 */
[----:B------:R-:W-:Y:S02]  /*17e0*/  I2FP.F32.U32 R36, R36 ;  /* 0x0000002400247245 */ /* 0x000fe40000201000 */
[----:B------:R-:W-:Y:S02]  /*17f0*/  SHF.R.U32.HI R32, RZ, 0x4, R32 ;  /* 0x00000004ff207819 */ /* 0x000fe40000011620 */
[----:B0-----:R-:W-:Y:S01]  /*1800*/  LOP3.LUT R35, R33, 0x7fff, RZ, 0xc0, !PT ;  /* 0x00007fff21237812 */ /* 0x001fe200078ec0ff */
[----:B------:R-:W-:-:S03]  /*1810*/  FFMA R36, R29, R36, -R28 ;  /* 0x000000241d247223 */ /* 0x000fc6000000081c */
[----:B------:R-:W-:Y:S01]  /*1820*/  ISETP.GT.U32.AND P0, PT, R35, 0x4000, PT ;  /* 0x000040002300780c */ /* 0x000fe20003f04070 */
[----:B------:R0:W-:Y:S01]  /*1830*/  STG.E.U16 desc[UR8][R22.64+0x4], R25 ;  /* 0x0000041916007986 */ /* 0x0001e2000c101508 */
[----:B------:R-:W-:-:S03]  /*1840*/  LOP3.LUT R32, R32, 0xffff, RZ, 0xc0, !PT ;  /* 0x0000ffff20207812 */ /* 0x000fc600078ec0ff */
[----:B------:R1:W-:Y:S01]  /*1850*/  STG.E.U16 desc[UR8][R22.64+0x24], R37 ;  /* 0x0000242516007986 */ /* 0x0003e2000c101508 */
[----:B------:R-:W-:Y:S02]  /*1860*/  PRMT R33, R33, 0x7632, R33 ;  /* 0x0000763221217816 */ /* 0x000fe40000000021 */
[----:B------:R-:W-:Y:S02]  /*1870*/  I2FP.F32.U32 R35, R32 ;  /* 0x0000002000237245 */ /* 0x000fe40000201000 */
[----:B0-----:R-:W-:Y:S01]  /*1880*/  LOP3.LUT R25, R36, 0x7fff, RZ, 0xc0, !PT ;  /* 0x00007fff24197812 */ /* 0x001fe200078ec0ff */
[----:B-1----:R-:W-:-:S03]  /*1890*/  FFMA R22, R29, R34, -R28 ;  /* 0x000000221d167223 */ /* 0x002fc6000000081c */
[----:B------:R-:W-:Y:S01]  /*18a0*/  ISETP.GT.U32.AND P1, PT, R25, 0x4000, PT ;  /* 0x000040001900780c */ /* 0x000fe20003f24070 */
[----:B------:R-:W-:Y:S01]  /*18b0*/  VIADD R23, R33, 0x1 ;  /* 0x0000000121177836 */ /* 0x000fe20000000000 */
[----:B------:R-:W-:Y:S01]  /*18c0*/  LOP3.LUT R32, R22, 0x7fff, RZ, 0xc0, !PT ;  /* 0x00007fff16207812 */ /* 0x000fe200078ec0ff */
[----:B------:R-:W-:Y:S01]  /*18d0*/  @!P0 IMAD.MOV R23, RZ, RZ, R33 ;  /* 0x000000ffff178224 */ /* 0x000fe200078e0221 */
[----:B------:R-:W-:Y:S01]  /*18e0*/  PRMT R36, R36, 0x7632, R36 ;  /* 0x0000763224247816 */ /* 0x000fe20000000024 */
[----:B------:R-:W5:Y:S01]  /*18f0*/  LDG.E.U8.CONSTANT R33, desc[UR8][R16.64+0x3a] ;  /* 0x00003a0810217981 */ /* 0x000f62000c1e9100 */
[----:B------:R-:W-:Y:S01]  /*1900*/  ISETP.GT.U32.AND P0, PT, R32, 0x4000, PT ;  /* 0x000040002000780c */ /* 0x000fe20003f04070 */
[----:B------:R-:W-:Y:S01]  /*1910*/  FFMA R32, R29, R35, -R28 ;  /* 0x000000231d207223 */ /* 0x000fe2000000081c */
[----:B------:R-:W-:Y:S01]  /*1920*/  PRMT R22, R22, 0x7632, R22 ;  /* 0x0000763216167816 */ /* 0x000fe20000000016 */
[----:B------:R-:W-:-:S03]  /*1930*/  VIADD R25, R36, 0x1 ;  /* 0x0000000124197836 */ /* 0x000fc60000000000 */
[----:B------:R-:W-:Y:S01]  /*1940*/  LOP3.LUT R34, R32, 0x7fff, RZ, 0xc0, !PT ;  /* 0x00007fff20227812 */ /* 0x000fe200078ec0ff */
[----:B------:R-:W-:-:S03]  /*1950*/  @!P1 IMAD.MOV R25, RZ, RZ, R36 ;  /* 0x000000ffff199224 */ /* 0x000fc600078e0224 */
[----:B------:R-:W-:Y:S01]  /*1960*/  ISETP.GT.U32.AND P1, PT, R34, 0x4000, PT ;  /* 0x000040002200780c */ /* 0x000fe20003f24070 */
[----:B------:R-:W-:Y:S01]  /*1970*/  VIADD R35, R22, 0x1 ;  /* 0x0000000116237836 */ /* 0x000fe20000000000 */
[----:B------:R-:W-:Y:S01]  /*1980*/  LOP3.LUT R34, R30, 0xf, RZ, 0xc0, !PT ;  /* 0x0000000f1e227812 */ /* 0x000fe200078ec0ff */
[--C-:B------:R-:W-:Y:S01]  /*1990*/  @!P0 IMAD.MOV R35, RZ, RZ, R22.reuse ;  /* 0x000000ffff238224 */ /* 0x100fe200078e0216 */
[----:B------:R-:W-:Y:S02]  /*19a0*/  PRMT R22, R32, 0x7632, R22 ;  /* 0x0000763220167816 */ /* 0x000fe40000000016 */
[----:B------:R-:W0:Y:S01]  /*19b0*/  I2F.U16 R32, R34 ;  /* 0x0000002200207306 */ /* 0x000e220000101000 */
[----:B------:R-:W-:Y:S01]  /*19c0*/  SHF.R.U32.HI R30, RZ, 0x4, R30 ;  /* 0x00000004ff1e7819 */ /* 0x000fe2000001161e */
[----:B------:R1:W-:Y:S03]  /*19d0*/  STG.E.U16 desc[UR8][R18.64+0xa8], R25 ;  /* 0x0000a81912007986 */ /* 0x0003e6000c101508 */
[----:B-1----:R-:W-:Y:S01]  /*19e0*/  LOP3.LUT R25, R30, 0xffff, RZ, 0xc0, !PT ;  /* 0x0000ffff1e197812 */ /* 0x002fe200078ec0ff */
[----:B0-----:R-:W-:-:S03]  /*19f0*/  FFMA R32, R29, R32, -R28 ;  /* 0x000000201d207223 */ /* 0x001fc6000000081c */
[----:B------:R-:W-:-:S05]  /*1a00*/  I2FP.F32.U32 R25, R25 ;  /* 0x0000001900197245 */ /* 0x000fca0000201000 */
[----:B------:R-:W-:Y:S01]  /*1a10*/  FFMA R30, R29, R25, -R28 ;  /* 0x000000191d1e7223 */ /* 0x000fe2000000081c */
[----:B------:R-:W-:-:S04]  /*1a20*/  LOP3.LUT R25, R32, 0x7fff, RZ, 0xc0, !PT ;  /* 0x00007fff20197812 */ /* 0x000fc800078ec0ff */
[----:B------:R-:W-:Y:S02]  /*1a30*/  ISETP.GT.U32.AND P0, PT, R25, 0x4000, PT ;  /* 0x000040001900780c */ /* 0x000fe40003f04070 */
[----:B------:R-:W-:Y:S01]  /*1a40*/  LOP3.LUT R34, R30, 0x7fff, RZ, 0xc0, !PT ;  /* 0x00007fff1e227812 */ /* 0x000fe200078ec0ff */
[----:B------:R-:W-:Y:S01]  /*1a50*/  VIADD R37, R22, 0x1 ;  /* 0x0000000116257836 */ /* 0x000fe20000000000 */
[----:B------:R-:W-:Y:S01]  /*1a60*/  PRMT R32, R32, 0x7632, R32 ;  /* 0x0000763220207816 */ /* 0x000fe20000000020 */
[----:B------:R-:W-:Y:S01]  /*1a70*/  @!P1 IMAD.MOV R37, RZ, RZ, R22 ;  /* 0x000000ffff259224 */ /* 0x000fe200078e0216 */
[----:B------:R-:W-:Y:S01]  /*1a80*/  ISETP.GT.U32.AND P1, PT, R34, 0x4000, PT ;  /* 0x000040002200780c */ /* 0x000fe20003f24070 */
[----:B------:R-:W5:Y:S01]  /*1a90*/  LDG.E.U8.CONSTANT R25, desc[UR8][R16.64+0x3b] ;  /* 0x00003b0810197981 */ /* 0x000f62000c1e9100 */
[----:B------:R-:W-:Y:S01]  /*1aa0*/  PRMT R34, R30, 0x7632, R34 ;  /* 0x000076321e227816 */ /* 0x000fe20000000022 */
[----:B------:R-:W-:-:S04]  /*1ab0*/  VIADD R30, R32, 0x1 ;  /* 0x00000001201e7836 */ /* 0x000fc80000000000 */
[----:B------:R-:W-:Y:S01]  /*1ac0*/  @!P0 IMAD.MOV R30, RZ, RZ, R32 ;  /* 0x000000ffff1e8224 */ /* 0x000fe200078e0220 */
[----:B------:R0:W-:Y:S01]  /*1ad0*/  STG.E.U16 desc[UR8][R18.64+0x88], R23 ;  /* 0x0000881712007986 */ /* 0x0001e2000c101508 */
[----:B--2---:R-:W-:Y:S01]  /*1ae0*/  LOP3.LUT R32, R27, 0xf, RZ, 0xc0, !PT ;  /* 0x0000000f1b207812 */ /* 0x004fe200078ec0ff */
[----:B0-----:R-:W-:-:S05]  /*1af0*/  VIADD R23, R2, 0x45 ;  /* 0x0000004502177836 */ /* 0x001fca0000000000 */
[----:B------:R-:W0:Y:S01]  /*1b00*/  I2F.U16 R32, R32 ;  /* 0x0000002000207306 */ /* 0x000e220000101000 */
[----:B------:R-:W-:Y:S01]  /*1b10*/  SHF.R.U32.HI R27, RZ, 0x4, R27 ;  /* 0x00000004ff1b7819 */ /* 0x000fe2000001161b */
[----:B------:R-:W-:-:S03]  /*1b20*/  IMAD.WIDE R22, R23, 0x2, R20 ;  /* 0x0000000217167825 */ /* 0x000fc600078e0214 */
[----:B------:R-:W-:Y:S02]  /*1b30*/  LOP3.LUT R27, R27, 0xffff, RZ, 0xc0, !PT ;  /* 0x0000ffff1b1b7812 */ /* 0x000fe400078ec0ff */
[----:B------:R1:W-:Y:S04]  /*1b40*/  STG.E.U16 desc[UR8][R22.64+0x20], R37 ;  /* 0x0000202516007986 */ /* 0x0003e8000c101508 */
[----:B------:R2:W-:Y:S01]  /*1b50*/  STG.E.U16 desc[UR8][R22.64], R35 ;  /* 0x0000002316007986 */ /* 0x0005e2000c101508 */
[----:B-1----:R-:W-:Y:S01]  /*1b60*/  I2FP.F32.U32 R37, R27 ;  /* 0x0000001b00257245 */ /* 0x002fe20000201000 */
[----:B0-----:R-:W-:Y:S01]  /*1b70*/  FFMA R27, R29, R32, -R28 ;  /* 0x000000201d1b7223 */ /* 0x001fe2000000081c */
[----:B--2---:R-:W-:-:S03]  /*1b80*/  VIADD R35, R34, 0x1 ;  /* 0x0000000122237836 */ /* 0x004fc60000000000 */
[----:B------:R-:W-:Y:S01]  /*1b90*/  FFMA R37, R29, R37, -R28 ;  /* 0x000000251d257223 */ /* 0x000fe2000000081c */
[----:B------:R-:W-:Y:S01]  /*1ba0*/  @!P1 IMAD.MOV R35, RZ, RZ, R34 ;  /* 0x000000ffff239224 */ /* 0x000fe200078e0222 */
[----:B------:R-:W-:-:S04]  /*1bb0*/  LOP3.LUT R34, R27, 0x7fff, RZ, 0xc0, !PT ;  /* 0x00007fff1b227812 */ /* 0x000fc800078ec0ff */
[----:B------:R-:W-:Y:S02]  /*1bc0*/  ISETP.GT.U32.AND P0, PT, R34, 0x4000, PT ;  /* 0x000040002200780c */ /* 0x000fe40003f04070 */
[----:B------:R-:W-:-:S04]  /*1bd0*/  LOP3.LUT R34, R37, 0x7fff, RZ, 0xc0, !PT ;  /* 0x00007fff25227812 */ /* 0x000fc800078ec0ff */
[----:B------:R-:W-:Y:S02]  /*1be0*/  ISETP.GT.U32.AND P1, PT, R34, 0x4000, PT ;  /* 0x000040002200780c */ /* 0x000fe40003f24070 */
[----:B------:R-:W-:Y:S01]  /*1bf0*/  PRMT R27, R27, 0x7632, R27 ;  /* 0x000076321b1b7816 */ /* 0x000fe2000000001b */
[----:B------:R0:W-:Y:S01]  /*1c00*/  STG.E.U16 desc[UR8][R22.64+0x2], R30 ;  /* 0x0000021e16007986 */ /* 0x0001e2000c101508 */
[----:B------:R-:W-:-:S03]  /*1c10*/  PRMT R32, R37, 0x7632, R32 ;  /* 0x0000763225207816 */ /* 0x000fc60000000020 */
[----:B------:R-:W-:Y:S01]  /*1c20*/  VIADD R37, R27, 0x1 ;  /* 0x000000011b257836 */ /* 0x000fe20000000000 */
[----:B------:R-:W2:Y:S01]  /*1c30*/  LDG.E.U8.CONSTANT R34, desc[UR8][R16.64+0x3f] ;  /* 0x00003f0810227981 */ /* 0x000ea2000c1e9100 */
[----:B------:R-:W-:Y:S02]  /*1c40*/  @!P0 IMAD.MOV R37, RZ, RZ, R27 ;  /* 0x000000ffff258224 */ /* 0x000fe400078e021b */
[----:B------:R-:W-:Y:S01]  /*1c50*/  VIADD R36, R32, 0x1 ;  /* 0x0000000120247836 */ /* 0x000fe20000000000 */
[----:B------:R-:W2:Y:S01]  /*1c60*/  LDG.E.U8.CONSTANT R27, desc[UR8][R16.64+0x3d] ;  /* 0x00003d08101b7981 */ /* 0x000ea2000c1e9100 */
[----:B------:R-:W-:-:S03]  /*1c70*/  @!P1 IMAD.MOV R36, RZ, RZ, R32 ;  /* 0x000000ffff249224 */ /* 0x000fc600078e0220 */
[----:B0-----:R-:W2:Y:S04]  /*1c80*/  LDG.E.U8.CONSTANT R30, desc[UR8][R16.64+0x3c] ;  /* 0x00003c08101e7981 */ /* 0x001ea8000c1e9100 */
[----:B------:R-:W2:Y:S04]  /*1c90*/  LDG.E.U8.CONSTANT R32, desc[UR8][R16.64+0x3e] ;  /* 0x00003e0810207981 */ /* 0x000ea8000c1e9100 */
[----:B------:R3:W-:Y:S04]  /*1ca0*/  STG.E.U16 desc[UR8][R22.64+0x22], R35 ;  /* 0x0000222316007986 */ /* 0x0007e8000c101508 */
[----:B------:R0:W-:Y:S04]  /*1cb0*/  STG.E.U16 desc[UR8][R22.64+0x4], R37 ;  /* 0x0000042516007986 */ /* 0x0001e8000c101508 */
[----:B------:R1:W-:Y:S01]  /*1cc0*/  STG.E.U16 desc[UR8][R22.64+0x24], R36 ;  /* 0x0000242416007986 */ /* 0x0003e2000c101508 */
[----:B---3--:R-:W-:-:S02]  /*1cd0*/  LOP3.LUT R35, R26, 0xf, RZ, 0xc0, !PT ;  /* 0x0000000f1a237812 */ /* 0x008fc400078ec0ff */
[----:B------:R-:W-:-:S04]  /*1ce0*/  SHF.R.U32.HI R26, RZ, 0x4, R26 ;  /* 0x00000004ff1a7819 */ /* 0x000fc8000001161a */
[----:B------:R-:W3:Y:S01]  /*1cf0*/  I2F.U16 R35, R35 ;  /* 0x0000002300237306 */ /* 0x000ee20000101000 */
[----:B------:R-:W-:-:S04]  /*1d00*/  LOP3.LUT R26, R26, 0xffff, RZ, 0xc0, !PT ;  /* 0x0000ffff1a1a7812 */ /* 0x000fc800078ec0ff */
[----:B0-----:R-:W-:Y:S01]  /*1d10*/  I2FP.F32.U32 R37, R26 ;  /* 0x0000001a00257245 */ /* 0x001fe20000201000 */
[----:B---3--:R-:W-:-:S04]  /*1d20*/  FFMA R26, R29, R35, -R28 ;  /* 0x000000231d1a7223 */ /* 0x008fc8000000081c */
[----:B------:R-:W-:-:S05]  /*1d30*/  FFMA R35, R29, R37, -R28 ;  /* 0x000000251d237223 */ /* 0x000fca000000081c */
[----:B-1----:R-:W-:-:S04]  /*1d40*/  LOP3.LUT R22, R35, 0x7fff, RZ, 0xc0, !PT ;  /* 0x00007fff23167812 */ /* 0x002fc800078ec0ff */
[----:B------:R-:W-:Y:S02]  /*1d50*/  ISETP.GT.U32.AND P1, PT, R22, 0x4000, PT ;  /* 0x000040001600780c */ /* 0x000fe40003f24070 */
[----:B------:R-:W-:-:S05]  /*1d60*/  PRMT R22, R35, 0x7632, R22 ;  /* 0x0000763223167816 */ /* 0x000fca0000000016 */
[----:B------:R-:W-:Y:S01]  /*1d70*/  VIADD R23, R22, 0x1 ;  /* 0x0000000116177836 */ /* 0x000fe20000000000 */
[----:B------:R-:W-:-:S05]  /*1d80*/  LOP3.LUT R37, R26, 0x7fff, RZ, 0xc0, !PT ;  /* 0x00007fff1a257812 */ /* 0x000fca00078ec0ff */
[----:B------:R-:W-:Y:S01]  /*1d90*/  @!P1 IMAD.MOV R23, RZ, RZ, R22 ;  /* 0x000000ffff179224 */ /* 0x000fe200078e0216 */
[----:B----4-:R-:W-:Y:S02]  /*1da0*/  LOP3.LUT R22, R31, 0xf, RZ, 0xc0, !PT ;  /* 0x0000000f1f167812 */ /* 0x010fe400078ec0ff */
[----:B------:R-:W-:-:S04]  /*1db0*/  ISETP.GT.U32.AND P0, PT, R37, 0x4000, PT ;  /* 0x000040002500780c */ /* 0x000fc80003f04070 */
[----:B------:R-:W0:Y:S01]  /*1dc0*/  I2F.U16 R22, R22 ;  /* 0x0000001600167306 */ /* 0x000e220000101000 */
[----:B------:R-:W-:Y:S02]  /*1dd0*/  SHF.R.U32.HI R31, RZ, 0x4, R31 ;  /* 0x00000004ff1f7819 */ /* 0x000fe4000001161f */
[----:B------:R-:W-:Y:S02]  /*1de0*/  PRMT R26, R26, 0x7632, R26 ;  /* 0x000076321a1a7816 */ /* 0x000fe4000000001a */
[----:B------:R-:W-:-:S03]  /*1df0*/  LOP3.LUT R31, R31, 0xffff, RZ, 0xc0, !PT ;  /* 0x0000ffff1f1f7812 */ /* 0x000fc600078ec0ff */
[----:B------:R-:W-:Y:S01]  /*1e00*/  VIADD R35, R26, 0x1 ;  /* 0x000000011a237836 */ /* 0x000fe20000000000 */
[----:B------:R-:W-:Y:S01]  /*1e10*/  I2FP.F32.U32 R31, R31 ;  /* 0x0000001f001f7245 */ /* 0x000fe20000201000 */
[----:B------:R-:W-:Y:S02]  /*1e20*/  @!P0 IMAD.MOV R35, RZ, RZ, R26 ;  /* 0x000000ffff238224 */ /* 0x000fe400078e021a */
[C-C-:B0-----:R-:W-:Y:S02]  /*1e30*/  FFMA R26, R29.reuse, R22, -R28.reuse ;  /* 0x000000161d1a7223 */ /* 0x141fe4000000081c */
[----:B------:R-:W-:-:S03]  /*1e40*/  FFMA R36, R29, R31, -R28 ;  /* 0x0000001f1d247223 */ /* 0x000fc6000000081c */
[----:B------:R-:W-:-:S04]  /*1e50*/  LOP3.LUT R31, R26, 0x7fff, RZ, 0xc0, !PT ;  /* 0x00007fff1a1f7812 */ /* 0x000fc800078ec0ff */
[----:B------:R-:W-:Y:S02]  /*1e60*/  ISETP.GT.U32.AND P0, PT, R31, 0x4000, PT ;  /* 0x000040001f00780c */ /* 0x000fe40003f04070 */
[----:B------:R-:W-:Y:S01]  /*1e70*/  PRMT R26, R26, 0x7632, R26 ;  /* 0x000076321a1a7816 */ /* 0x000fe2000000001a */
[----:B------:R0:W-:Y:S01]  /*1e80*/  STG.E.U16 desc[UR8][R18.64+0x90], R35 ;  /* 0x0000902312007986 */ /* 0x0001e2000c101508 */
[----:B------:R-:W-:-:S03]  /*1e90*/  LOP3.LUT R31, R36, 0x7fff, RZ, 0xc0, !PT ;  /* 0x00007fff241f7812 */ /* 0x000fc600078ec0ff */
[----:B0-----:R-:W-:-:S06]  /*1ea0*/  VIADD R35, R26, 0x1 ;  /* 0x000000011a237836 */ /* 0x001fcc0000000000 */
[----:B------:R-:W-:Y:S01]  /*1eb0*/  @!P0 IMAD.MOV R35, RZ, RZ, R26 ;  /* 0x000000ffff238224 */ /* 0x000fe200078e021a */
[----:B-----5:R-:W-:Y:S02]  /*1ec0*/  LOP3.LUT R26, R33, 0xf, RZ, 0xc0, !PT ;  /* 0x0000000f211a7812 */ /* 0x020fe400078ec0ff */
[----:B------:R-:W-:-:S04]  /*1ed0*/  ISETP.GT.U32.AND P1, PT, R31, 0x4000, PT ;  /* 0x000040001f00780c */ /* 0x000fc80003f24070 */
[----:B------:R-:W0:Y:S01]  /*1ee0*/  I2F.U16 R26, R26 ;  /* 0x0000001a001a7306 */ /* 0x000e220000101000 */
[----:B------:R-:W-:Y:S01]  /*1ef0*/  SHF.R.U32.HI R33, RZ, 0x4, R33 ;  /* 0x00000004ff217819 */ /* 0x000fe20000011621 */
[----:B------:R1:W-:Y:S01]  /*1f00*/  STG.E.U16 desc[UR8][R18.64+0xb0], R23 ;  /* 0x0000b01712007986 */ /* 0x0003e2000c101508 */
[----:B------:R-:W-:Y:S02]  /*1f10*/  PRMT R36, R36, 0x7632, R36 ;  /* 0x0000763224247816 */ /* 0x000fe40000000024 */
[----:B------:R-:W-:-:S03]  /*1f20*/  LOP3.LUT R33, R33, 0xffff, RZ, 0xc0, !PT ;  /* 0x0000ffff21217812 */ /* 0x000fc600078ec0ff */
[----:B------:R-:W-:Y:S01]  /*1f30*/  VIADD R31, R36, 0x1 ;  /* 0x00000001241f7836 */ /* 0x000fe20000000000 */
[----:B------:R-:W-:Y:S01]  /*1f40*/  I2FP.F32.U32 R37, R33 ;  /* 0x0000002100257245 */ /* 0x000fe20000201000 */
[----:B------:R-:W-:Y:S02]  /*1f50*/  @!P1 IMAD.MOV R31, RZ, RZ, R36 ;  /* 0x000000ffff1f9224 */ /* 0x000fe400078e0224 */
[----:B-1----:R-:W-:Y:S02]  /*1f60*/  VIADD R23, R2, 0x49 ;  /* 0x0000004902177836 */ /* 0x002fe40000000000 */
[C-C-:B0-----:R-:W-:Y:S01]  /*1f70*/  FFMA R33, R29.reuse, R26, -R28.reuse ;  /* 0x0000001a1d217223 */ /* 0x141fe2000000081c */
[----:B------:R-:W-:Y:S01]  /*1f80*/  FFMA R37, R29, R37, -R28 ;  /* 0x000000251d257223 */ /* 0x000fe2000000081c */
[----:B------:R-:W3:Y:S01]  /*1f90*/  LDG.E.U8.CONSTANT R26, desc[UR8][R16.64+0x40] ;  /* 0x00004008101a7981 */ /* 0x000ee2000c1e9100 */
[----:B------:R-:W-:Y:S02]  /*1fa0*/  IMAD.WIDE R22, R23, 0x2, R20 ;  /* 0x0000000217167825 */ /* 0x000fe400078e0214 */
[----:B------:R-:W-:-:S03]  /*1fb0*/  LOP3.LUT R36, R33, 0x7fff, RZ, 0xc0, !PT ;  /* 0x00007fff21247812 */ /* 0x000fc600078ec0ff */
[----:B------:R0:W-:Y:S01]  /*1fc0*/  STG.E.U16 desc[UR8][R22.64+0x20], R31 ;  /* 0x0000201f16007986 */ /* 0x0001e2000c101508 */
[----:B------:R-:W-:-:S03]  /*1fd0*/  ISETP.GT.U32.AND P0, PT, R36, 0x4000, PT ;  /* 0x000040002400780c */ /* 0x000fc60003f04070 */
[----:B------:R1:W-:Y:S01]  /*1fe0*/  STG.E.U16 desc[UR8][R22.64], R35 ;  /* 0x0000002316007986 */ /* 0x0003e2000c101508 */
[----:B0-----:R-:W-:Y:S02]  /*1ff0*/  LOP3.LUT R31, R25, 0xf, RZ, 0xc0, !PT ;  /* 0x0000000f191f7812 */ /* 0x001fe400078ec0ff */
[----:B-1----:R-:W-:-:S04]  /*2000*/  LOP3.LUT R35, R37, 0x7fff, RZ, 0xc0, !PT ;  /* 0x00007fff25237812 */ /* 0x002fc800078ec0ff */
[----:B------:R-:W0:Y:S01]  /*2010*/  I2F.U16 R31, R31 ;  /* 0x0000001f001f7306 */ /* 0x000e220000101000 */
[----:B------:R-:W-:Y:S02]  /*2020*/  ISETP.GT.U32.AND P1, PT, R35, 0x4000, PT ;  /* 0x000040002300780c */ /* 0x000fe40003f24070 */
[----:B------:R-:W-:Y:S02]  /*2030*/  PRMT R33, R33, 0x7632, R33 ;  /* 0x0000763221217816 */ /* 0x000fe40000000021 */
[----:B------:R-:W-:Y:S02]  /*2040*/  SHF.R.U32.HI R25, RZ, 0x4, R25 ;  /* 0x00000004ff197819 */ /* 0x000fe40000011619 */
[----:B------:R-:W-:Y:S01]  /*2050*/  PRMT R37, R37, 0x7632, R37 ;  /* 0x0000763225257816 */ /* 0x000fe20000000025 */
[----:B------:R-:W-:Y:S01]  /*2060*/  VIADD R35, R33, 0x1 ;  /* 0x0000000121237836 */ /* 0x000fe20000000000 */
[----:B------:R-:W-:Y:S01]  /*2070*/  LOP3.LUT R25, R25, 0xffff, RZ, 0xc0, !PT ;  /* 0x0000ffff19197812 */ /* 0x000fe200078ec0ff */
[----:B------:R-:W-:-:S02]  /*2080*/  @!P0 IMAD.MOV R35, RZ, RZ, R33 ;  /* 0x000000ffff238224 */ /* 0x000fc400078e0221 */
[----:B------:R-:W-:Y:S02]  /*2090*/  VIADD R33, R37, 0x1 ;  /* 0x0000000125217836 */ /* 0x000fe40000000000 */
[----:B------:R-:W-:Y:S01]  /*20a0*/  @!P1 IMAD.MOV R33, RZ, RZ, R37 ;  /* 0x000000ffff219224 */ /* 0x000fe200078e0225 */
[----:B------:R-:W-:Y:S01]  /*20b0*/  I2FP.F32.U32 R37, R25 ;  /* 0x0000001900257245 */ /* 0x000fe20000201000 */
[----:B0-----:R-:W-:-:S04]  /*20c0*/  FFMA R25, R29, R31, -R28 ;  /* 0x0000001f1d197223 */ /* 0x001fc8000000081c */
[----:B------:R-:W-:Y:S01]  /*20d0*/  FFMA R37, R29, R37, -R28 ;  /* 0x000000251d257223 */ /* 0x000fe2000000081c */
[C---:B------:R-:W-:Y:S01]  /*20e0*/  LOP3.LUT R36, R25.reuse, 0x7fff, RZ, 0xc0, !PT ;  /* 0x00007fff19247812 */ /* 0x040fe200078ec0ff */
[----:B------:R0:W-:Y:S03]  /*20f0*/  STG.E.U16 desc[UR8][R22.64+0x2], R35 ;  /* 0x0000022316007986 */ /* 0x0001e6000c101508 */
[----:B------:R-:W-:Y:S02]  /*2100*/  ISETP.GT.U32.AND P0, PT, R36, 0x4000, PT ;  /* 0x000040002400780c */ /* 0x000fe40003f04070 */
[----:B------:R-:W-:Y:S02]  /*2110*/  PRMT R25, R25, 0x7632, R25 ;  /* 0x0000763219197816 */ /* 0x000fe40000000019 */
[----:B0-----:R-:W-:-:S04]  /*2120*/  LOP3.LUT R35, R37, 0x7fff, RZ, 0xc0, !PT ;  /* 0x00007fff25237812 */ /* 0x001fc800078ec0ff */
[----:B------:R-:W-:Y:S01]  /*2130*/  ISETP.GT.U32.AND P1, PT, R35, 0x4000, PT ;  /* 0x000040002300780c */ /* 0x000fe20003f24070 */
[----:B------:R-:W-:Y:S01]  /*2140*/  VIADD R36, R25, 0x1 ;  /* 0x0000000119247836 */ /* 0x000fe20000000000 */
[----:B------:R-:W-:-:S03]  /*2150*/  PRMT R37, R37, 0x7632, R37 ;  /* 0x0000763225257816 */ /* 0x000fc60000000025 */
[----:B------:R-:W-:Y:S02]  /*2160*/  @!P0 IMAD.MOV R36, RZ, RZ, R25 ;  /* 0x000000ffff248224 */ /* 0x000fe400078e0219 */
[----:B------:R-:W4:Y:S01]  /*2170*/  LDG.E.U8.CONSTANT R25, desc[UR8][R16.64+0x41] ;  /* 0x0000410810197981 */ /* 0x000f22000c1e9100 */
[----:B------:R-:W-:-:S03]  /*2180*/  VIADD R31, R37, 0x1 ;  /* 0x00000001251f7836 */ /* 0x000fc60000000000 */
[----:B------:R0:W-:Y:S02]  /*2190*/  STG.E.U16 desc[UR8][R22.64+0x22], R33 ;  /* 0x0000222116007986 */ /* 0x0001e4000c101508 */
[----:B------:R-:W-:-:S05]  /*21a0*/  @!P1 IMAD.MOV R31, RZ, RZ, R37 ;  /* 0x000000ffff1f9224 */ /* 0x000fca00078e0225 */
[----:B------:R1:W-:Y:S01]  /*21b0*/  STG.E.U16 desc[UR8][R22.64+0x24], R31 ;  /* 0x0000241f16007986 */ /* 0x0003e2000c101508 */
[----:B--2---:R-:W-:Y:S02]  /*21c0*/  LOP3.LUT R37, R27, 0xf, RZ, 0xc0, !PT ;  /* 0x0000000f1b257812 */ /* 0x004fe400078ec0ff */
[----:B------:R-:W-:Y:S02]  /*21d0*/  LOP3.LUT R35, R30, 0xf, RZ, 0xc0, !PT ;  /* 0x0000000f1e237812 */ /* 0x000fe400078ec0ff */
[----:B0-----:R-:W-:-:S04]  /*21e0*/  LOP3.LUT R33, R32, 0xf, RZ, 0xc0, !PT ;  /* 0x0000000f20217812 */ /* 0x001fc800078ec0ff */
[----:B------:R-:W0:Y:S01]  /*21f0*/  I2F.U16 R35, R35 ;  /* 0x0000002300237306 */ /* 0x000e220000101000 */
[----:B-1----:R-:W-:-:S07]  /*2200*/  LOP3.LUT R31, R34, 0xf, RZ, 0xc0, !PT ;  /* 0x0000000f221f7812 */ /* 0x002fce00078ec0ff */
[----:B------:R-:W1:Y:S01]  /*2210*/  I2F.U16 R37, R37 ;  /* 0x0000002500257306 */ /* 0x000e620000101000 */
[----:B------:R-:W-:-:S07]  /*2220*/  SHF.R.U32.HI R30, RZ, 0x4, R30 ;  /* 0x00000004ff1e7819 */ /* 0x000fce000001161e */
[----:B------:R-:W2:Y:S01]  /*2230*/  I2F.U16 R33, R33 ;  /* 0x0000002100217306 */ /* 0x000ea20000101000 */
[----:B------:R-:W-:Y:S01]  /*2240*/  SHF.R.U32.HI R27, RZ, 0x4, R27 ;  /* 0x00000004ff1b7819 */ /* 0x000fe2000001161b */
[----:B------:R5:W-:Y:S01]  /*2250*/  STG.E.U16 desc[UR8][R22.64+0x4], R36 ;  /* 0x0000042416007986 */ /* 0x000be2000c101508 */
[----:B------:R-:W-:Y:S02]  /*2260*/  SHF.R.U32.HI R32, RZ, 0x4, R32 ;  /* 0x00000004ff207819 */ /* 0x000fe40000011620 */
[----:B------:R-:W-:-:S03]  /*2270*/  SHF.R.U32.HI R34, RZ, 0x4, R34 ;  /* 0x00000004ff227819 */ /* 0x000fc60000011622 */
[----:B------:R-:W2:Y:S01]  /*2280*/  I2F.U16 R31, R31 ;  /* 0x0000001f001f7306 */ /* 0x000ea20000101000 */
[----:B------:R-:W-:Y:S02]  /*2290*/  LOP3.LUT R27, R27, 0xffff, RZ, 0xc0, !PT ;  /* 0x0000ffff1b1b7812 */ /* 0x000fe400078ec0ff */
[----:B------:R-:W-:Y:S02]  /*22a0*/  LOP3.LUT R32, R32, 0xffff, RZ, 0xc0, !PT ;  /* 0x0000ffff20207812 */ /* 0x000fe400078ec0ff */
[----:B-----5:R-:W-:Y:S01]  /*22b0*/  LOP3.LUT R22, R30, 0xffff, RZ, 0xc0, !PT ;  /* 0x0000ffff1e167812 */ /* 0x020fe200078ec0ff */
[C-C-:B0-----:R-:W-:Y:S01]  /*22c0*/  FFMA R23, R29.reuse, R35, -R28.reuse ;  /* 0x000000231d177223 */ /* 0x141fe2000000081c */
[----:B------:R-:W-:Y:S02]  /*22d0*/  LOP3.LUT R30, R34, 0xffff, RZ, 0xc0, !PT ;  /* 0x0000ffff221e7812 */ /* 0x000fe400078ec0ff */
[----:B------:R-:W-:Y:S01]  /*22e0*/  I2FP.F32.U32 R35, R22 ;  /* 0x0000001600237245 */ /* 0x000fe20000201000 */
[C-C-:B-1----:R-:W-:Y:S01]  /*22f0*/  FFMA R22, R29.reuse, R37, -R28.reuse ;  /* 0x000000251d167223 */ /* 0x142fe2000000081c */
[----:B------:R-:W-:Y:S01]  /*2300*/  I2FP.F32.U32 R37, R27 ;  /* 0x0000001b00257245 */ /* 0x000fe20000201000 */
[----:B--2---:R-:W-:Y:S01]  /*2310*/  FFMA R27, R29, R33, -R28 ;  /* 0x000000211d1b7223 */ /* 0x004fe2000000081c */
[----:B------:R-:W-:-:S02]  /*2320*/  I2FP.F32.U32 R32, R32 ;  /* 0x0000002000207245 */ /* 0x000fc40000201000 */
[----:B------:R-:W-:Y:S01]  /*2330*/  I2FP.F32.U32 R33, R30 ;  /* 0x0000001e00217245 */ /* 0x000fe20000201000 */
[C-C-:B------:R-:W-:Y:S01]  /*2340*/  FFMA R31, R29.reuse, R31, -R28.reuse ;  /* 0x0000001f1d1f7223 */ /* 0x140fe2000000081c */
[C-C-:B------:R-:W-:Y:S01]  /*2350*/  FFMA R30, R29.reuse, R35, -R28.reuse ;  /* 0x000000231d1e7223 */ /* 0x140fe2000000081c */
[C-C-:B------:R-:W-:Y:S01]  /*2360*/  FFMA R34, R29.reuse, R37, -R28.reuse ;  /* 0x000000251d227223 */ /* 0x140fe2000000081c */
[C-C-:B------:R-:W-:Y:S01]  /*2370*/  FFMA R32, R29.reuse, R32, -R28.reuse ;  /* 0x000000201d207223 */ /* 0x140fe2000000081c */
[----:B------:R-:W-:Y:S02]  /*2380*/  FFMA R28, R29, R33, -R28 ;  /* 0x000000211d1c7223 */ /* 0x000fe4000000081c */
[----:B------:R-:W2:Y:S01]  /*2390*/  LDG.E.U8.CONSTANT R29, desc[UR8][R16.64+0x42] ;  /* 0x00004208101d7981 */ /* 0x000ea2000c1e9100 */
[----:B------:R-:W-:-:S04]  /*23a0*/  LOP3.LUT R33, R23, 0x7fff, RZ, 0xc0, !PT ;  /* 0x00007fff17217812 */ /* 0x000fc800078ec0ff */
[----:B------:R-:W-:Y:S02]  /*23b0*/  ISETP.GT.U32.AND P0, PT, R33, 0x4000, PT ;  /* 0x000040002100780c */ /* 0x000fe40003f04070 */
[----:B------:R-:W-:-:S04]  /*23c0*/  LOP3.LUT R33, R30, 0x7fff, RZ, 0xc0, !PT ;  /* 0x00007fff1e217812 */ /* 0x000fc800078ec0ff */
[----:B------:R-:W-:Y:S02]  /*23d0*/  ISETP.GT.U32.AND P1, PT, R33, 0x4000, PT ;  /* 0x000040002100780c */ /* 0x000fe40003f24070 */
[----:B------:R-:W-:Y:S02]  /*23e0*/  PRMT R23, R23, 0x7632, R23 ;  /* 0x0000763217177816 */ /* 0x000fe40000000017 */
[----:B------:R-:W-:-:S03]  /*23f0*/  PRMT R30, R30, 0x7632, R30 ;  /* 0x000076321e1e7816 */ /* 0x000fc6000000001e */
[----:B------:R-:W-:Y:S02]  /*2400*/  VIADD R33, R23, 0x1 ;  /* 0x0000000117217836 */ /* 0x000fe40000000000 */
[----:B------:R-:W-:Y:S02]  /*2410*/  @!P0 IMAD.MOV R33, RZ, RZ, R23 ;  /* 0x000000ffff218224 */ /* 0x000fe400078e0217 */
[----:B------:R-:W-:Y:S02]  /*2420*/  VIADD R23, R30, 0x1 ;  /* 0x000000011e177836 */ /* 0x000fe40000000000 */
[----:B------:R-:W-:Y:S02]  /*2430*/  @!P1 IMAD.MOV R23, RZ, RZ, R30 ;  /* 0x000000ffff179224 */ /* 0x000fe400078e021e */
[----:B------:R-:W5:Y:S01]  /*2440*/  LDG.E.U8.CONSTANT R30, desc[UR8][R16.64+0x43] ;  /* 0x00004308101e7981 */ /* 0x000f62000c1e9100 */
[----:B------:R-:W-:-:S04]  /*2450*/  LOP3.LUT R35, R22, 0x7fff, RZ, 0xc0, !PT ;  /* 0x00007fff16237812 */ /* 0x000fc800078ec0ff */
[----:B------:R-:W-:Y:S02]  /*2460*/  ISETP.GT.U32.AND P0, PT, R35, 0x4000, PT ;  /* 0x000040002300780c */ /* 0x000fe40003f04070 */
[C---:B------:R-:W-:Y:S01]  /*2470*/  LOP3.LUT R35, R34.reuse, 0x7fff, RZ, 0xc0, !PT ;  /* 0x00007fff22237812 */ /* 0x040fe200078ec0ff */
[----:B------:R0:W-:Y:S03]  /*2480*/  STG.E.U16 desc[UR8][R18.64+0x98], R33 ;  /* 0x0000982112007986 */ /* 0x0001e6000c101508 */
[----:B------:R-:W-:Y:S01]  /*2490*/  ISETP.GT.U32.AND P1, PT, R35, 0x4000, PT ;  /* 0x000040002300780c */ /* 0x000fe20003f24070 */
[----:B0-----:R-:W5:Y:S01]  /*24a0*/  LDG.E.U8.CONSTANT R33, desc[UR8][R16.64+0x44] ;  /* 0x0000440810217981 */ /* 0x001f62000c1e9100 */
[----:B------:R-:W-:Y:S02]  /*24b0*/  PRMT R34, R34, 0x7632, R34 ;  /* 0x0000763222227816 */ /* 0x000fe40000000022 */
[----:B------:R-:W-:-:S03]  /*24c0*/  PRMT R22, R22, 0x7632, R22 ;  /* 0x0000763216167816 */ /* 0x000fc60000000016 */
[----:B------:R-:W-:-:S06]  /*24d0*/  VIADD R37, R34, 0x1 ;  /* 0x0000000122257836 */ /* 0x000fcc0000000000 */
[----:B------:R-:W-:Y:S01]  /*24e0*/  @!P1 IMAD.MOV R37, RZ, RZ, R34 ;  /* 0x000000ffff259224 */ /* 0x000fe200078e0222 */
[----:B------:R-:W-:Y:S01]  /*24f0*/  LOP3.LUT R34, R27, 0x7fff, RZ, 0xc0, !PT ;  /* 0x00007fff1b227812 */ /* 0x000fe200078ec0ff */
[----:B------:R-:W-:Y:S02]  /*2500*/  VIADD R35, R22, 0x1 ;  /* 0x0000000116237836 */ /* 0x000fe40000000000 */
[----:B------:R-:W-:Y:S01]  /*2510*/  @!P0 IMAD.MOV R35, RZ, RZ, R22 ;  /* 0x000000ffff238224 */ /* 0x000fe200078e0216 */
        /* <DEDUP_REMOVED lines=9> */
[----:B------:R-:W5:Y:S04]  /*25b0*/  LDG.E.U8.CONSTANT R32, desc[UR8][R16.64+0x45] ;  /* 0x0000450810207981 */ /* 0x000f68000c1e9100 */
[----:B------:R0:W-:Y:S02]  /*25c0*/  STG.E.U16 desc[UR8][R18.64+0xb8], R23 ;  /* 0x0000b81712007986 */ /* 0x0001e4000c101508 */
[----:B0-----:R-:W-:-:S04]  /*25d0*/  VIADD R23, R2, 0x4d ;  /* 0x0000004d02177836 */ /* 0x001fc80000000000 */
[----:B------:R-:W-:-:S05]  /*25e0*/  IMAD.WIDE R22, R23, 0x2, R20 ;  /* 0x0000000217167825 */ /* 0x000fca00078e0214 */
[----:B------:R0:W-:Y:S04]  /*25f0*/  STG.E.U16 desc[UR8][R22.64+0x2], R34 ;  /* 0x0000022216007986 */ /* 0x0001e8000c101508 */
[----:B0-----:R-:W5:Y:S04]  /*2600*/  LDG.E.U8.CONSTANT R34, desc[UR8][R16.64+0x46] ;  /* 0x0000460810227981 */ /* 0x001f68000c1e9100 */
[----:B------:R0:W-:Y:S02]  /*2610*/  STG.E.U16 desc[UR8][R22.64], R35 ;  /* 0x0000002316007986 */ /* 0x0001e4000c101508 */
[----:B0-----:R-:W-:-:S04]  /*2620*/  LOP3.LUT R35, R31, 0x7fff, RZ, 0xc0, !PT ;  /* 0x00007fff1f237812 */ /* 0x001fc800078ec0ff */
        /* <DEDUP_REMOVED lines=8> */
[----:B------:R-:W-:-:S05]  /*26b0*/  @!P1 IMAD.MOV R31, RZ, RZ, R28 ;  /* 0x000000ffff1f9224 */ /* 0x000fca00078e021c */
[----:B------:R0:W-:Y:S04]  /*26c0*/  STG.E.U16 desc[UR8][R22.64+0x24], R31 ;  /* 0x0000241f16007986 */ /* 0x0001e8000c101508 */
[----:B0-----:R-:W5:Y:S01]  /*26d0*/  LDG.E.U8.CONSTANT R31, desc[UR8][R16.64+0x47] ;  /* 0x00004708101f7981 */ /* 0x001f62000c1e9100 */
[----:B------:R-:W-:-:S03]  /*26e0*/  LOP3.LUT R36, R11, 0x3f, RZ, 0xc0, !PT ;  /* 0x0000003f0b247812 */ /* 0x000fc600078ec0ff */
[----:B------:R0:W-:Y:S01]  /*26f0*/  STG.E.U16 desc[UR8][R22.64+0x20], R37 ;  /* 0x0000202516007986 */ /* 0x0001e2000c101508 */
[----:B------:R-:W1:Y:S03]  /*2700*/  I2F.U16 R28, R36 ;  /* 0x00000024001c7306 */ /* 0x000e660000101000 */
[----:B------:R3:W-:Y:S01]  /*2710*/  STG.E.U16 desc[UR8][R22.64+0x22], R27 ;  /* 0x0000221b16007986 */ /* 0x0007e2000c101508 */
[----:B0-----:R-:W-:Y:S02]  /*2720*/  LOP3.LUT R37, R12, 0x3f, RZ, 0xc0, !PT ;  /* 0x0000003f0c257812 */ /* 0x001fe400078ec0ff */
[----:B---3--:R-:W-:-:S04]  /*2730*/  LOP3.LUT R27, R26, 0xf, RZ, 0xc0, !PT ;  /* 0x0000000f1a1b7812 */ /* 0x008fc800078ec0ff */
[----:B------:R-:W0:Y:S01]  /*2740*/  I2F.U16 R37, R37 ;  /* 0x0000002500257306 */ /* 0x000e220000101000 */
[----:B------:R-:W-:-:S07]  /*2750*/  SHF.R.U32.HI R26, RZ, 0x4, R26 ;  /* 0x00000004ff1a7819 */ /* 0x000fce000001161a */
[----:B------:R1:W3:Y:S01]  /*2760*/  I2F.U16 R36, R27 ;  /* 0x0000001b00247306 */ /* 0x0002e20000101000 */
[----:B------:R-:W-:Y:S01]  /*2770*/  LOP3.LUT R26, R26, 0xffff, RZ, 0xc0, !PT ;  /* 0x0000ffff1a1a7812 */ /* 0x000fe200078ec0ff */
[----:B------:R4:W-:Y:S01]  /*2780*/  STG.E.U16 desc[UR8][R22.64+0x4], R35 ;  /* 0x0000042316007986 */ /* 0x0009e2000c101508 */
[----:B-1----:R-:W-:Y:S01]  /*2790*/  FMUL R27, R28, R3 ;  /* 0x000000031c1b7220 */ /* 0x002fe20000400000 */
[----:B0-----:R-:W-:Y:S01]  /*27a0*/  FMUL R28, R37, R4 ;  /* 0x00000004251c7220 */ /* 0x001fe20000400000 */
[----:B----4-:R-:W-:-:S03]  /*27b0*/  I2FP.F32.U32 R35, R26 ;  /* 0x0000001a00237245 */ /* 0x010fc60000201000 */
[C-C-:B---3--:R-:W-:Y:S02]  /*27c0*/  FFMA R36, R27.reuse, R36, -R28.reuse ;  /* 0x000000241b247223 */ /* 0x148fe4000000081c */
[----:B------:R-:W-:-:S03]  /*27d0*/  FFMA R35, R27, R35, -R28 ;  /* 0x000000231b237223 */ /* 0x000fc6000000081c */
[----:B------:R-:W-:-:S04]  /*27e0*/  LOP3.LUT R22, R36, 0x7fff, RZ, 0xc0, !PT ;  /* 0x00007fff24167812 */ /* 0x000fc800078ec0ff */
[----:B------:R-:W-:Y:S02]  /*27f0*/  ISETP.GT.U32.AND P0, PT, R22, 0x4000, PT ;  /* 0x000040001600780c */ /* 0x000fe40003f04070 */
[----:B------:R-:W-:-:S04]  /*2800*/  LOP3.LUT R22, R35, 0x7fff, RZ, 0xc0, !PT ;  /* 0x00007fff23167812 */ /* 0x000fc800078ec0ff */
[----:B------:R-:W-:Y:S02]  /*2810*/  ISETP.GT.U32.AND P1, PT, R22, 0x4000, PT ;  /* 0x000040001600780c */ /* 0x000fe40003f24070 */
[----:B------:R-:W-:-:S05]  /*2820*/  PRMT R22, R35, 0x7632, R22 ;  /* 0x0000763223167816 */ /* 0x000fca0000000016 */
[----:B------:R-:W-:-:S06]  /*2830*/  VIADD R23, R22, 0x1 ;  /* 0x0000000116177836 */ /* 0x000fcc0000000000 */
[----:B------:R-:W-:Y:S01]  /*2840*/  @!P1 IMAD.MOV R23, RZ, RZ, R22 ;  /* 0x000000ffff179224 */ /* 0x000fe200078e0216 */
[----:B------:R-:W-:-:S06]  /*2850*/  LOP3.LUT R22, R25, 0xf, RZ, 0xc0, !PT ;  /* 0x0000000f19167812 */ /* 0x000fcc00078ec0ff */
[----:B------:R-:W0:Y:S01]  /*2860*/  I2F.U16 R22, R22 ;  /* 0x0000001600167306 */ /* 0x000e220000101000 */
[----:B------:R-:W-:-:S04]  /*2870*/  SHF.R.U32.HI R25, RZ, 0x4, R25 ;  /* 0x00000004ff197819 */ /* 0x000fc80000011619 */
[----:B------:R-:W-:-:S04]  /*2880*/  LOP3.LUT R25, R25, 0xffff, RZ, 0xc0, !PT ;  /* 0x0000ffff19197812 */ /* 0x000fc800078ec0ff */
[----:B------:R-:W-:Y:S02]  /*2890*/  I2FP.F32.U32 R37, R25 ;  /* 0x0000001900257245 */ /* 0x000fe40000201000 */
[----:B------:R-:W-:Y:S01]  /*28a0*/  PRMT R36, R36, 0x7632, R36 ;  /* 0x0000763224247816 */ /* 0x000fe20000000024 */
[C-C-:B0-----:R-:W-:Y:S02]  /*28b0*/  FFMA R25, R27.reuse, R22, -R28.reuse ;  /* 0x000000161b197223 */ /* 0x141fe4000000081c */
[----:B------:R-:W-:Y:S02]  /*28c0*/  FFMA R37, R27, R37, -R28 ;  /* 0x000000251b257223 */ /* 0x000fe4000000081c */
[----:B------:R-:W-:Y:S01]  /*28d0*/  VIADD R35, R36, 0x1 ;  /* 0x0000000124237836 */ /* 0x000fe20000000000 */
[----:B------:R-:W-:Y:S01]  /*28e0*/  LOP3.LUT R26, R25, 0x7fff, RZ, 0xc0, !PT ;  /* 0x00007fff191a7812 */ /* 0x000fe200078ec0ff */
[----:B------:R-:W-:-:S03]  /*28f0*/  @!P0 IMAD.MOV R35, RZ, RZ, R36 ;  /* 0x000000ffff238224 */ /* 0x000fc600078e0224 */
[----:B------:R-:W-:Y:S02]  /*2900*/  ISETP.GT.U32.AND P0, PT, R26, 0x4000, PT ;  /* 0x000040001a00780c */ /* 0x000fe40003f04070 */
[----:B------:R-:W-:-:S04]  /*2910*/  LOP3.LUT R26, R37, 0x7fff, RZ, 0xc0, !PT ;  /* 0x00007fff251a7812 */ /* 0x000fc800078ec0ff */
[----:B------:R-:W-:Y:S02]  /*2920*/  ISETP.GT.U32.AND P1, PT, R26, 0x4000, PT ;  /* 0x000040001a00780c */ /* 0x000fe40003f24070 */
[----:B------:R-:W-:Y:S02]  /*2930*/  PRMT R25, R25, 0x7632, R25 ;  /* 0x0000763219197816 */ /* 0x000fe40000000019 */
[----:B------:R-:W-:Y:S02]  /*2940*/  PRMT R37, R37, 0x7632, R37 ;  /* 0x0000763225257816 */ /* 0x000fe40000000025 */
[----:B--2---:R-:W-:Y:S02]  /*2950*/  LOP3.LUT R26, R29, 0xf, RZ, 0xc0, !PT ;  /* 0x0000000f1d1a7812 */ /* 0x004fe400078ec0ff */
[----:B------:R-:W-:-:S04]  /*2960*/  SHF.R.U32.HI R29, RZ, 0x4, R29 ;  /* 0x00000004ff1d7819 */ /* 0x000fc8000001161d */
[----:B------:R-:W0:Y:S01]  /*2970*/  I2F.U16 R26, R26 ;  /* 0x0000001a001a7306 */ /* 0x000e220000101000 */
[----:B------:R1:W-:Y:S01]  /*2980*/  STG.E.U16 desc[UR8][R18.64+0xc0], R35 ;  /* 0x0000c02312007986 */ /* 0x0003e2000c101508 */
[----:B------:R-:W-:-:S03]  /*2990*/  LOP3.LUT R29, R29, 0xffff, RZ, 0xc0, !PT ;  /* 0x0000ffff1d1d7812 */ /* 0x000fc600078ec0ff */
[----:B------:R2:W-:Y:S01]  /*29a0*/  STG.E.U16 desc[UR8][R18.64+0xe0], R23 ;  /* 0x0000e01712007986 */ /* 0x0005e2000c101508 */
[----:B-1----:R-:W-:Y:S02]  /*29b0*/  VIADD R35, R25, 0x1 ;  /* 0x0000000119237836 */ /* 0x002fe40000000000 */
[----:B------:R-:W-:Y:S02]  /*29c0*/  @!P0 IMAD.MOV R35, RZ, RZ, R25 ;  /* 0x000000ffff238224 */ /* 0x000fe400078e0219 */
[----:B------:R-:W-:Y:S02]  /*29d0*/  VIADD R25, R37, 0x1 ;  /* 0x0000000125197836 */ /* 0x000fe40000000000 */
[----:B------:R-:W-:Y:S01]  /*29e0*/  @!P1 IMAD.MOV R25, RZ, RZ, R37 ;  /* 0x000000ffff199224 */ /* 0x000fe200078e0225 */
[----:B------:R-:W-:Y:S01]  /*29f0*/  I2FP.F32.U32 R37, R29 ;  /* 0x0000001d00257245 */ /* 0x000fe20000201000 */
[----:B--2---:R-:W-:Y:S02]  /*2a00*/  VIADD R23, R2, 0x61 ;  /* 0x0000006102177836 */ /* 0x004fe40000000000 */
[----:B0-----:R-:W-:-:S02]  /*2a10*/  FFMA R29, R27, R26, -R28 ;  /* 0x0000001a1b1d7223 */ /* 0x001fc4000000081c */
[----:B------:R-:W-:-:S04]  /*2a20*/  IMAD.WIDE R22, R23, 0x2, R20 ;  /* 0x0000000217167825 */ /* 0x000fc800078e0214 */
[----:B------:R-:W-:Y:S01]  /*2a30*/  FFMA R37, R27, R37, -R28 ;  /* 0x000000251b257223 */ /* 0x000fe2000000081c */
[----:B------:R-:W-:Y:S02]  /*2a40*/  LOP3.LUT R36, R29, 0x7fff, RZ, 0xc0, !PT ;  /* 0x00007fff1d247812 */ /* 0x000fe400078ec0ff */
[----:B-----5:R-:W-:Y:S01]  /*2a50*/  LOP3.LUT R26, R30, 0xf, RZ, 0xc0, !PT ;  /* 0x0000000f1e1a7812 */ /* 0x020fe200078ec0ff */
[----:B------:R0:W-:Y:S01]  /*2a60*/  STG.E.U16 desc[UR8][R22.64], R35 ;  /* 0x0000002316007986 */ /* 0x0001e2000c101508 */
[----:B------:R-:W-:-:S04]  /*2a70*/  ISETP.GT.U32.AND P0, PT, R36, 0x4000, PT ;  /* 0x000040002400780c */ /* 0x000fc80003f04070 */
[----:B------:R-:W1:Y:S01]  /*2a80*/  I2F.U16 R26, R26 ;  /* 0x0000001a001a7306 */ /* 0x000e620000101000 */
[----:B0-----:R-:W-:-:S04]  /*2a90*/  LOP3.LUT R35, R37, 0x7fff, RZ, 0xc0, !PT ;  /* 0x00007fff25237812 */ /* 0x001fc800078ec0ff */
[----:B------:R-:W-:Y:S02]  /*2aa0*/  ISETP.GT.U32.AND P1, PT, R35, 0x4000, PT ;  /* 0x000040002300780c */ /* 0x000fe40003f24070 */
[----:B------:R-:W-:Y:S02]  /*2ab0*/  PRMT R29, R29, 0x7632, R29 ;  /* 0x000076321d1d7816 */ /* 0x000fe4000000001d */
[----:B------:R-:W-:Y:S02]  /*2ac0*/  SHF.R.U32.HI R30, RZ, 0x4, R30 ;  /* 0x00000004ff1e7819 */ /* 0x000fe4000001161e */
[----:B------:R-:W-:Y:S01]  /*2ad0*/  PRMT R37, R37, 0x7632, R37 ;  /* 0x0000763225257816 */ /* 0x000fe20000000025 */
[----:B------:R-:W-:Y:S01]  /*2ae0*/  VIADD R35, R29, 0x1 ;  /* 0x000000011d237836 */ /* 0x000fe20000000000 */
[----:B------:R-:W-:Y:S01]  /*2af0*/  LOP3.LUT R30, R30, 0xffff, RZ, 0xc0, !PT ;  /* 0x0000ffff1e1e7812 */ /* 0x000fe200078ec0ff */
[----:B------:R-:W-:Y:S02]  /*2b00*/  @!P0 IMAD.MOV R35, RZ, RZ, R29 ;  /* 0x000000ffff238224 */ /* 0x000fe400078e021d */
[----:B------:R-:W-:-:S02]  /*2b10*/  VIADD R29, R37, 0x1 ;  /* 0x00000001251d7836 */ /* 0x000fc40000000000 */
[----:B------:R-:W-:Y:S01]  /*2b20*/  @!P1 IMAD.MOV R29, RZ, RZ, R37 ;  /* 0x000000ffff1d9224 */ /* 0x000fe200078e0225 */
[----:B------:R-:W-:Y:S01]  /*2b30*/  I2FP.F32.U32 R37, R30 ;  /* 0x0000001e00257245 */ /* 0x000fe20000201000 */
[C-C-:B-1----:R-:W-:Y:S01]  /*2b40*/  FFMA R30, R27.reuse, R26, -R28.reuse ;  /* 0x0000001a1b1e7223 */ /* 0x142fe2000000081c */
[----:B------:R0:W-:Y:S03]  /*2b50*/  STG.E.U16 desc[UR8][R22.64+0x20], R25 ;  /* 0x0000201916007986 */ /* 0x0001e6000c101508 */
[----:B------:R-:W-:Y:S01]  /*2b60*/  FFMA R37, R27, R37, -R28 ;  /* 0x000000251b257223 */ /* 0x000fe2000000081c */
[----:B------:R1:W-:Y:S01]  /*2b70*/  STG.E.U16 desc[UR8][R22.64+0x22], R29 ;  /* 0x0000221d16007986 */ /* 0x0003e2000c101508 */
[----:B------:R-:W-:-:S03]  /*2b80*/  LOP3.LUT R36, R30, 0x7fff, RZ, 0xc0, !PT ;  /* 0x00007fff1e247812 */ /* 0x000fc600078ec0ff */
[----:B0-----:R-:W2:Y:S01]  /*2b90*/  LDG.E.U8.CONSTANT R25, desc[UR8][R16.64+0x48] ;  /* 0x0000480810197981 */ /* 0x001ea2000c1e9100 */
[----:B-1----:R-:W-:Y:S02]  /*2ba0*/  LOP3.LUT R29, R33, 0xf, RZ, 0xc0, !PT ;  /* 0x0000000f211d7812 */ /* 0x002fe400078ec0ff */
[C---:B------:R-:W-:Y:S02]  /*2bb0*/  LOP3.LUT R26, R37.reuse, 0x7fff, RZ, 0xc0, !PT ;  /* 0x00007fff251a7812 */ /* 0x040fe400078ec0ff */
[----:B------:R-:W-:Y:S02]  /*2bc0*/  ISETP.GT.U32.AND P0, PT, R36, 0x4000, PT ;  /* 0x000040002400780c */ /* 0x000fe40003f04070 */
[----:B------:R-:W0:Y:S01]  /*2bd0*/  I2F.U16 R29, R29 ;  /* 0x0000001d001d7306 */ /* 0x000e220000101000 */
[----:B------:R-:W-:Y:S02]  /*2be0*/  ISETP.GT.U32.AND P1, PT, R26, 0x4000, PT ;  /* 0x000040001a00780c */ /* 0x000fe40003f24070 */
[----:B------:R-:W-:Y:S01]  /*2bf0*/  PRMT R30, R30, 0x7632, R30 ;  /* 0x000076321e1e7816 */ /* 0x000fe2000000001e */
[----:B------:R1:W-:Y:S01]  /*2c00*/  STG.E.U16 desc[UR8][R22.64+0x2], R35 ;  /* 0x0000022316007986 */ /* 0x0003e2000c101508 */
[----:B------:R-:W-:-:S03]  /*2c10*/  PRMT R37, R37, 0x7632, R37 ;  /* 0x0000763225257816 */ /* 0x000fc60000000025 */
[----:B------:R-:W3:Y:S01]  /*2c20*/  LDG.E.U8.CONSTANT R26, desc[UR8][R16.64+0x49] ;  /* 0x00004908101a7981 */ /* 0x000ee2000c1e9100 */
[----:B-1----:R-:W-:Y:S02]  /*2c30*/  VIADD R35, R30, 0x1 ;  /* 0x000000011e237836 */ /* 0x002fe40000000000 */
[----:B0-----:R-:W-:Y:S01]  /*2c40*/  FFMA R36, R27, R29, -R28 ;  /* 0x0000001d1b247223 */ /* 0x001fe2000000081c */
[----:B------:R-:W-:Y:S02]  /*2c50*/  @!P0 IMAD.MOV R35, RZ, RZ, R30 ;  /* 0x000000ffff238224 */ /* 0x000fe400078e021e */
[----:B------:R-:W-:Y:S02]  /*2c60*/  VIADD R30, R37, 0x1 ;  /* 0x00000001251e7836 */ /* 0x000fe40000000000 */
[----:B------:R-:W-:Y:S01]  /*2c70*/  @!P1 IMAD.MOV R30, RZ, RZ, R37 ;  /* 0x000000ffff1e9224 */ /* 0x000fe200078e0225 */
[----:B------:R-:W-:Y:S02]  /*2c80*/  SHF.R.U32.HI R37, RZ, 0x4, R33 ;  /* 0x00000004ff257819 */ /* 0x000fe40000011621 */
[----:B------:R-:W-:-:S02]  /*2c90*/  LOP3.LUT R33, R36, 0x7fff, RZ, 0xc0, !PT ;  /* 0x00007fff24217812 */ /* 0x000fc400078ec0ff */
[----:B------:R-:W-:Y:S02]  /*2ca0*/  LOP3.LUT R37, R37, 0xffff, RZ, 0xc0, !PT ;  /* 0x0000ffff25257812 */ /* 0x000fe400078ec0ff */
[----:B------:R-:W-:Y:S02]  /*2cb0*/  ISETP.GT.U32.AND P0, PT, R33, 0x4000, PT ;  /* 0x000040002100780c */ /* 0x000fe40003f04070 */
[----:B------:R-:W-:Y:S01]  /*2cc0*/  I2FP.F32.U32 R33, R37 ;  /* 0x0000002500217245 */ /* 0x000fe20000201000 */
[----:B------:R-:W-:Y:S01]  /*2cd0*/  STG.E.U16 desc[UR8][R22.64+0x4], R35 ;  /* 0x0000042316007986 */ /* 0x000fe2000c101508 */
[----:B------:R-:W-:-:S03]  /*2ce0*/  PRMT R36, R36, 0x7632, R36 ;  /* 0x0000763224247816 */ /* 0x000fc60000000024 */
[----:B------:R-:W-:Y:S01]  /*2cf0*/  FFMA R33, R27, R33, -R28 ;  /* 0x000000211b217223 */ /* 0x000fe2000000081c */
[----:B------:R0:W-:Y:S01]  /*2d00*/  STG.E.U16 desc[UR8][R22.64+0x24], R30 ;  /* 0x0000241e16007986 */ /* 0x0001e2000c101508 */
[----:B------:R-:W-:-:S04]  /*2d10*/  VIADD R29, R36, 0x1 ;  /* 0x00000001241d7836 */ /* 0x000fc80000000000 */
[----:B------:R-:W-:Y:S01]  /*2d20*/  @!P0 IMAD.MOV R29, RZ, RZ, R36 ;  /* 0x000000ffff1d8224 */ /* 0x000fe200078e0224 */
[----:B0-----:R-:W-:Y:S02]  /*2d30*/  LOP3.LUT R22, R32, 0xf, RZ, 0xc0, !PT ;  /* 0x0000000f20167812 */ /* 0x001fe400078ec0ff */
[----:B------:R-:W-:-:S04]  /*2d40*/  LOP3.LUT R23, R33, 0x7fff, RZ, 0xc0, !PT ;  /* 0x00007fff21177812 */ /* 0x000fc800078ec0ff */
[----:B------:R-:W0:Y:S01]  /*2d50*/  I2F.U16 R22, R22 ;  /* 0x0000001600167306 */ /* 0x000e220000101000 */
[----:B------:R-:W-:Y:S02]  /*2d60*/  ISETP.GT.U32.AND P0, PT, R23, 0x4000, PT ;  /* 0x000040001700780c */ /* 0x000fe40003f04070 */
[----:B------:R-:W-:Y:S02]  /*2d70*/  SHF.R.U32.HI R32, RZ, 0x4, R32 ;  /* 0x00000004ff207819 */ /* 0x000fe40000011620 */
[----:B------:R-:W-:Y:S02]  /*2d80*/  PRMT R33, R33, 0x7632, R33 ;  /* 0x0000763221217816 */ /* 0x000fe40000000021 */
[----:B------:R-:W-:-:S03]  /*2d90*/  LOP3.LUT R32, R32, 0xffff, RZ, 0xc0, !PT ;  /* 0x0000ffff20207812 */ /* 0x000fc600078ec0ff */
[----:B------:R-:W-:-:S04]  /*2da0*/  VIADD R35, R33, 0x1 ;  /* 0x0000000121237836 */ /* 0x000fc80000000000 */
[----:B------:R-:W-:Y:S01]  /*2db0*/  @!P0 IMAD.MOV R35, RZ, RZ, R33 ;  /* 0x000000ffff238224 */ /* 0x000fe200078e0221 */
[----:B------:R-:W-:Y:S01]  /*2dc0*/  I2FP.F32.U32 R33, R32 ;  /* 0x0000002000217245 */ /* 0x000fe20000201000 */
[----:B0-----:R-:W-:-:S04]  /*2dd0*/  FFMA R23, R27, R22, -R28 ;  /* 0x000000161b177223 */ /* 0x001fc8000000081c */
[----:B------:R-:W-:Y:S01]  /*2de0*/  FFMA R30, R27, R33, -R28 ;  /* 0x000000211b1e7223 */ /* 0x000fe2000000081c */
[----:B------:R-:W-:Y:S01]  /*2df0*/  LOP3.LUT R22, R23, 0x7fff, RZ, 0xc0, !PT ;  /* 0x00007fff17167812 */ /* 0x000fe200078ec0ff */
[----:B------:R0:W-:Y:S03]  /*2e00*/  STG.E.U16 desc[UR8][R18.64+0xc8], R29 ;  /* 0x0000c81d12007986 */ /* 0x0001e6000c101508 */
[----:B------:R-:W-:Y:S01]  /*2e10*/  ISETP.GT.U32.AND P0, PT, R22, 0x4000, PT ;  /* 0x000040001600780c */ /* 0x000fe20003f04070 */
[----:B------:R-:W4:Y:S01]  /*2e20*/  LDG.E.U8.CONSTANT R33, desc[UR8][R16.64+0x4a] ;  /* 0x00004a0810217981 */ /* 0x000f22000c1e9100 */
[----:B------:R-:W-:-:S04]  /*2e30*/  LOP3.LUT R22, R30, 0x7fff, RZ, 0xc0, !PT ;  /* 0x00007fff1e167812 */ /* 0x000fc800078ec0ff */
[----:B------:R-:W-:Y:S02]  /*2e40*/  ISETP.GT.U32.AND P1, PT, R22, 0x4000, PT ;  /* 0x000040001600780c */ /* 0x000fe40003f24070 */
[----:B------:R-:W-:-:S05]  /*2e50*/  PRMT R30, R30, 0x7632, R30 ;  /* 0x000076321e1e7816 */ /* 0x000fca000000001e */
[----:B0-----:R-:W-:-:S06]  /*2e60*/  VIADD R29, R30, 0x1 ;  /* 0x000000011e1d7836 */ /* 0x001fcc0000000000 */
[----:B------:R-:W-:Y:S01]  /*2e70*/  @!P1 IMAD.MOV R29, RZ, RZ, R30 ;  /* 0x000000ffff1d9224 */ /* 0x000fe200078e021e */
[----:B------:R-:W-:Y:S02]  /*2e80*/  LOP3.LUT R30, R34, 0xf, RZ, 0xc0, !PT ;  /* 0x0000000f221e7812 */ /* 0x000fe400078ec0ff */
[----:B------:R-:W-:Y:S01]  /*2e90*/  SHF.R.U32.HI R34, RZ, 0x4, R34 ;  /* 0x00000004ff227819 */ /* 0x000fe20000011622 */
[----:B------:R0:W-:Y:S03]  /*2ea0*/  STG.E.U16 desc[UR8][R18.64+0xe8], R35 ;  /* 0x0000e82312007986 */ /* 0x0001e6000c101508 */
[----:B------:R-:W-:-:S04]  /*2eb0*/  LOP3.LUT R34, R34, 0xffff, RZ, 0xc0, !PT ;  /* 0x0000ffff22227812 */ /* 0x000fc800078ec0ff */
[----:B0-----:R-:W-:-:S05]  /*2ec0*/  I2FP.F32.U32 R35, R34 ;  /* 0x0000002200237245 */ /* 0x001fca0000201000 */
[----:B------:R-:W-:Y:S02]  /*2ed0*/  FFMA R34, R27, R35, -R28 ;  /* 0x000000231b227223 */ /* 0x000fe4000000081c */
[----:B------:R-:W5:Y:S01]  /*2ee0*/  LDG.E.U8.CONSTANT R35, desc[UR8][R16.64+0x4b] ;  /* 0x00004b0810237981 */ /* 0x000f62000c1e9100 */
[----:B------:R-:W0:Y:S01]  /*2ef0*/  I2F.U16 R30, R30 ;  /* 0x0000001e001e7306 */ /* 0x000e220000101000 */
[----:B------:R-:W-:-:S05]  /*2f00*/  PRMT R23, R23, 0x7632, R23 ;  /* 0x0000763217177816 */ /* 0x000fca0000000017 */
[----:B------:R-:W-:Y:S02]  /*2f10*/  VIADD R37, R23, 0x1 ;  /* 0x0000000117257836 */ /* 0x000fe40000000000 */
[----:B0-----:R-:W-:Y:S01]  /*2f20*/  FFMA R32, R27, R30, -R28 ;  /* 0x0000001e1b207223 */ /* 0x001fe2000000081c */
[----:B------:R-:W-:-:S04]  /*2f30*/  @!P0 IMAD.MOV R37, RZ, RZ, R23 ;  /* 0x000000ffff258224 */ /* 0x000fc800078e0217 */
[----:B------:R-:W-:-:S04]  /*2f40*/  LOP3.LUT R30, R32, 0x7fff, RZ, 0xc0, !PT ;  /* 0x00007fff201e7812 */ /* 0x000fc800078ec0ff */
[----:B------:R-:W-:Y:S02]  /*2f50*/  ISETP.GT.U32.AND P0, PT, R30, 0x4000, PT ;  /* 0x000040001e00780c */ /* 0x000fe40003f04070 */
[----:B------:R-:W-:-:S04]  /*2f60*/  LOP3.LUT R30, R34, 0x7fff, RZ, 0xc0, !PT ;  /* 0x00007fff221e7812 */ /* 0x000fc800078ec0ff */
[----:B------:R-:W-:Y:S02]  /*2f70*/  ISETP.GT.U32.AND P1, PT, R30, 0x4000, PT ;  /* 0x000040001e00780c */ /* 0x000fe40003f24070 */
[----:B------:R-:W-:Y:S01]  /*2f80*/  LOP3.LUT R30, R31, 0xf, RZ, 0xc0, !PT ;  /* 0x0000000f1f1e7812 */ /* 0x000fe200078ec0ff */
[----:B------:R-:W-:-:S05]  /*2f90*/  VIADD R23, R2, 0x65 ;  /* 0x0000006502177836 */ /* 0x000fca0000000000 */
[----:B------:R-:W0:Y:S01]  /*2fa0*/  I2F.U16 R30, R30 ;  /* 0x0000001e001e7306 */ /* 0x000e220000101000 */
[----:B------:R-:W-:Y:S01]  /*2fb0*/  IMAD.WIDE R22, R23, 0x2, R20 ;  /* 0x0000000217167825 */ /* 0x000fe200078e0214 */
[----:B------:R-:W-:Y:S02]  /*2fc0*/  SHF.R.U32.HI R31, RZ, 0x4, R31 ;  /* 0x00000004ff1f7819 */ /* 0x000fe4000001161f */
[----:B------:R-:W-:Y:S02]  /*2fd0*/  PRMT R32, R32, 0x7632, R32 ;  /* 0x0000763220207816 */ /* 0x000fe40000000020 */
[----:B------:R-:W-:Y:S01]  /*2fe0*/  LOP3.LUT R31, R31, 0xffff, RZ, 0xc0, !PT ;  /* 0x0000ffff1f1f7812 */ /* 0x000fe200078ec0ff */
[----:B------:R1:W-:Y:S01]  /*2ff0*/  STG.E.U16 desc[UR8][R22.64], R37 ;  /* 0x0000002516007986 */ /* 0x0003e2000c101508 */
[----:B------:R-:W-:-:S03]  /*3000*/  PRMT R34, R34, 0x7632, R34 ;  /* 0x0000763222227816 */ /* 0x000fc60000000022 */
[----:B------:R0:W-:Y:S01]  /*3010*/  STG.E.U16 desc[UR8][R22.64+0x20], R29 ;  /* 0x0000201d16007986 */ /* 0x0001e2000c101508 */
[----:B-1----:R-:W-:Y:S02]  /*3020*/  VIADD R37, R32, 0x1 ;  /* 0x0000000120257836 */ /* 0x002fe40000000000 */
[----:B------:R-:W-:Y:S01]  /*3030*/  @!P0 IMAD.MOV R37, RZ, RZ, R32 ;  /* 0x000000ffff258224 */ /* 0x000fe200078e0220 */
[----:B------:R-:W-:Y:S01]  /*3040*/  I2FP.F32.U32 R32, R31 ;  /* 0x0000001f00207245 */ /* 0x000fe20000201000 */
[C---:B0-----:R-:W-:Y:S01]  /*3050*/  FFMA R31, R27.reuse, R30, -R28 ;  /* 0x0000001e1b1f7223 */ /* 0x041fe2000000081c */
[----:B------:R-:W-:Y:S01]  /*3060*/  VIADD R29, R34, 0x1 ;  /* 0x00000001221d7836 */ /* 0x000fe20000000000 */
[----:B------:R-:W5:Y:S01]  /*3070*/  LDG.E.U8.CONSTANT R30, desc[UR8][R16.64+0x4c] ;  /* 0x00004c08101e7981 */ /* 0x000f62000c1e9100 */
[----:B------:R-:W-:Y:S02]  /*3080*/  @!P1 IMAD.MOV R29, RZ, RZ, R34 ;  /* 0x000000ffff1d9224 */ /* 0x000fe400078e0222 */
[----:B------:R-:W-:Y:S01]  /*3090*/  FFMA R34, R27, R32, -R28 ;  /* 0x000000201b227223 */ /* 0x000fe2000000081c */
[----:B------:R-:W-:-:S04]  /*30a0*/  LOP3.LUT R32, R31, 0x7fff, RZ, 0xc0, !PT ;  /* 0x00007fff1f207812 */ /* 0x000fc800078ec0ff */
[----:B------:R-:W-:Y:S02]  /*30b0*/  ISETP.GT.U32.AND P0, PT, R32, 0x4000, PT ;  /* 0x000040002000780c */ /* 0x000fe40003f04070 */
[----:B------:R-:W-:-:S04]  /*30c0*/  LOP3.LUT R32, R34, 0x7fff, RZ, 0xc0, !PT ;  /* 0x00007fff22207812 */ /* 0x000fc800078ec0ff */
[----:B------:R-:W-:Y:S02]  /*30d0*/  ISETP.GT.U32.AND P1, PT, R32, 0x4000, PT ;  /* 0x000040002000780c */ /* 0x000fe40003f24070 */
[----:B------:R-:W-:Y:S01]  /*30e0*/  PRMT R31, R31, 0x7632, R31 ;  /* 0x000076321f1f7816 */ /* 0x000fe2000000001f */
[----:B------:R0:W-:Y:S01]  /*30f0*/  STG.E.U16 desc[UR8][R22.64+0x22], R29 ;  /* 0x0000221d16007986 */ /* 0x0001e2000c101508 */
[----:B------:R-:W-:-:S03]  /*3100*/  PRMT R34, R34, 0x7632, R34 ;  /* 0x0000763222227816 */ /* 0x000fc60000000022 */
[----:B------:R-:W5:Y:S04]  /*3110*/  LDG.E.U8.CONSTANT R32, desc[UR8][R16.64+0x4e] ;  /* 0x00004e0810207981 */ /* 0x000f68000c1e9100 */
[----:B------:R1:W-:Y:S04]  /*3120*/  STG.E.U16 desc[UR8][R22.64+0x2], R37 ;  /* 0x0000022516007986 */ /* 0x0003e8000c101508 */
[----:B0-----:R-:W5:Y:S01]  /*3130*/  LDG.E.U8.CONSTANT R29, desc[UR8][R16.64+0x4d] ;  /* 0x00004d08101d7981 */ /* 0x001f62000c1e9100 */
[----:B-1----:R-:W-:Y:S02]  /*3140*/  VIADD R37, R31, 0x1 ;  /* 0x000000011f257836 */ /* 0x002fe40000000000 */
[----:B------:R-:W-:-:S02]  /*3150*/  @!P0 IMAD.MOV R37, RZ, RZ, R31 ;  /* 0x000000ffff258224 */ /* 0x000fc400078e021f */
[----:B------:R-:W-:Y:S02]  /*3160*/  VIADD R31, R34, 0x1 ;  /* 0x00000001221f7836 */ /* 0x000fe40000000000 */
[----:B------:R-:W-:Y:S02]  /*3170*/  @!P1 IMAD.MOV R31, RZ, RZ, R34 ;  /* 0x000000ffff1f9224 */ /* 0x000fe400078e0222 */
[----:B------:R-:W5:Y:S04]  /*3180*/  LDG.E.U8.CONSTANT R34, desc[UR8][R16.64+0x4f] ;  /* 0x00004f0810227981 */ /* 0x000f68000c1e9100 */
[----:B------:R0:W-:Y:S04]  /*3190*/  STG.E.U16 desc[UR8][R22.64+0x24], R31 ;  /* 0x0000241f16007986 */ /* 0x0001e8000c101508 */
[----:B------:R1:W-:Y:S01]  /*31a0*/  STG.E.U16 desc[UR8][R22.64+0x4], R37 ;  /* 0x0000042516007986 */ /* 0x0003e2000c101508 */
[----:B--2---:R-:W-:-:S06]  /*31b0*/  LOP3.LUT R36, R25, 0xf, RZ, 0xc0, !PT ;  /* 0x0000000f19247812 */ /* 0x004fcc00078ec0ff */
[----:B------:R-:W2:Y:S01]  /*31c0*/  I2F.U16 R36, R36 ;  /* 0x0000002400247306 */ /* 0x000ea20000101000 */
[----:B------:R-:W-:-:S04]  /*31d0*/  SHF.R.U32.HI R25, RZ, 0x4, R25 ;  /* 0x00000004ff197819 */ /* 0x000fc80000011619 */
[----:B------:R-:W-:-:S04]  /*31e0*/  LOP3.LUT R25, R25, 0xffff, RZ, 0xc0, !PT ;  /* 0x0000ffff19197812 */ /* 0x000fc800078ec0ff */
[----:B0-----:R-:W-:Y:S01]  /*31f0*/  I2FP.F32.U32 R31, R25 ;  /* 0x00000019001f7245 */ /* 0x001fe20000201000 */
[----:B--2---:R-:W-:-:S04]  /*3200*/  FFMA R25, R27, R36, -R28 ;  /* 0x000000241b197223 */ /* 0x004fc8000000081c */
[----:B------:R-:W-:Y:S01]  /*3210*/  FFMA R36, R27, R31, -R28 ;  /* 0x0000001f1b247223 */ /* 0x000fe2000000081c */
[----:B-1----:R-:W-:-:S04]  /*3220*/  LOP3.LUT R37, R25, 0x7fff, RZ, 0xc0, !PT ;  /* 0x00007fff19257812 */ /* 0x002fc800078ec0ff */
[----:B------:R-:W-:Y:S02]  /*3230*/  LOP3.LUT R22, R36, 0x7fff, RZ, 0xc0, !PT ;  /* 0x00007fff24167812 */ /* 0x000fe400078ec0ff */
[----:B------:R-:W-:Y:S02]  /*3240*/  ISETP.GT.U32.AND P0, PT, R37, 0x4000, PT ;  /* 0x000040002500780c */ /* 0x000fe40003f04070 */
[----:B------:R-:W-:Y:S02]  /*3250*/  ISETP.GT.U32.AND P1, PT, R22, 0x4000, PT ;  /* 0x000040001600780c */ /* 0x000fe40003f24070 */
[----:B------:R-:W-:-:S05]  /*3260*/  PRMT R22, R25, 0x7632, R22 ;  /* 0x0000763219167816 */ /* 0x000fca0000000016 */
[----:B------:R-:W-:-:S04]  /*3270*/  VIADD R25, R22, 0x1 ;  /* 0x0000000116197836 */ /* 0x000fc80000000000 */
[----:B------:R-:W-:Y:S01]  /*3280*/  @!P0 IMAD.MOV R25, RZ, RZ, R22 ;  /* 0x000000ffff198224 */ /* 0x000fe200078e0216 */
[----:B---3--:R-:W-:-:S06]  /*3290*/  LOP3.LUT R22, R26, 0xf, RZ, 0xc0, !PT ;  /* 0x0000000f1a167812 */ /* 0x008fcc00078ec0ff */
[----:B------:R-:W0:Y:S01]  /*32a0*/  I2F.U16 R22, R22 ;  /* 0x0000001600167306 */ /* 0x000e220000101000 */
[----:B------:R-:W-:Y:S02]  /*32b0*/  SHF.R.U32.HI R26, RZ, 0x4, R26 ;  /* 0x00000004ff1a7819 */ /* 0x000fe4000001161a */
[----:B------:R-:W-:Y:S02]  /*32c0*/  PRMT R36, R36, 0x7632, R36 ;  /* 0x0000763224247816 */ /* 0x000fe40000000024 */
[----:B------:R-:W-:-:S04]  /*32d0*/  LOP3.LUT R26, R26, 0xffff, RZ, 0xc0, !PT ;  /* 0x0000ffff1a1a7812 */ /* 0x000fc800078ec0ff */
[----:B------:R-:W-:Y:S01]  /*32e0*/  I2FP.F32.U32 R31, R26 ;  /* 0x0000001a001f7245 */ /* 0x000fe20000201000 */
[----:B------:R-:W-:Y:S02]  /*32f0*/  VIADD R23, R36, 0x1 ;  /* 0x0000000124177836 */ /* 0x000fe40000000000 */
[----:B------:R-:W-:Y:S02]  /*3300*/  @!P1 IMAD.MOV R23, RZ, RZ, R36 ;  /* 0x000000ffff179224 */ /* 0x000fe400078e0224 */
[C-C-:B0-----:R-:W-:Y:S01]  /*3310*/  FFMA R26, R27.reuse, R22, -R28.reuse ;  /* 0x000000161b1a7223 */ /* 0x141fe2000000081c */
[----:B------:R-:W-:-:S04]  /*3320*/  FFMA R36, R27, R31, -R28 ;  /* 0x0000001f1b247223 */ /* 0x000fc8000000081c */
[----:B------:R-:W-:-:S04]  /*3330*/  LOP3.LUT R31, R26, 0x7fff, RZ, 0xc0, !PT ;  /* 0x00007fff1a1f7812 */ /* 0x000fc800078ec0ff */
[----:B------:R-:W-:Y:S02]  /*3340*/  ISETP.GT.U32.AND P0, PT, R31, 0x4000, PT ;  /* 0x000040001f00780c */ /* 0x000fe40003f04070 */
[----:B------:R-:W-:Y:S02]  /*3350*/  LOP3.LUT R31, R36, 0x7fff, RZ, 0xc0, !PT ;  /* 0x00007fff241f7812 */ /* 0x000fe400078ec0ff */
[----:B------:R-:W-:Y:S02]  /*3360*/  PRMT R26, R26, 0x7632, R26 ;  /* 0x000076321a1a7816 */ /* 0x000fe4000000001a */
[----:B------:R-:W-:-:S03]  /*3370*/  ISETP.GT.U32.AND P1, PT, R31, 0x4000, PT ;  /* 0x000040001f00780c */ /* 0x000fc60003f24070 */
[----:B------:R-:W-:Y:S01]  /*3380*/  VIADD R31, R26, 0x1 ;  /* 0x000000011a1f7836 */ /* 0x000fe20000000000 */
[----:B------:R-:W-:-:S03]  /*3390*/  PRMT R36, R36, 0x7632, R36 ;  /* 0x0000763224247816 */ /* 0x000fc60000000024 */
[----:B------:R-:W-:Y:S01]  /*33a0*/  @!P0 IMAD.MOV R31, RZ, RZ, R26 ;  /* 0x000000ffff1f8224 */ /* 0x000fe200078e021a */
[----:B------:R0:W-:Y:S01]  /*33b0*/  STG.E.U16 desc[UR8][R18.64+0xf0], R23 ;  /* 0x0000f01712007986 */ /* 0x0001e2000c101508 */
[----:B----4-:R-:W-:-:S03]  /*33c0*/  LOP3.LUT R26, R33, 0xf, RZ, 0xc0, !PT ;  /* 0x0000000f211a7812 */ /* 0x010fc600078ec0ff */
[----:B------:R1:W-:Y:S03]  /*33d0*/  STG.E.U16 desc[UR8][R18.64+0xd0], R25 ;  /* 0x0000d01912007986 */ /* 0x0003e6000c101508 */
[----:B------:R-:W2:Y:S01]  /*33e0*/  I2F.U16 R26, R26 ;  /* 0x0000001a001a7306 */ /* 0x000ea20000101000 */
[----:B0-----:R-:W-:Y:S02]  /*33f0*/  VIADD R23, R2, 0x69 ;  /* 0x0000006902177836 */ /* 0x001fe40000000000 */
[----:B-1----:R-:W-:Y:S02]  /*3400*/  VIADD R25, R36, 0x1 ;  /* 0x0000000124197836 */ /* 0x002fe40000000000 */
[----:B------:R-:W-:Y:S02]  /*3410*/  @!P1 IMAD.MOV R25, RZ, RZ, R36 ;  /* 0x000000ffff199224 */ /* 0x000fe400078e0224 */
[----:B------:R-:W-:Y:S01]  /*3420*/  IMAD.WIDE R22, R23, 0x2, R20 ;  /* 0x0000000217167825 */ /* 0x000fe200078e0214 */
[----:B------:R-:W-:-:S04]  /*3430*/  SHF.R.U32.HI R33, RZ, 0x4, R33 ;  /* 0x00000004ff217819 */ /* 0x000fc80000011621 */
[----:B------:R5:W-:Y:S01]  /*3440*/  STG.E.U16 desc[UR8][R22.64+0x20], R25 ;  /* 0x0000201916007986 */ /* 0x000be2000c101508 */
[----:B------:R-:W-:-:S04]  /*3450*/  LOP3.LUT R33, R33, 0xffff, RZ, 0xc0, !PT ;  /* 0x0000ffff21217812 */ /* 0x000fc800078ec0ff */
[----:B------:R-:W-:Y:S01]  /*3460*/  I2FP.F32.U32 R37, R33 ;  /* 0x0000002100257245 */ /* 0x000fe20000201000 */
[----:B--2---:R-:W-:Y:S01]  /*3470*/  FFMA R33, R27, R26, -R28 ;  /* 0x0000001a1b217223 */ /* 0x004fe2000000081c */
[----:B-----5:R-:W-:-:S06]  /*3480*/  LOP3.LUT R25, R35, 0xf, RZ, 0xc0, !PT ;  /* 0x0000000f23197812 */ /* 0x020fcc00078ec0ff */
[----:B------:R-:W0:Y:S01]  /*3490*/  I2F.U16 R25, R25 ;  /* 0x0000001900197306 */ /* 0x000e220000101000 */
[----:B------:R-:W-:Y:S01]  /*34a0*/  FFMA R37, R27, R37, -R28 ;  /* 0x000000251b257223 */ /* 0x000fe2000000081c */
[----:B------:R-:W-:Y:S02]  /*34b0*/  LOP3.LUT R36, R33, 0x7fff, RZ, 0xc0, !PT ;  /* 0x00007fff21247812 */ /* 0x000fe400078ec0ff */
[----:B------:R-:W-:Y:S01]  /*34c0*/  SHF.R.U32.HI R35, RZ, 0x4, R35 ;  /* 0x00000004ff237819 */ /* 0x000fe20000011623 */
[----:B------:R1:W-:Y:S01]  /*34d0*/  STG.E.U16 desc[UR8][R22.64], R31 ;  /* 0x0000001f16007986 */ /* 0x0003e2000c101508 */
[----:B------:R-:W-:Y:S02]  /*34e0*/  ISETP.GT.U32.AND P0, PT, R36, 0x4000, PT ;  /* 0x000040002400780c */ /* 0x000fe40003f04070 */
[----:B------:R-:W-:-:S04]  /*34f0*/  LOP3.LUT R35, R35, 0xffff, RZ, 0xc0, !PT ;  /* 0x0000ffff23237812 */ /* 0x000fc800078ec0ff */
[----:B------:R-:W-:Y:S02]  /*3500*/  I2FP.F32.U32 R35, R35 ;  /* 0x0000002300237245 */ /* 0x000fe40000201000 */
[----:B-1----:R-:W-:Y:S01]  /*3510*/  LOP3.LUT R31, R37, 0x7fff, RZ, 0xc0, !PT ;  /* 0x00007fff251f7812 */ /* 0x002fe200078ec0ff */
[--C-:B0-----:R-:W-:Y:S01]  /*3520*/  FFMA R26, R27, R25, -R28.reuse ;  /* 0x000000191b1a7223 */ /* 0x101fe2000000081c */
[----:B------:R-:W-:Y:S02]  /*3530*/  PRMT R33, R33, 0x7632, R33 ;  /* 0x0000763221217816 */ /* 0x000fe40000000021 */
[----:B------:R-:W-:Y:S01]  /*3540*/  ISETP.GT.U32.AND P1, PT, R31, 0x4000, PT ;  /* 0x000040001f00780c */ /* 0x000fe20003f24070 */
[----:B------:R-:W-:Y:S01]  /*3550*/  FFMA R36, R27, R35, -R28 ;  /* 0x000000231b247223 */ /* 0x000fe2000000081c */
[----:B------:R-:W-:Y:S01]  /*3560*/  LOP3.LUT R35, R26, 0x7fff, RZ, 0xc0, !PT ;  /* 0x00007fff1a237812 */ /* 0x000fe200078ec0ff */
[----:B------:R-:W-:Y:S01]  /*3570*/  VIADD R31, R33, 0x1 ;  /* 0x00000001211f7836 */ /* 0x000fe20000000000 */
[----:B------:R-:W-:Y:S01]  /*3580*/  PRMT R37, R37, 0x7632, R37 ;  /* 0x0000763225257816 */ /* 0x000fe20000000025 */
[----:B------:R-:W-:Y:S01]  /*3590*/  @!P0 IMAD.MOV R31, RZ, RZ, R33 ;  /* 0x000000ffff1f8224 */ /* 0x000fe200078e0221 */
[----:B------:R-:W-:-:S02]  /*35a0*/  ISETP.GT.U32.AND P0, PT, R35, 0x4000, PT ;  /* 0x000040002300780c */ /* 0x000fc40003f04070 */
[----:B------:R-:W-:Y:S01]  /*35b0*/  LOP3.LUT R35, R36, 0x7fff, RZ, 0xc0, !PT ;  /* 0x00007fff24237812 */ /* 0x000fe200078ec0ff */
[----:B------:R-:W-:-:S04]  /*35c0*/  VIADD R33, R37, 0x1 ;  /* 0x0000000125217836 */ /* 0x000fc80000000000 */
[----:B------:R-:W-:Y:S01]  /*35d0*/  @!P1 IMAD.MOV R33, RZ, RZ, R37 ;  /* 0x000000ffff219224 */ /* 0x000fe200078e0225 */
[----:B------:R-:W-:Y:S02]  /*35e0*/  ISETP.GT.U32.AND P1, PT, R35, 0x4000, PT ;  /* 0x000040002300780c */ /* 0x000fe40003f24070 */
[----:B------:R-:W-:Y:S02]  /*35f0*/  PRMT R26, R26, 0x7632, R26 ;  /* 0x000076321a1a7816 */ /* 0x000fe4000000001a */
[----:B------:R-:W-:-:S03]  /*3600*/  PRMT R25, R36, 0x7632, R25 ;  /* 0x0000763224197816 */ /* 0x000fc60000000019 */
[----:B------:R-:W-:Y:S02]  /*3610*/  VIADD R36, R26, 0x1 ;  /* 0x000000011a247836 */ /* 0x000fe40000000000 */
[----:B------:R-:W-:Y:S02]  /*3620*/  @!P0 IMAD.MOV R36, RZ, RZ, R26 ;  /* 0x000000ffff248224 */ /* 0x000fe400078e021a */
[----:B------:R-:W-:Y:S02]  /*3630*/  VIADD R26, R25, 0x1 ;  /* 0x00000001191a7836 */ /* 0x000fe40000000000 */
[----:B------:R-:W-:Y:S02]  /*3640*/  @!P1 IMAD.MOV R26, RZ, RZ, R25 ;  /* 0x000000ffff1a9224 */ /* 0x000fe400078e0219 */
[----:B------:R-:W2:Y:S04]  /*3650*/  LDG.E.U8.CONSTANT R25, desc[UR8][R16.64+0x50] ;  /* 0x0000500810197981 */ /* 0x000ea8000c1e9100 */
[----:B------:R0:W-:Y:S01]  /*3660*/  STG.E.U16 desc[UR8][R22.64+0x24], R26 ;  /* 0x0000241a16007986 */ /* 0x0001e2000c101508 */
[----:B------:R-:W-:-:S03]  /*3670*/  LOP3.LUT R35, R30, 0xf, RZ, 0xc0, !PT ;  /* 0x0000000f1e237812 */ /* 0x000fc600078ec0ff */
[----:B------:R1:W-:Y:S04]  /*3680*/  STG.E.U16 desc[UR8][R22.64+0x2], R31 ;  /* 0x0000021f16007986 */ /* 0x0003e8000c101508 */
[----:B0-----:R-:W3:Y:S01]  /*3690*/  LDG.E.U8.CONSTANT R26, desc[UR8][R16.64+0x51] ;  /* 0x00005108101a7981 */ /* 0x001ee2000c1e9100 */
[----:B------:R-:W0:Y:S03]  /*36a0*/  I2F.U16 R35, R35 ;  /* 0x0000002300237306 */ /* 0x000e260000101000 */
[----:B------:R4:W-:Y:S01]  /*36b0*/  STG.E.U16 desc[UR8][R22.64+0x4], R36 ;  /* 0x0000042416007986 */ /* 0x0009e2000c101508 */
[----:B-1----:R-:W-:Y:S02]  /*36c0*/  LOP3.LUT R31, R32, 0xf, RZ, 0xc0, !PT ;  /* 0x0000000f201f7812 */ /* 0x002fe400078ec0ff */
[----:B------:R-:W-:-:S04]  /*36d0*/  LOP3.LUT R37, R29, 0xf, RZ, 0xc0, !PT ;  /* 0x0000000f1d257812 */ /* 0x000fc800078ec0ff */
[----:B------:R-:W1:Y:S01]  /*36e0*/  I2F.U16 R31, R31 ;  /* 0x0000001f001f7306 */ /* 0x000e620000101000 */
[----:B------:R5:W-:Y:S01]  /*36f0*/  STG.E.U16 desc[UR8][R22.64+0x22], R33 ;  /* 0x0000222116007986 */ /* 0x000be2000c101508 */
[----:B------:R-:W-:-:S06]  /*3700*/  SHF.R.U32.HI R30, RZ, 0x4, R30 ;  /* 0x00000004ff1e7819 */ /* 0x000fcc000001161e */
[----:B------:R-:W1:Y:S01]  /*3710*/  I2F.U16 R37, R37 ;  /* 0x0000002500257306 */ /* 0x000e620000101000 */
[----:B----4-:R-:W-:-:S07]  /*3720*/  LOP3.LUT R36, R34, 0xf, RZ, 0xc0, !PT ;  /* 0x0000000f22247812 */ /* 0x010fce00078ec0ff */
[----:B-----5:R-:W4:Y:S01]  /*3730*/  I2F.U16 R33, R36 ;  /* 0x0000002400217306 */ /* 0x020f220000101000 */
[----:B------:R-:W-:Y:S02]  /*3740*/  SHF.R.U32.HI R32, RZ, 0x4, R32 ;  /* 0x00000004ff207819 */ /* 0x000fe40000011620 */
[----:B------:R-:W-:Y:S02]  /*3750*/  SHF.R.U32.HI R29, RZ, 0x4, R29 ;  /* 0x00000004ff1d7819 */ /* 0x000fe4000001161d */
[----:B------:R-:W-:Y:S02]  /*3760*/  SHF.R.U32.HI R22, RZ, 0x4, R34 ;  /* 0x00000004ff167819 */ /* 0x000fe40000011622 */
[----:B------:R-:W-:Y:S02]  /*3770*/  LOP3.LUT R23, R30, 0xffff, RZ, 0xc0, !PT ;  /* 0x0000ffff1e177812 */ /* 0x000fe400078ec0ff */
[----:B------:R-:W-:Y:S01]  /*3780*/  LOP3.LUT R34, R32, 0xffff, RZ, 0xc0, !PT ;  /* 0x0000ffff20227812 */ /* 0x000fe200078ec0ff */
[----:B0-----:R-:W-:Y:S01]  /*3790*/  FFMA R30, R27, R35, -R28 ;  /* 0x000000231b1e7223 */ /* 0x001fe2000000081c */
[----:B------:R-:W-:-:S02]  /*37a0*/  LOP3.LUT R29, R29, 0xffff, RZ, 0xc0, !PT ;  /* 0x0000ffff1d1d7812 */ /* 0x000fc400078ec0ff */
[----:B------:R-:W-:Y:S01]  /*37b0*/  LOP3.LUT R22, R22, 0xffff, RZ, 0xc0, !PT ;  /* 0x0000ffff16167812 */ /* 0x000fe200078ec0ff */
[C-C-:B-1----:R-:W-:Y:S01]  /*37c0*/  FFMA R32, R27.reuse, R31, -R28.reuse ;  /* 0x0000001f1b207223 */ /* 0x142fe2000000081c */
[----:B------:R-:W-:Y:S01]  /*37d0*/  I2FP.F32.U32 R35, R23 ;  /* 0x0000001700237245 */ /* 0x000fe20000201000 */
[C-C-:B------:R-:W-:Y:S01]  /*37e0*/  FFMA R23, R27.reuse, R37, -R28.reuse ;  /* 0x000000251b177223 */ /* 0x140fe2000000081c */
[----:B------:R-:W-:Y:S02]  /*37f0*/  I2FP.F32.U32 R34, R34 ;  /* 0x0000002200227245 */ /* 0x000fe40000201000 */
[----:B------:R-:W-:Y:S02]  /*3800*/  I2FP.F32.U32 R37, R29 ;  /* 0x0000001d00257245 */ /* 0x000fe40000201000 */
[----:B------:R-:W-:Y:S01]  /*3810*/  I2FP.F32.U32 R31, R22 ;  /* 0x00000016001f7245 */ /* 0x000fe20000201000 */
[C-C-:B----4-:R-:W-:Y:S01]  /*3820*/  FFMA R29, R27.reuse, R33, -R28.reuse ;  /* 0x000000211b1d7223 */ /* 0x150fe2000000081c */
[C-C-:B------:R-:W-:Y:S01]  /*3830*/  FFMA R33, R27.reuse, R34, -R28.reuse ;  /* 0x000000221b217223 */ /* 0x140fe2000000081c */
[C-C-:B------:R-:W-:Y:S01]  /*3840*/  FFMA R35, R27.reuse, R35, -R28.reuse ;  /* 0x000000231b237223 */ /* 0x140fe2000000081c */
[C-C-:B------:R-:W-:Y:S01]  /*3850*/  FFMA R22, R27.reuse, R37, -R28.reuse ;  /* 0x000000251b167223 */ /* 0x140fe2000000081c */
[----:B------:R-:W-:-:S02]  /*3860*/  FFMA R34, R27, R31, -R28 ;  /* 0x0000001f1b227223 */ /* 0x000fc4000000081c */
[----:B------:R-:W4:Y:S01]  /*3870*/  LDG.E.U8.CONSTANT R27, desc[UR8][R16.64+0x52] ;  /* 0x00005208101b7981 */ /* 0x000f22000c1e9100 */
[----:B------:R-:W-:-:S04]  /*3880*/  LOP3.LUT R28, R30, 0x7fff, RZ, 0xc0, !PT ;  /* 0x00007fff1e1c7812 */ /* 0x000fc800078ec0ff */
[----:B------:R-:W-:Y:S02]  /*3890*/  ISETP.GT.U32.AND P0, PT, R28, 0x4000, PT ;  /* 0x000040001c00780c */ /* 0x000fe40003f04070 */
[----:B------:R-:W-:-:S04]  /*38a0*/  LOP3.LUT R28, R35, 0x7fff, RZ, 0xc0, !PT ;  /* 0x00007fff231c7812 */ /* 0x000fc800078ec0ff */
[----:B------:R-:W-:Y:S02]  /*38b0*/  ISETP.GT.U32.AND P1, PT, R28, 0x4000, PT ;  /* 0x000040001c00780c */ /* 0x000fe40003f24070 */
[----:B------:R-:W-:-:S05]  /*38c0*/  PRMT R28, R35, 0x7632, R28 ;  /* 0x00007632231c7816 */ /* 0x000fca000000001c */
[----:B------:R-:W-:-:S06]  /*38d0*/  VIADD R35, R28, 0x1 ;  /* 0x000000011c237836 */ /* 0x000fcc0000000000 */
[----:B------:R-:W-:Y:S02]  /*38e0*/  @!P1 IMAD.MOV R35, RZ, RZ, R28 ;  /* 0x000000ffff239224 */ /* 0x000fe400078e021c */
[----:B------:R-:W5:Y:S01]  /*38f0*/  LDG.E.U8.CONSTANT R28, desc[UR8][R16.64+0x53] ;  /* 0x00005308101c7981 */ /* 0x000f62000c1e9100 */
[----:B------:R-:W-:Y:S02]  /*3900*/  PRMT R30, R30, 0x7632, R30 ;  /* 0x000076321e1e7816 */ /* 0x000fe4000000001e */
[----:B------:R-:W-:-:S03]  /*3910*/  SHF.R.U32.HI R5, RZ, 0x2, R5 ;  /* 0x00000002ff057819 */ /* 0x000fc60000011605 */
[----:B------:R-:W-:Y:S02]  /*3920*/  VIADD R31, R30, 0x1 ;  /* 0x000000011e1f7836 */ /* 0x000fe40000000000 */
[----:B------:R-:W-:Y:S01]  /*3930*/  @!P0 IMAD.MOV R31, RZ, RZ, R30 ;  /* 0x000000ffff1f8224 */ /* 0x000fe200078e021e */
[----:B------:R-:W-:Y:S02]  /*3940*/  LOP3.LUT R30, R5, 0x30, RZ, 0xc0, !PT ;  /* 0x00000030051e7812 */ /* 0x000fe400078ec0ff */
[----:B------:R-:W-:Y:S02]  /*3950*/  SHF.R.U32.HI R5, RZ, 0x2, R6 ;  /* 0x00000002ff057819 */ /* 0x000fe40000011606 */
[----:B------:R-:W-:Y:S02]  /*3960*/  LOP3.LUT R6, R30, 0xf, R13, 0xf8, !PT ;  /* 0x0000000f1e067812 */ /* 0x000fe400078ef80d */
[----:B------:R-:W-:Y:S02]  /*3970*/  LOP3.LUT R30, R5, 0x30, RZ, 0xc0, !PT ;  /* 0x00000030051e7812 */ /* 0x000fe400078ec0ff */
[----:B------:R-:W-:-:S04]  /*3980*/  LOP3.LUT R13, R13, 0xf0, RZ, 0xc0, !PT ;  /* 0x000000f00d0d7812 */ /* 0x000fc800078ec0ff */
[----:B------:R-:W-:Y:S02]  /*3990*/  LEA.HI R13, R13, R30, RZ, 0x1c ;  /* 0x0000001e0d0d7211 */ /* 0x000fe400078fe0ff */
[----:B------:R-:W5:Y:S01]  /*39a0*/  LDG.E.U8.CONSTANT R30, desc[UR8][R16.64+0x54] ;  /* 0x00005408101e7981 */ /* 0x000f62000c1e9100 */
[----:B------:R-:W-:-:S04]  /*39b0*/  LOP3.LUT R5, R23, 0x7fff, RZ, 0xc0, !PT ;  /* 0x00007fff17057812 */ /* 0x000fc800078ec0ff */
[----:B------:R-:W-:Y:S01]  /*39c0*/  ISETP.GT.U32.AND P0, PT, R5, 0x4000, PT ;  /* 0x000040000500780c */ /* 0x000fe20003f04070 */
[----:B------:R0:W-:Y:S01]  /*39d0*/  STG.E.U16 desc[UR8][R18.64+0xd8], R31 ;  /* 0x0000d81f12007986 */ /* 0x0001e2000c101508 */
[----:B------:R-:W-:Y:S02]  /*39e0*/  LOP3.LUT R5, R22, 0x7fff, RZ, 0xc0, !PT ;  /* 0x00007fff16057812 */ /* 0x000fe400078ec0ff */
[----:B------:R-:W-:Y:S01]  /*39f0*/  PRMT R23, R23, 0x7632, R23 ;  /* 0x0000763217177816 */ /* 0x000fe20000000017 */
[----:B------:R1:W-:Y:S01]  /*3a00*/  STG.E.U16 desc[UR8][R18.64+0xf8], R35 ;  /* 0x0000f82312007986 */ /* 0x0003e2000c101508 */
[----:B------:R-:W-:-:S03]  /*3a10*/  ISETP.GT.U32.AND P1, PT, R5, 0x4000, PT ;  /* 0x000040000500780c */ /* 0x000fc60003f24070 */
[----:B0-----:R-:W5:Y:S01]  /*3a20*/  LDG.E.U8.CONSTANT R31, desc[UR8][R16.64+0x55] ;  /* 0x00005508101f7981 */ /* 0x001f62000c1e9100 */
[----:B------:R-:W-:Y:S01]  /*3a30*/  VIADD R5, R23, 0x1 ;  /* 0x0000000117057836 */ /* 0x000fe20000000000 */
[----:B-1----:R-:W-:Y:S02]  /*3a40*/  LOP3.LUT R35, R32, 0x7fff, RZ, 0xc0, !PT ;  /* 0x00007fff20237812 */ /* 0x002fe400078ec0ff */
[----:B------:R-:W-:Y:S02]  /*3a50*/  @!P0 IMAD.MOV R5, RZ, RZ, R23 ;  /* 0x000000ffff058224 */ /* 0x000fe400078e0217 */
[----:B------:R-:W-:Y:S02]  /*3a60*/  ISETP.GT.U32.AND P0, PT, R35, 0x4000, PT ;  /* 0x000040002300780c */ /* 0x000fe40003f04070 */
[----:B------:R-:W-:Y:S02]  /*3a70*/  PRMT R22, R22, 0x7632, R22 ;  /* 0x0000763216167816 */ /* 0x000fe40000000016 */
[----:B------:R-:W-:-:S02]  /*3a80*/  LOP3.LUT R35, R33, 0x7fff, RZ, 0xc0, !PT ;  /* 0x00007fff21237812 */ /* 0x000fc400078ec0ff */
[----:B------:R-:W-:Y:S01]  /*3a90*/  PRMT R32, R32, 0x7632, R32 ;  /* 0x0000763220207816 */ /* 0x000fe20000000020 */
[----:B------:R-:W-:Y:S02]  /*3aa0*/  VIADD R37, R22, 0x1 ;  /* 0x0000000116257836 */ /* 0x000fe40000000000 */
[----:B------:R-:W-:Y:S01]  /*3ab0*/  @!P1 IMAD.MOV R37, RZ, RZ, R22 ;  /* 0x000000ffff259224 */ /* 0x000fe200078e0216 */
[----:B------:R-:W-:Y:S02]  /*3ac0*/  ISETP.GT.U32.AND P1, PT, R35, 0x4000, PT ;  /* 0x000040002300780c */ /* 0x000fe40003f24070 */
[----:B------:R-:W-:Y:S01]  /*3ad0*/  PRMT R35, R33, 0x7632, R35 ;  /* 0x0000763221237816 */ /* 0x000fe20000000023 */
[----:B------:R-:W-:Y:S02]  /*3ae0*/  VIADD R33, R32, 0x1 ;  /* 0x0000000120217836 */ /* 0x000fe40000000000 */
[----:B------:R-:W-:Y:S01]  /*3af0*/  @!P0 IMAD.MOV R33, RZ, RZ, R32 ;  /* 0x000000ffff218224 */ /* 0x000fe200078e0220 */
[----:B------:R-:W-:-:S04]  /*3b00*/  LOP3.LUT R32, R29, 0x7fff, RZ, 0xc0, !PT ;  /* 0x00007fff1d207812 */ /* 0x000fc800078ec0ff */
[----:B------:R-:W-:Y:S02]  /*3b10*/  ISETP.GT.U32.AND P0, PT, R32, 0x4000, PT ;  /* 0x000040002000780c */ /* 0x000fe40003f04070 */
[----:B------:R-:W5:Y:S01]  /*3b20*/  LDG.E.U8.CONSTANT R32, desc[UR8][R16.64+0x56] ;  /* 0x0000560810207981 */ /* 0x000f62000c1e9100 */
[----:B------:R-:W-:-:S04]  /*3b30*/  VIADD R23, R2, 0x6d ;  /* 0x0000006d02177836 */ /* 0x000fc80000000000 */
[----:B------:R-:W-:Y:S01]  /*3b40*/  IMAD.WIDE R22, R23, 0x2, R20 ;  /* 0x0000000217167825 */ /* 0x000fe200078e0214 */
[----:B------:R-:W0:Y:S04]  /*3b50*/  I2F.U16 R6, R6 ;  /* 0x0000000600067306 */ /* 0x000e280000101000 */
[----:B------:R-:W-:Y:S04]  /*3b60*/  STG.E.U16 desc[UR8][R22.64+0x2], R33 ;  /* 0x0000022116007986 */ /* 0x000fe8000c101508 */
[----:B------:R-:W1:Y:S01]  /*3b70*/  I2F.U16 R13, R13 ;  /* 0x0000000d000d7306 */ /* 0x000e620000101000 */
[----:B------:R0:W-:Y:S01]  /*3b80*/  STG.E.U16 desc[UR8][R22.64], R5 ;  /* 0x0000000516007986 */ /* 0x0001e2000c101508 */
[----:B------:R-:W-:Y:S01]  /*3b90*/  PRMT R29, R29, 0x7632, R29 ;  /* 0x000076321d1d7816 */ /* 0x000fe2000000001d */
[----:B0-----:R-:W-:-:S02]  /*3ba0*/  VIADD R5, R35, 0x1 ;  /* 0x0000000123057836 */ /* 0x001fc40000000000 */
[----:B------:R-:W-:Y:S01]  /*3bb0*/  @!P1 IMAD.MOV R5, RZ, RZ, R35 ;  /* 0x000000ffff059224 */ /* 0x000fe200078e0223 */
[----:B------:R-:W-:Y:S01]  /*3bc0*/  LOP3.LUT R35, R34, 0x7fff, RZ, 0xc0, !PT ;  /* 0x00007fff22237812 */ /* 0x000fe200078ec0ff */
[----:B------:R-:W-:-:S03]  /*3bd0*/  FMUL R6, R6, R3 ;  /* 0x0000000306067220 */ /* 0x000fc60000400000 */
[----:B------:R-:W-:Y:S01]  /*3be0*/  ISETP.GT.U32.AND P1, PT, R35, 0x4000, PT ;  /* 0x000040002300780c */ /* 0x000fe20003f24070 */
[----:B------:R0:W-:Y:S01]  /*3bf0*/  STG.E.U16 desc[UR8][R22.64+0x22], R5 ;  /* 0x0000220516007986 */ /* 0x0001e2000c101508 */
[----:B------:R-:W-:Y:S02]  /*3c00*/  VIADD R35, R29, 0x1 ;  /* 0x000000011d237836 */ /* 0x000fe40000000000 */
[----:B------:R-:W-:Y:S02]  /*3c10*/  @!P0 IMAD.MOV R35, RZ, RZ, R29 ;  /* 0x000000ffff238224 */ /* 0x000fe400078e021d */
[----:B-1----:R-:W-:Y:S01]  /*3c20*/  FMUL R29, R13, R4 ;  /* 0x000000040d1d7220 */ /* 0x002fe20000400000 */
[----:B------:R-:W-:Y:S01]  /*3c30*/  PRMT R34, R34, 0x7632, R34 ;  /* 0x0000763222227816 */ /* 0x000fe20000000022 */
[----:B0-----:R-:W5:Y:S04]  /*3c40*/  LDG.E.U8.CONSTANT R5, desc[UR8][R16.64+0x57] ;  /* 0x0000570810057981 */ /* 0x001f68000c1e9100 */
[----:B------:R0:W-:Y:S04]  /*3c50*/  STG.E.U16 desc[UR8][R22.64+0x20], R37 ;  /* 0x0000202516007986 */ /* 0x0001e8000c101508 */
[----:B------:R-:W-:Y:S01]  /*3c60*/  STG.E.U16 desc[UR8][R22.64+0x4], R35 ;  /* 0x0000042316007986 */ /* 0x000fe2000c101508 */
[----:B0-----:R-:W-:-:S02]  /*3c70*/  VIADD R37, R34, 0x1 ;  /* 0x0000000122257836 */ /* 0x001fc40000000000 */
[----:B------:R-:W-:-:S05]  /*3c80*/  @!P1 IMAD.MOV R37, RZ, RZ, R34 ;  /* 0x000000ffff259224 */ /* 0x000fca00078e0222 */
[----:B------:R0:W-:Y:S01]  /*3c90*/  STG.E.U16 desc[UR8][R22.64+0x24], R37 ;  /* 0x0000242516007986 */ /* 0x0001e2000c101508 */
[----:B--2---:R-:W-:-:S06]  /*3ca0*/  LOP3.LUT R33, R25, 0xf, RZ, 0xc0, !PT ;  /* 0x0000000f19217812 */ /* 0x004fcc00078ec0ff */
[----:B------:R-:W1:Y:S01]  /*3cb0*/  I2F.U16 R33, R33 ;  /* 0x0000002100217306 */ /* 0x000e620000101000 */
[----:B------:R-:W-:-:S04]  /*3cc0*/  SHF.R.U32.HI R25, RZ, 0x4, R25 ;  /* 0x00000004ff197819 */ /* 0x000fc80000011619 */
[----:B------:R-:W-:Y:S01]  /*3cd0*/  LOP3.LUT R25, R25, 0xffff, RZ, 0xc0, !PT ;  /* 0x0000ffff19197812 */ /* 0x000fe200078ec0ff */
[----:B-1----:R-:W-:Y:S01]  /*3ce0*/  FFMA R13, R6, R33, -R29 ;  /* 0x00000021060d7223 */ /* 0x002fe2000000081d */
[----:B---3--:R-:W-:Y:S02]  /*3cf0*/  LOP3.LUT R33, R26, 0xf, RZ, 0xc0, !PT ;  /* 0x0000000f1a217812 */ /* 0x008fe400078ec0ff */
[----:B------:R-:W-:-:S04]  /*3d00*/  SHF.R.U32.HI R26, RZ, 0x4, R26 ;  /* 0x00000004ff1a7819 */ /* 0x000fc8000001161a */
[----:B------:R-:W-:Y:S02]  /*3d10*/  LOP3.LUT R26, R26, 0xffff, RZ, 0xc0, !PT ;  /* 0x0000ffff1a1a7812 */ /* 0x000fe400078ec0ff */
[----:B------:R-:W-:Y:S02]  /*3d20*/  I2FP.F32.U32 R34, R25 ;  /* 0x0000001900227245 */ /* 0x000fe40000201000 */
[----:B------:R-:W-:Y:S01]  /*3d30*/  I2FP.F32.U32 R26, R26 ;  /* 0x0000001a001a7245 */ /* 0x000fe20000201000 */
[----:B0-----:R0:W1:Y:S02]  /*3d40*/  I2F.U16 R22, R33 ;  /* 0x0000002100167306 */ /* 0x0010640000101000 */
[C-C-:B------:R-:W-:Y:S01]  /*3d50*/  FFMA R34, R6.reuse, R34, -R29.reuse ;  /* 0x0000002206227223 */ /* 0x140fe2000000081d */
[----:B------:R-:W-:Y:S01]  /*3d60*/  LOP3.LUT R25, R13, 0x7fff, RZ, 0xc0, !PT ;  /* 0x00007fff0d197812 */ /* 0x000fe200078ec0ff */
[----:B0-----:R-:W-:Y:S02]  /*3d70*/  FFMA R33, R6, R26, -R29 ;  /* 0x0000001a06217223 */ /* 0x001fe4000000081d */
[----:B------:R-:W2:Y:S01]  /*3d80*/  LDG.E.U8.CONSTANT R26, desc[UR8][R16.64+0x58] ;  /* 0x00005808101a7981 */ /* 0x000ea2000c1e9100 */
[----:B------:R-:W-:-:S02]  /*3d90*/  LOP3.LUT R23, R34, 0x7fff, RZ, 0xc0, !PT ;  /* 0x00007fff22177812 */ /* 0x000fc400078ec0ff */
[----:B------:R-:W-:Y:S02]  /*3da0*/  ISETP.GT.U32.AND P0, PT, R25, 0x4000, PT ;  /* 0x000040001900780c */ /* 0x000fe40003f04070 */
[----:B------:R-:W-:Y:S01]  /*3db0*/  ISETP.GT.U32.AND P1, PT, R23, 0x4000, PT ;  /* 0x000040001700780c */ /* 0x000fe20003f24070 */
[----:B-1----:R-:W-:Y:S01]  /*3dc0*/  FFMA R22, R6, R22, -R29 ;  /* 0x0000001606167223 */ /* 0x002fe2000000081d */
[----:B------:R-:W-:Y:S02]  /*3dd0*/  PRMT R23, R13, 0x7632, R23 ;  /* 0x000076320d177816 */ /* 0x000fe40000000017 */
[----:B------:R-:W-:Y:S02]  /*3de0*/  PRMT R34, R34, 0x7632, R34 ;  /* 0x0000763222227816 */ /* 0x000fe40000000022 */
[----:B------:R-:W-:Y:S01]  /*3df0*/  LOP3.LUT R25, R22, 0x7fff, RZ, 0xc0, !PT ;  /* 0x00007fff16197812 */ /* 0x000fe200078ec0ff */
[----:B------:R-:W-:-:S04]  /*3e00*/  VIADD R13, R23, 0x1 ;  /* 0x00000001170d7836 */ /* 0x000fc80000000000 */
[----:B------:R-:W-:Y:S01]  /*3e10*/  @!P0 IMAD.MOV R13, RZ, RZ, R23 ;  /* 0x000000ffff0d8224 */ /* 0x000fe200078e0217 */
[----:B------:R-:W-:Y:S01]  /*3e20*/  ISETP.GT.U32.AND P0, PT, R25, 0x4000, PT ;  /* 0x000040001900780c */ /* 0x000fe20003f04070 */
[----:B------:R-:W-:Y:S01]  /*3e30*/  VIADD R23, R34, 0x1 ;  /* 0x0000000122177836 */ /* 0x000fe20000000000 */
[----:B------:R-:W-:Y:S01]  /*3e40*/  LOP3.LUT R25, R33, 0x7fff, RZ, 0xc0, !PT ;  /* 0x00007fff21197812 */ /* 0x000fe200078ec0ff */
[----:B------:R-:W-:-:S03]  /*3e50*/  @!P1 IMAD.MOV R23, RZ, RZ, R34 ;  /* 0x000000ffff179224 */ /* 0x000fc600078e0222 */
[----:B------:R-:W-:Y:S02]  /*3e60*/  ISETP.GT.U32.AND P1, PT, R25, 0x4000, PT ;  /* 0x000040001900780c */ /* 0x000fe40003f24070 */
[----:B------:R-:W-:Y:S02]  /*3e70*/  PRMT R35, R33, 0x7632, R35 ;  /* 0x0000763221237816 */ /* 0x000fe40000000023 */
[----:B----4-:R-:W-:Y:S02]  /*3e80*/  LOP3.LUT R34, R27, 0xf, RZ, 0xc0, !PT ;  /* 0x0000000f1b227812 */ /* 0x010fe400078ec0ff */
[----:B------:R-:W-:-:S04]  /*3e90*/  SHF.R.U32.HI R27, RZ, 0x4, R27 ;  /* 0x00000004ff1b7819 */ /* 0x000fc8000001161b */
[----:B------:R-:W-:Y:S02]  /*3ea0*/  LOP3.LUT R36, R27, 0xffff, RZ, 0xc0, !PT ;  /* 0x0000ffff1b247812 */ /* 0x000fe400078ec0ff */
[----:B------:R-:W3:Y:S01]  /*3eb0*/  LDG.E.U8.CONSTANT R27, desc[UR8][R16.64+0x59] ;  /* 0x00005908101b7981 */ /* 0x000ee2000c1e9100 */
[----:B------:R-:W-:Y:S01]  /*3ec0*/  PRMT R22, R22, 0x7632, R22 ;  /* 0x0000763216167816 */ /* 0x000fe20000000016 */
[----:B------:R-:W-:Y:S02]  /*3ed0*/  VIADD R33, R35, 0x1 ;  /* 0x0000000123217836 */ /* 0x000fe40000000000 */
[----:B------:R-:W-:Y:S02]  /*3ee0*/  @!P1 IMAD.MOV R33, RZ, RZ, R35 ;  /* 0x000000ffff219224 */ /* 0x000fe400078e0223 */
[----:B------:R-:W-:Y:S01]  /*3ef0*/  VIADD R35, R2, 0x81 ;  /* 0x0000008102237836 */ /* 0x000fe20000000000 */
[----:B------:R0:W-:Y:S01]  /*3f00*/  STG.E.U16 desc[UR8][R18.64+0x120], R23 ;  /* 0x0001201712007986 */ /* 0x0001e2000c101508 */
[----:B------:R-:W-:-:S02]  /*3f10*/  VIADD R25, R22, 0x1 ;  /* 0x0000000116197836 */ /* 0x000fc40000000000 */
[----:B------:R-:W-:Y:S01]  /*3f20*/  @!P0 IMAD.MOV R25, RZ, RZ, R22 ;  /* 0x000000ffff198224 */ /* 0x000fe200078e0216 */
[----:B------:R-:W-:Y:S01]  /*3f30*/  STG.E.U16 desc[UR8][R18.64+0x100], R13 ;  /* 0x0001000d12007986 */ /* 0x000fe2000c101508 */
[----:B0-----:R-:W-:-:S05]  /*3f40*/  IMAD.WIDE R22, R35, 0x2, R20 ;  /* 0x0000000223167825 */ /* 0x001fca00078e0214 */
[----:B------:R0:W-:Y:S04]  /*3f50*/  STG.E.U16 desc[UR8][R22.64], R25 ;  /* 0x0000001916007986 */ /* 0x0001e8000c101508 */
[----:B0-----:R-:W4:Y:S01]  /*3f60*/  LDG.E.U8.CONSTANT R25, desc[UR8][R16.64+0x5a] ;  /* 0x00005a0810197981 */ /* 0x001f22000c1e9100 */
[----:B------:R-:W0:Y:S01]  /*3f70*/  I2F.U16 R34, R34 ;  /* 0x0000002200227306 */ /* 0x000e220000101000 */
[----:B------:R-:W-:Y:S02]  /*3f80*/  I2FP.F32.U32 R36, R36 ;  /* 0x0000002400247245 */ /* 0x000fe40000201000 */
[----:B------:R5:W-:Y:S03]  /*3f90*/  STG.E.U16 desc[UR8][R22.64+0x20], R33 ;  /* 0x0000202116007986 */ /* 0x000be6000c101508 */
[C-C-:B------:R-:W-:Y:S01]  /*3fa0*/  FFMA R36, R6.reuse, R36, -R29.reuse ;  /* 0x0000002406247223 */ /* 0x140fe2000000081d */
[----:B0-----:R-:W-:Y:S01]  /*3fb0*/  FFMA R13, R6, R34, -R29 ;  /* 0x00000022060d7223 */ /* 0x001fe2000000081d */
[----:B-----5:R-:W-:-:S04]  /*3fc0*/  LOP3.LUT R33, R28, 0xf, RZ, 0xc0, !PT ;  /* 0x0000000f1c217812 */ /* 0x020fc800078ec0ff */
[----:B------:R-:W-:Y:S02]  /*3fd0*/  LOP3.LUT R34, R13, 0x7fff, RZ, 0xc0, !PT ;  /* 0x00007fff0d227812 */ /* 0x000fe400078ec0ff */
[----:B------:R-:W0:Y:S02]  /*3fe0*/  I2F.U16 R33, R33 ;  /* 0x0000002100217306 */ /* 0x000e240000101000 */
[----:B------:R-:W-:Y:S02]  /*3ff0*/  ISETP.GT.U32.AND P0, PT, R34, 0x4000, PT ;  /* 0x000040002200780c */ /* 0x000fe40003f04070 */
[----:B------:R-:W-:Y:S02]  /*4000*/  LOP3.LUT R34, R36, 0x7fff, RZ, 0xc0, !PT ;  /* 0x00007fff24227812 */ /* 0x000fe400078ec0ff */
[----:B------:R-:W-:Y:S02]  /*4010*/  SHF.R.U32.HI R28, RZ, 0x4, R28 ;  /* 0x00000004ff1c7819 */ /* 0x000fe4000001161c */
[----:B------:R-:W-:-:S02]  /*4020*/  ISETP.GT.U32.AND P1, PT, R34, 0x4000, PT ;  /* 0x000040002200780c */ /* 0x000fc40003f24070 */
[----:B------:R-:W-:Y:S02]  /*4030*/  PRMT R13, R13, 0x7632, R13 ;  /* 0x000076320d0d7816 */ /* 0x000fe4000000000d */
[----:B------:R-:W-:Y:S02]  /*4040*/  LOP3.LUT R28, R28, 0xffff, RZ, 0xc0, !PT ;  /* 0x0000ffff1c1c7812 */ /* 0x000fe400078ec0ff */
[----:B------:R-:W-:Y:S01]  /*4050*/  PRMT R36, R36, 0x7632, R36 ;  /* 0x0000763224247816 */ /* 0x000fe20000000024 */
[----:B------:R-:W-:Y:S01]  /*4060*/  VIADD R35, R13, 0x1 ;  /* 0x000000010d237836 */ /* 0x000fe20000000000 */
[----:B------:R-:W-:Y:S01]  /*4070*/  I2FP.F32.U32 R34, R28 ;  /* 0x0000001c00227245 */ /* 0x000fe20000201000 */
[----:B0-----:R-:W-:Y:S01]  /*4080*/  FFMA R28, R6, R33, -R29 ;  /* 0x00000021061c7223 */ /* 0x001fe2000000081d */
[----:B------:R-:W-:Y:S02]  /*4090*/  @!P0 IMAD.MOV R35, RZ, RZ, R13 ;  /* 0x000000ffff238224 */ /* 0x000fe400078e020d */
[----:B------:R-:W-:-:S02]  /*40a0*/  VIADD R13, R36, 0x1 ;  /* 0x00000001240d7836 */ /* 0x000fc40000000000 */
[----:B------:R-:W-:Y:S02]  /*40b0*/  @!P1 IMAD.MOV R13, RZ, RZ, R36 ;  /* 0x000000ffff0d9224 */ /* 0x000fe400078e0224 */
[----:B------:R-:W-:Y:S01]  /*40c0*/  FFMA R36, R6, R34, -R29 ;  /* 0x0000002206247223 */ /* 0x000fe2000000081d */
[----:B------:R-:W-:-:S04]  /*40d0*/  LOP3.LUT R34, R28, 0x7fff, RZ, 0xc0, !PT ;  /* 0x00007fff1c227812 */ /* 0x000fc800078ec0ff */
[----:B------:R-:W-:Y:S01]  /*40e0*/  ISETP.GT.U32.AND P0, PT, R34, 0x4000, PT ;  /* 0x000040002200780c */ /* 0x000fe20003f04070 */
[----:B------:R0:W-:Y:S01]  /*40f0*/  STG.E.U16 desc[UR8][R22.64+0x22], R13 ;  /* 0x0000220d16007986 */ /* 0x0001e2000c101508 */
[----:B------:R-:W-:-:S05]  /*4100*/  PRMT R28, R28, 0x7632, R28 ;  /* 0x000076321c1c7816 */ /* 0x000fca000000001c */
[----:B------:R-:W-:Y:S01]  /*4110*/  VIADD R33, R28, 0x1 ;  /* 0x000000011c217836 */ /* 0x000fe20000000000 */
[----:B0-----:R-:W5:Y:S05]  /*4120*/  LDG.E.U8.CONSTANT R13, desc[UR8][R16.64+0x5b] ;  /* 0x00005b08100d7981 */ /* 0x001f6a000c1e9100 */
[----:B------:R-:W-:Y:S01]  /*4130*/  @!P0 IMAD.MOV R33, RZ, RZ, R28 ;  /* 0x000000ffff218224 */ /* 0x000fe200078e021c */
[----:B------:R-:W-:Y:S02]  /*4140*/  LOP3.LUT R28, R30, 0xf, RZ, 0xc0, !PT ;  /* 0x0000000f1e1c7812 */ /* 0x000fe400078ec0ff */
[----:B------:R-:W-:-:S04]  /*4150*/  LOP3.LUT R34, R36, 0x7fff, RZ, 0xc0, !PT ;  /* 0x00007fff24227812 */ /* 0x000fc800078ec0ff */
[----:B------:R-:W0:Y:S01]  /*4160*/  I2F.U16 R28, R28 ;  /* 0x0000001c001c7306 */ /* 0x000e220000101000 */
[----:B------:R-:W-:Y:S02]  /*4170*/  ISETP.GT.U32.AND P1, PT, R34, 0x4000, PT ;  /* 0x000040002200780c */ /* 0x000fe40003f24070 */
[----:B------:R-:W-:Y:S02]  /*4180*/  SHF.R.U32.HI R30, RZ, 0x4, R30 ;  /* 0x00000004ff1e7819 */ /* 0x000fe4000001161e */
[----:B------:R-:W-:Y:S02]  /*4190*/  PRMT R36, R36, 0x7632, R36 ;  /* 0x0000763224247816 */ /* 0x000fe40000000024 */
[----:B------:R-:W-:Y:S01]  /*41a0*/  LOP3.LUT R30, R30, 0xffff, RZ, 0xc0, !PT ;  /* 0x0000ffff1e1e7812 */ /* 0x000fe200078ec0ff */
[----:B------:R1:W-:Y:S01]  /*41b0*/  STG.E.U16 desc[UR8][R22.64+0x2], R35 ;  /* 0x0000022316007986 */ /* 0x0003e2000c101508 */
[----:B------:R-:W-:Y:S02]  /*41c0*/  LOP3.LUT R37, R31, 0xf, RZ, 0xc0, !PT ;  /* 0x0000000f1f257812 */ /* 0x000fe400078ec0ff */
[----:B------:R-:W-:Y:S01]  /*41d0*/  I2FP.F32.U32 R34, R30 ;  /* 0x0000001e00227245 */ /* 0x000fe20000201000 */
[----:B0-----:R-:W-:-:S02]  /*41e0*/  FFMA R30, R6, R28, -R29 ;  /* 0x0000001c061e7223 */ /* 0x001fc4000000081d */
[----:B------:R-:W0:Y:S01]  /*41f0*/  I2F.U16 R28, R37 ;  /* 0x00000025001c7306 */ /* 0x000e220000101000 */
[----:B-1----:R-:W-:Y:S02]  /*4200*/  VIADD R35, R36, 0x1 ;  /* 0x0000000124237836 */ /* 0x002fe40000000000 */
[----:B------:R-:W-:Y:S02]  /*4210*/  @!P1 IMAD.MOV R35, RZ, RZ, R36 ;  /* 0x000000ffff239224 */ /* 0x000fe400078e0224 */
[----:B------:R-:W-:Y:S01]  /*4220*/  FFMA R36, R6, R34, -R29 ;  /* 0x0000002206247223 */ /* 0x000fe2000000081d */
[----:B------:R-:W-:Y:S02]  /*4230*/  LOP3.LUT R34, R30, 0x7fff, RZ, 0xc0, !PT ;  /* 0x00007fff1e227812 */ /* 0x000fe400078ec0ff */
[----:B------:R-:W-:Y:S02]  /*4240*/  SHF.R.U32.HI R31, RZ, 0x4, R31 ;  /* 0x00000004ff1f7819 */ /* 0x000fe4000001161f */
[----:B------:R-:W-:Y:S01]  /*4250*/  ISETP.GT.U32.AND P0, PT, R34, 0x4000, PT ;  /* 0x000040002200780c */ /* 0x000fe20003f04070 */
[----:B------:R-:W-:Y:S01]  /*4260*/  STG.E.U16 desc[UR8][R22.64+0x4], R33 ;  /* 0x0000042116007986 */ /* 0x000fe2000c101508 */
[----:B------:R-:W-:-:S03]  /*4270*/  PRMT R30, R30, 0x7632, R30 ;  /* 0x000076321e1e7816 */ /* 0x000fc6000000001e */
[----:B------:R1:W-:Y:S01]  /*4280*/  STG.E.U16 desc[UR8][R22.64+0x24], R35 ;  /* 0x0000242316007986 */ /* 0x0003e2000c101508 */
[----:B------:R-:W-:Y:S01]  /*4290*/  LOP3.LUT R34, R36, 0x7fff, RZ, 0xc0, !PT ;  /* 0x00007fff24227812 */ /* 0x000fe200078ec0ff */
[----:B0-----:R-:W-:Y:S01]  /*42a0*/  FFMA R28, R6, R28, -R29 ;  /* 0x0000001c061c7223 */ /* 0x001fe2000000081d */
[----:B-1----:R-:W-:Y:S01]  /*42b0*/  LOP3.LUT R22, R31, 0xffff, RZ, 0xc0, !PT ;  /* 0x0000ffff1f167812 */ /* 0x002fe200078ec0ff */
[----:B------:R-:W-:-:S03]  /*42c0*/  VIADD R23, R30, 0x1 ;  /* 0x000000011e177836 */ /* 0x000fc60000000000 */
[----:B------:R-:W-:Y:S01]  /*42d0*/  I2FP.F32.U32 R22, R22 ;  /* 0x0000001600167245 */ /* 0x000fe20000201000 */
[----:B------:R-:W-:Y:S01]  /*42e0*/  @!P0 IMAD.MOV R23, RZ, RZ, R30 ;  /* 0x000000ffff178224 */ /* 0x000fe200078e021e */
[----:B------:R-:W-:-:S03]  /*42f0*/  ISETP.GT.U32.AND P1, PT, R34, 0x4000, PT ;  /* 0x000040002200780c */ /* 0x000fc60003f24070 */
[----:B------:R-:W-:Y:S01]  /*4300*/  FFMA R30, R6, R22, -R29 ;  /* 0x00000016061e7223 */ /* 0x000fe2000000081d */
[----:B------:R-:W-:Y:S02]  /*4310*/  LOP3.LUT R22, R28, 0x7fff, RZ, 0xc0, !PT ;  /* 0x00007fff1c167812 */ /* 0x000fe400078ec0ff */
[----:B------:R-:W-:Y:S02]  /*4320*/  PRMT R36, R36, 0x7632, R36 ;  /* 0x0000763224247816 */ /* 0x000fe40000000024 */
[----:B------:R-:W-:Y:S02]  /*4330*/  ISETP.GT.U32.AND P0, PT, R22, 0x4000, PT ;  /* 0x000040001600780c */ /* 0x000fe40003f04070 */
[----:B------:R-:W-:Y:S02]  /*4340*/  LOP3.LUT R22, R32, 0xf, RZ, 0xc0, !PT ;  /* 0x0000000f20167812 */ /* 0x000fe400078ec0ff */
[----:B------:R-:W-:Y:S01]  /*4350*/  LOP3.LUT R33, R30, 0x7fff, RZ, 0xc0, !PT ;  /* 0x00007fff1e217812 */ /* 0x000fe200078ec0ff */
[----:B------:R-:W-:-:S02]  /*4360*/  VIADD R31, R36, 0x1 ;  /* 0x00000001241f7836 */ /* 0x000fc40000000000 */
[----:B------:R-:W-:Y:S01]  /*4370*/  @!P1 IMAD.MOV R31, RZ, RZ, R36 ;  /* 0x000000ffff1f9224 */ /* 0x000fe200078e0224 */
[----:B------:R-:W0:Y:S01]  /*4380*/  I2F.U16 R22, R22 ;  /* 0x0000001600167306 */ /* 0x000e220000101000 */
[----:B------:R-:W-:Y:S02]  /*4390*/  ISETP.GT.U32.AND P1, PT, R33, 0x4000, PT ;  /* 0x000040002100780c */ /* 0x000fe40003f24070 */
[----:B------:R-:W-:Y:S02]  /*43a0*/  PRMT R28, R28, 0x7632, R28 ;  /* 0x000076321c1c7816 */ /* 0x000fe4000000001c */
[----:B------:R-:W-:Y:S02]  /*43b0*/  SHF.R.U32.HI R32, RZ, 0x4, R32 ;  /* 0x00000004ff207819 */ /* 0x000fe40000011620 */
[----:B------:R-:W-:Y:S01]  /*43c0*/  PRMT R30, R30, 0x7632, R30 ;  /* 0x000076321e1e7816 */ /* 0x000fe2000000001e */
[----:B------:R-:W-:Y:S02]  /*43d0*/  VIADD R33, R28, 0x1 ;  /* 0x000000011c217836 */ /* 0x000fe40000000000 */
[----:B------:R-:W-:Y:S01]  /*43e0*/  @!P0 IMAD.MOV R33, RZ, RZ, R28 ;  /* 0x000000ffff218224 */ /* 0x000fe200078e021c */
[----:B------:R-:W-:Y:S01]  /*43f0*/  LOP3.LUT R28, R32, 0xffff, RZ, 0xc0, !PT ;  /* 0x0000ffff201c7812 */ /* 0x000fe200078ec0ff */
[----:B------:R-:W-:-:S02]  /*4400*/  VIADD R35, R30, 0x1 ;  /* 0x000000011e237836 */ /* 0x000fc40000000000 */
[----:B------:R-:W-:Y:S02]  /*4410*/  @!P1 IMAD.MOV R35, RZ, RZ, R30 ;  /* 0x000000ffff239224 */ /* 0x000fe400078e021e */
[----:B0-----:R-:W-:Y:S01]  /*4420*/  FFMA R30, R6, R22, -R29 ;  /* 0x00000016061e7223 */ /* 0x001fe2000000081d */
[----:B------:R-:W-:Y:S01]  /*4430*/  I2FP.F32.U32 R28, R28 ;  /* 0x0000001c001c7245 */ /* 0x000fe20000201000 */
[----:B------:R0:W-:Y:S03]  /*4440*/  STG.E.U16 desc[UR8][R18.64+0x128], R31 ;  /* 0x0001281f12007986 */ /* 0x0001e6000c101508 */
[----:B------:R-:W-:-:S04]  /*4450*/  LOP3.LUT R32, R30, 0x7fff, RZ, 0xc0, !PT ;  /* 0x00007fff1e207812 */ /* 0x000fc800078ec0ff */
[----:B------:R-:W-:Y:S01]  /*4460*/  ISETP.GT.U32.AND P0, PT, R32, 0x4000, PT ;  /* 0x000040002000780c */ /* 0x000fe20003f04070 */
[----:B0-----:R-:W-:Y:S01]  /*4470*/  FFMA R31, R6, R28, -R29 ;  /* 0x0000001c061f7223 */ /* 0x001fe2000000081d */
[----:B------:R-:W-:Y:S01]  /*4480*/  VIADD R37, R2, 0x85 ;  /* 0x0000008502257836 */ /* 0x000fe20000000000 */
[----:B------:R0:W-:Y:S03]  /*4490*/  STG.E.U16 desc[UR8][R18.64+0x108], R23 ;  /* 0x0001081712007986 */ /* 0x0001e6000c101508 */
[----:B------:R-:W-:Y:S01]  /*44a0*/  LOP3.LUT R32, R31, 0x7fff, RZ, 0xc0, !PT ;  /* 0x00007fff1f207812 */ /* 0x000fe200078ec0ff */
[----:B------:R-:W5:Y:S03]  /*44b0*/  LDG.E.U8.CONSTANT R28, desc[UR8][R16.64+0x5c] ;  /* 0x00005c08101c7981 */ /* 0x000f66000c1e9100 */
[----:B------:R-:W-:-:S02]  /*44c0*/  ISETP.GT.U32.AND P1, PT, R32, 0x4000, PT ;  /* 0x000040002000780c */ /* 0x000fc40003f24070 */
[----:B------:R-:W-:Y:S02]  /*44d0*/  PRMT R31, R30, 0x7632, R31 ;  /* 0x000076321e1f7816 */ /* 0x000fe4000000001f */
[----:B------:R-:W5:Y:S01]  /*44e0*/  LDG.E.U8.CONSTANT R30, desc[UR8][R16.64+0x5d] ;  /* 0x00005d08101e7981 */ /* 0x000f62000c1e9100 */
[----:B0-----:R-:W-:Y:S01]  /*44f0*/  IMAD.WIDE R22, R37, 0x2, R20 ;  /* 0x0000000225167825 */ /* 0x001fe200078e0214 */
[----:B------:R-:W-:-:S04]  /*4500*/  PRMT R32, R31, 0x7632, R32 ;  /* 0x000076321f207816 */ /* 0x000fc80000000020 */
[----:B------:R0:W-:Y:S01]  /*4510*/  STG.E.U16 desc[UR8][R22.64], R33 ;  /* 0x0000002116007986 */ /* 0x0001e2000c101508 */
[----:B------:R-:W-:Y:S02]  /*4520*/  VIADD R37, R31, 0x1 ;  /* 0x000000011f257836 */ /* 0x000fe40000000000 */
[----:B0-----:R-:W-:Y:S02]  /*4530*/  VIADD R33, R32, 0x1 ;  /* 0x0000000120217836 */ /* 0x001fe40000000000 */
[----:B------:R-:W-:Y:S02]  /*4540*/  @!P1 IMAD.MOV R33, RZ, RZ, R32 ;  /* 0x000000ffff219224 */ /* 0x000fe400078e0220 */
[----:B------:R-:W5:Y:S01]  /*4550*/  LDG.E.U8.CONSTANT R32, desc[UR8][R16.64+0x5f] ;  /* 0x00005f0810207981 */ /* 0x000f62000c1e9100 */
[----:B------:R-:W-:-:S03]  /*4560*/  @!P0 IMAD.MOV R37, RZ, RZ, R31 ;  /* 0x000000ffff258224 */ /* 0x000fc600078e021f */
[----:B------:R-:W5:Y:S01]  /*4570*/  LDG.E.U8.CONSTANT R31, desc[UR8][R16.64+0x5e] ;  /* 0x00005e08101f7981 */ /* 0x000f62000c1e9100 */
[----:B------:R-:W-:-:S06]  /*4580*/  LOP3.LUT R34, R5, 0xf, RZ, 0xc0, !PT ;  /* 0x0000000f05227812 */ /* 0x000fcc00078ec0ff */
[----:B------:R-:W0:Y:S01]  /*4590*/  I2F.U16 R34, R34 ;  /* 0x0000002200227306 */ /* 0x000e220000101000 */
[----:B------:R-:W-:-:S04]  /*45a0*/  SHF.R.U32.HI R5, RZ, 0x4, R5 ;  /* 0x00000004ff057819 */ /* 0x000fc80000011605 */
[----:B------:R-:W-:Y:S01]  /*45b0*/  LOP3.LUT R5, R5, 0xffff, RZ, 0xc0, !PT ;  /* 0x0000ffff05057812 */ /* 0x000fe200078ec0ff */
[----:B------:R2:W-:Y:S03]  /*45c0*/  STG.E.U16 desc[UR8][R22.64+0x22], R33 ;  /* 0x0000222116007986 */ /* 0x0005e6000c101508 */
[----:B------:R-:W-:Y:S01]  /*45d0*/  I2FP.F32.U32 R36, R5 ;  /* 0x0000000500247245 */ /* 0x000fe20000201000 */
[----:B------:R1:W-:Y:S01]  /*45e0*/  STG.E.U16 desc[UR8][R22.64+0x20], R35 ;  /* 0x0000202316007986 */ /* 0x0003e2000c101508 */
[--C-:B0-----:R-:W-:Y:S01]  /*45f0*/  FFMA R5, R6, R34, -R29.reuse ;  /* 0x0000002206057223 */ /* 0x101fe2000000081d */
[----:B--2---:R-:W-:Y:S02]  /*4600*/  LOP3.LUT R33, R26, 0xf, RZ, 0xc0, !PT ;  /* 0x0000000f1a217812 */ /* 0x004fe400078ec0ff */
[----:B------:R-:W-:Y:S02]  /*4610*/  FFMA R36, R6, R36, -R29 ;  /* 0x0000002406247223 */ /* 0x000fe4000000081d */
[----:B-1----:R-:W-:-:S02]  /*4620*/  LOP3.LUT R35, R5, 0x7fff, RZ, 0xc0, !PT ;  /* 0x00007fff05237812 */ /* 0x002fc400078ec0ff */
[----:B------:R-:W0:Y:S02]  /*4630*/  I2F.U16 R33, R33 ;  /* 0x0000002100217306 */ /* 0x000e240000101000 */
[----:B------:R-:W-:Y:S02]  /*4640*/  ISETP.GT.U32.AND P0, PT, R35, 0x4000, PT ;  /* 0x000040002300780c */ /* 0x000fe40003f04070 */
[----:B------:R-:W-:Y:S02]  /*4650*/  LOP3.LUT R35, R36, 0x7fff, RZ, 0xc0, !PT ;  /* 0x00007fff24237812 */ /* 0x000fe400078ec0ff */
[----:B------:R-:W-:Y:S02]  /*4660*/  SHF.R.U32.HI R26, RZ, 0x4, R26 ;  /* 0x00000004ff1a7819 */ /* 0x000fe4000001161a */
[----:B------:R-:W-:Y:S02]  /*4670*/  ISETP.GT.U32.AND P1, PT, R35, 0x4000, PT ;  /* 0x000040002300780c */ /* 0x000fe40003f24070 */
[----:B------:R-:W-:-:S02]  /*4680*/  LOP3.LUT R26, R26, 0xffff, RZ, 0xc0, !PT ;  /* 0x0000ffff1a1a7812 */ /* 0x000fc400078ec0ff */
[----:B------:R-:W-:Y:S02]  /*4690*/  PRMT R5, R5, 0x7632, R5 ;  /* 0x0000763205057816 */ /* 0x000fe40000000005 */
[----:B------:R-:W-:Y:S01]  /*46a0*/  I2FP.F32.U32 R26, R26 ;  /* 0x0000001a001a7245 */ /* 0x000fe20000201000 */
[----:B0-----:R-:W-:Y:S01]  /*46b0*/  FFMA R34, R6, R33, -R29 ;  /* 0x0000002106227223 */ /* 0x001fe2000000081d */
[----:B------:R-:W-:Y:S01]  /*46c0*/  PRMT R36, R36, 0x7632, R36 ;  /* 0x0000763224247816 */ /* 0x000fe20000000024 */
[----:B------:R-:W-:Y:S01]  /*46d0*/  VIADD R35, R5, 0x1 ;  /* 0x0000000105237836 */ /* 0x000fe20000000000 */
[----:B------:R0:W-:Y:S01]  /*46e0*/  STG.E.U16 desc[UR8][R22.64+0x2], R37 ;  /* 0x0000022516007986 */ /* 0x0001e2000c101508 */
[----:B------:R-:W-:Y:S02]  /*46f0*/  @!P0 IMAD.MOV R35, RZ, RZ, R5 ;  /* 0x000000ffff238224 */ /* 0x000fe400078e0205 */
[----:B------:R-:W-:Y:S01]  /*4700*/  FFMA R5, R6, R26, -R29 ;  /* 0x0000001a06057223 */ /* 0x000fe2000000081d */
[----:B------:R-:W-:-:S04]  /*4710*/  LOP3.LUT R26, R34, 0x7fff, RZ, 0xc0, !PT ;  /* 0x00007fff221a7812 */ /* 0x000fc800078ec0ff */
[----:B------:R-:W-:Y:S01]  /*4720*/  ISETP.GT.U32.AND P0, PT, R26, 0x4000, PT ;  /* 0x000040001a00780c */ /* 0x000fe20003f04070 */
[----:B0-----:R-:W-:Y:S02]  /*4730*/  VIADD R37, R36, 0x1 ;  /* 0x0000000124257836 */ /* 0x001fe40000000000 */
[----:B------:R-:W-:Y:S01]  /*4740*/  @!P1 IMAD.MOV R37, RZ, RZ, R36 ;  /* 0x000000ffff259224 */ /* 0x000fe200078e0224 */
[----:B---3--:R-:W-:Y:S02]  /*4750*/  LOP3.LUT R36, R27, 0xf, RZ, 0xc0, !PT ;  /* 0x0000000f1b247812 */ /* 0x008fe400078ec0ff */
[----:B------:R-:W-:Y:S02]  /*4760*/  LOP3.LUT R33, R5, 0x7fff, RZ, 0xc0, !PT ;  /* 0x00007fff05217812 */ /* 0x000fe400078ec0ff */
[----:B------:R-:W0:Y:S02]  /*4770*/  I2F.U16 R26, R36 ;  /* 0x00000024001a7306 */ /* 0x000e240000101000 */
[----:B------:R-:W-:-:S02]  /*4780*/  ISETP.GT.U32.AND P1, PT, R33, 0x4000, PT ;  /* 0x000040002100780c */ /* 0x000fc40003f24070 */
[----:B------:R-:W-:Y:S01]  /*4790*/  PRMT R34, R34, 0x7632, R34 ;  /* 0x0000763222227816 */ /* 0x000fe20000000022 */
[----:B------:R-:W-:Y:S01]  /*47a0*/  STG.E.U16 desc[UR8][R22.64+0x4], R35 ;  /* 0x0000042316007986 */ /* 0x000fe2000c101508 */
[----:B------:R-:W-:Y:S02]  /*47b0*/  SHF.R.U32.HI R27, RZ, 0x4, R27 ;  /* 0x00000004ff1b7819 */ /* 0x000fe4000001161b */
[----:B------:R-:W-:Y:S01]  /*47c0*/  PRMT R5, R5, 0x7632, R5 ;  /* 0x0000763205057816 */ /* 0x000fe20000000005 */
[----:B------:R1:W-:Y:S01]  /*47d0*/  STG.E.U16 desc[UR8][R22.64+0x24], R37 ;  /* 0x0000242516007986 */ /* 0x0003e2000c101508 */
[----:B0-----:R-:W-:Y:S01]  /*47e0*/  FFMA R26, R6, R26, -R29 ;  /* 0x0000001a061a7223 */ /* 0x001fe2000000081d */
[----:B-1----:R-:W-:Y:S01]  /*47f0*/  VIADD R23, R34, 0x1 ;  /* 0x0000000122177836 */ /* 0x002fe20000000000 */
[----:B------:R-:W-:Y:S01]  /*4800*/  LOP3.LUT R22, R27, 0xffff, RZ, 0xc0, !PT ;  /* 0x0000ffff1b167812 */ /* 0x000fe200078ec0ff */
[----:B------:R-:W-:Y:S01]  /*4810*/  @!P0 IMAD.MOV R23, RZ, RZ, R34 ;  /* 0x000000ffff178224 */ /* 0x000fe200078e0222 */
[----:B----4-:R-:W-:Y:S01]  /*4820*/  LOP3.LUT R34, R25, 0xf, RZ, 0xc0, !PT ;  /* 0x0000000f19227812 */ /* 0x010fe200078ec0ff */
[----:B------:R-:W-:-:S02]  /*4830*/  VIADD R27, R5, 0x1 ;  /* 0x00000001051b7836 */ /* 0x000fc40000000000 */
[----:B------:R-:W-:Y:S01]  /*4840*/  @!P1 IMAD.MOV R27, RZ, RZ, R5 ;  /* 0x000000ffff1b9224 */ /* 0x000fe200078e0205 */
[C---:B------:R-:W-:Y:S02]  /*4850*/  LOP3.LUT R5, R26.reuse, 0x7fff, RZ, 0xc0, !PT ;  /* 0x00007fff1a057812 */ /* 0x040fe400078ec0ff */
[----:B------:R-:W-:Y:S01]  /*4860*/  I2FP.F32.U32 R22, R22 ;  /* 0x0000001600167245 */ /* 0x000fe20000201000 */
[----:B------:R-:W0:Y:S01]  /*4870*/  I2F.U16 R34, R34 ;  /* 0x0000002200227306 */ /* 0x000e220000101000 */
[----:B------:R-:W-:Y:S02]  /*4880*/  ISETP.GT.U32.AND P0, PT, R5, 0x4000, PT ;  /* 0x000040000500780c */ /* 0x000fe40003f04070 */
[----:B------:R-:W-:Y:S01]  /*4890*/  PRMT R26, R26, 0x7632, R26 ;  /* 0x000076321a1a7816 */ /* 0x000fe2000000001a */
[----:B------:R-:W-:Y:S01]  /*48a0*/  FFMA R22, R6, R22, -R29 ;  /* 0x0000001606167223 */ /* 0x000fe2000000081d */
[----:B------:R-:W2:Y:S04]  /*48b0*/  LDG.E.U8.CONSTANT R5, desc[UR8][R16.64+0x60] ;  /* 0x0000600810057981 */ /* 0x000ea8000c1e9100 */
[----:B------:R-:W-:-:S04]  /*48c0*/  LOP3.LUT R33, R22, 0x7fff, RZ, 0xc0, !PT ;  /* 0x00007fff16217812 */ /* 0x000fc800078ec0ff */
[----:B------:R-:W-:Y:S01]  /*48d0*/  ISETP.GT.U32.AND P1, PT, R33, 0x4000, PT ;  /* 0x000040002100780c */ /* 0x000fe20003f24070 */
[----:B------:R-:W-:Y:S02]  /*48e0*/  VIADD R33, R26, 0x1 ;  /* 0x000000011a217836 */ /* 0x000fe40000000000 */
[----:B------:R-:W-:Y:S02]  /*48f0*/  @!P0 IMAD.MOV R33, RZ, RZ, R26 ;  /* 0x000000ffff218224 */ /* 0x000fe400078e021a */
[----:B0-----:R-:W-:Y:S01]  /*4900*/  FFMA R26, R6, R34, -R29 ;  /* 0x00000022061a7223 */ /* 0x001fe2000000081d */
[----:B------:R0:W-:Y:S04]  /*4910*/  STG.E.U16 desc[UR8][R18.64+0x130], R27 ;  /* 0x0001301b12007986 */ /* 0x0001e8000c101508 */
[----:B0-----:R-:W-:-:S04]  /*4920*/  LOP3.LUT R27, R26, 0x7fff, RZ, 0xc0, !PT ;  /* 0x00007fff1a1b7812 */ /* 0x001fc800078ec0ff */
[----:B------:R-:W-:Y:S02]  /*4930*/  ISETP.GT.U32.AND P0, PT, R27, 0x4000, PT ;  /* 0x000040001b00780c */ /* 0x000fe40003f04070 */
[----:B------:R-:W3:Y:S01]  /*4940*/  LDG.E.U8.CONSTANT R27, desc[UR8][R16.64+0x61] ;  /* 0x00006108101b7981 */ /* 0x000ee2000c1e9100 */
[----:B------:R-:W-:-:S04]  /*4950*/  SHF.R.U32.HI R25, RZ, 0x4, R25 ;  /* 0x00000004ff197819 */ /* 0x000fc80000011619 */
[----:B------:R-:W-:-:S04]  /*4960*/  LOP3.LUT R25, R25, 0xffff, RZ, 0xc0, !PT ;  /* 0x0000ffff19197812 */ /* 0x000fc800078ec0ff */
[----:B------:R-:W-:Y:S02]  /*4970*/  I2FP.F32.U32 R25, R25 ;  /* 0x0000001900197245 */ /* 0x000fe40000201000 */
[----:B------:R-:W-:-:S03]  /*4980*/  PRMT R26, R26, 0x7632, R26 ;  /* 0x000076321a1a7816 */ /* 0x000fc6000000001a */
[----:B------:R-:W-:Y:S02]  /*4990*/  FFMA R34, R6, R25, -R29 ;  /* 0x0000001906227223 */ /* 0x000fe4000000081d */
[----:B------:R-:W-:Y:S02]  /*49a0*/  VIADD R25, R26, 0x1 ;  /* 0x000000011a197836 */ /* 0x000fe40000000000 */
[----:B------:R-:W-:Y:S01]  /*49b0*/  @!P0 IMAD.MOV R25, RZ, RZ, R26 ;  /* 0x000000ffff198224 */ /* 0x000fe200078e021a */
[----:B------:R-:W-:-:S04]  /*49c0*/  LOP3.LUT R26, R34, 0x7fff, RZ, 0xc0, !PT ;  /* 0x00007fff221a7812 */ /* 0x000fc800078ec0ff */
[----:B------:R-:W-:Y:S02]  /*49d0*/  ISETP.GT.U32.AND P0, PT, R26, 0x4000, PT ;  /* 0x000040001a00780c */ /* 0x000fe40003f04070 */
[----:B------:R-:W-:Y:S01]  /*49e0*/  PRMT R22, R22, 0x7632, R22 ;  /* 0x0000763216167816 */ /* 0x000fe20000000016 */
[----:B------:R-:W-:Y:S01]  /*49f0*/  VIADD R35, R2, 0x89 ;  /* 0x0000008902237836 */ /* 0x000fe20000000000 */
[----:B------:R-:W-:Y:S02]  /*4a00*/  PRMT R34, R34, 0x7632, R34 ;  /* 0x0000763222227816 */ /* 0x000fe40000000022 */
[----:B-----5:R-:W-:Y:S01]  /*4a10*/  LOP3.LUT R26, R13, 0xf, RZ, 0xc0, !PT ;  /* 0x0000000f0d1a7812 */ /* 0x020fe200078ec0ff */
[----:B------:R-:W-:Y:S01]  /*4a20*/  VIADD R37, R22, 0x1 ;  /* 0x0000000116257836 */ /* 0x000fe20000000000 */
[----:B------:R-:W-:Y:S01]  /*4a30*/  SHF.R.U32.HI R13, RZ, 0x4, R13 ;  /* 0x00000004ff0d7819 */ /* 0x000fe2000001160d */
[----:B------:R0:W-:Y:S01]  /*4a40*/  STG.E.U16 desc[UR8][R18.64+0x110], R23 ;  /* 0x0001101712007986 */ /* 0x0001e2000c101508 */
[----:B------:R-:W-:-:S02]  /*4a50*/  @!P1 IMAD.MOV R37, RZ, RZ, R22 ;  /* 0x000000ffff259224 */ /* 0x000fc400078e0216 */
[----:B0-----:R-:W-:-:S04]  /*4a60*/  IMAD.WIDE R22, R35, 0x2, R20 ;  /* 0x0000000223167825 */ /* 0x001fc800078e0214 */
[----:B------:R-:W-:Y:S02]  /*4a70*/  VIADD R35, R34, 0x1 ;  /* 0x0000000122237836 */ /* 0x000fe40000000000 */
[----:B------:R-:W-:Y:S01]  /*4a80*/  @!P0 IMAD.MOV R35, RZ, RZ, R34 ;  /* 0x000000ffff238224 */ /* 0x000fe200078e0222 */
[----:B------:R-:W-:Y:S02]  /*4a90*/  LOP3.LUT R34, R13, 0xffff, RZ, 0xc0, !PT ;  /* 0x0000ffff0d227812 */ /* 0x000fe400078ec0ff */
[----:B------:R-:W4:Y:S01]  /*4aa0*/  LDG.E.U8.CONSTANT R13, desc[UR8][R16.64+0x62] ;  /* 0x00006208100d7981 */ /* 0x000f22000c1e9100 */
[----:B------:R-:W0:Y:S03]  /*4ab0*/  I2F.U16 R26, R26 ;  /* 0x0000001a001a7306 */ /* 0x000e260000101000 */
[----:B------:R1:W-:Y:S01]  /*4ac0*/  STG.E.U16 desc[UR8][R22.64+0x2], R25 ;  /* 0x0000021916007986 */ /* 0x0003e2000c101508 */
[----:B------:R-:W-:-:S03]  /*4ad0*/  I2FP.F32.U32 R34, R34 ;  /* 0x0000002200227245 */ /* 0x000fc60000201000 */
[----:B-1----:R-:W5:Y:S04]  /*4ae0*/  LDG.E.U8.CONSTANT R25, desc[UR8][R16.64+0x63] ;  /* 0x0000630810197981 */ /* 0x002f68000c1e9100 */
[----:B------:R0:W-:Y:S01]  /*4af0*/  STG.E.U16 desc[UR8][R22.64], R33 ;  /* 0x0000002116007986 */ /* 0x0001e2000c101508 */
[C-C-:B------:R-:W-:Y:S01]  /*4b00*/  FFMA R34, R6.reuse, R34, -R29.reuse ;  /* 0x0000002206227223 */ /* 0x140fe2000000081d */
[----:B0-----:R-:W-:-:S05]  /*4b10*/  FFMA R33, R6, R26, -R29 ;  /* 0x0000001a06217223 */ /* 0x001fca000000081d */
[----:B------:R-:W-:-:S04]  /*4b20*/  LOP3.LUT R26, R33, 0x7fff, RZ, 0xc0, !PT ;  /* 0x00007fff211a7812 */ /* 0x000fc800078ec0ff */
[----:B------:R-:W-:Y:S02]  /*4b30*/  ISETP.GT.U32.AND P0, PT, R26, 0x4000, PT ;  /* 0x000040001a00780c */ /* 0x000fe40003f04070 */
[----:B------:R-:W-:-:S04]  /*4b40*/  LOP3.LUT R26, R34, 0x7fff, RZ, 0xc0, !PT ;  /* 0x00007fff221a7812 */ /* 0x000fc800078ec0ff */
[----:B------:R-:W-:Y:S02]  /*4b50*/  ISETP.GT.U32.AND P1, PT, R26, 0x4000, PT ;  /* 0x000040001a00780c */ /* 0x000fe40003f24070 */
[----:B------:R-:W-:-:S05]  /*4b60*/  PRMT R34, R34, 0x7632, R34 ;  /* 0x0000763222227816 */ /* 0x000fca0000000022 */
[----:B------:R-:W-:-:S06]  /*4b70*/  VIADD R26, R34, 0x1 ;  /* 0x00000001221a7836 */ /* 0x000fcc0000000000 */
[----:B------:R-:W-:-:S05]  /*4b80*/  @!P1 IMAD.MOV R26, RZ, RZ, R34 ;  /* 0x000000ffff1a9224 */ /* 0x000fca00078e0222 */
[----:B------:R0:W-:Y:S01]  /*4b90*/  STG.E.U16 desc[UR8][R22.64+0x24], R26 ;  /* 0x0000241a16007986 */ /* 0x0001e2000c101508 */
[----:B------:R-:W-:-:S03]  /*4ba0*/  PRMT R33, R33, 0x7632, R33 ;  /* 0x0000763221217816 */ /* 0x000fc60000000021 */
[----:B0-----:R-:W5:Y:S04]  /*4bb0*/  LDG.E.U8.CONSTANT R26, desc[UR8][R16.64+0x64] ;  /* 0x00006408101a7981 */ /* 0x001f68000c1e9100 */
[----:B------:R0:W-:Y:S02]  /*4bc0*/  STG.E.U16 desc[UR8][R22.64+0x20], R37 ;  /* 0x0000202516007986 */ /* 0x0001e4000c101508 */
[----:B0-----:R-:W-:Y:S02]  /*4bd0*/  VIADD R37, R33, 0x1 ;  /* 0x0000000121257836 */ /* 0x001fe40000000000 */
[----:B------:R-:W-:Y:S01]  /*4be0*/  @!P0 IMAD.MOV R37, RZ, RZ, R33 ;  /* 0x000000ffff258224 */ /* 0x000fe200078e0221 */
[----:B------:R-:W-:Y:S04]  /*4bf0*/  STG.E.U16 desc[UR8][R22.64+0x22], R35 ;  /* 0x0000222316007986 */ /* 0x000fe8000c101508 */
[----:B------:R0:W-:Y:S01]  /*4c00*/  STG.E.U16 desc[UR8][R22.64+0x4], R37 ;  /* 0x0000042516007986 */ /* 0x0001e2000c101508 */
[----:B------:R-:W-:-:S02]  /*4c10*/  LOP3.LUT R34, R28, 0xf, RZ, 0xc0, !PT ;  /* 0x0000000f1c227812 */ /* 0x000fc400078ec0ff */
[----:B------:R-:W-:Y:S02]  /*4c20*/  LOP3.LUT R33, R30, 0xf, RZ, 0xc0, !PT ;  /* 0x0000000f1e217812 */ /* 0x000fe400078ec0ff */
[----:B0-----:R-:W-:-:S04]  /*4c30*/  LOP3.LUT R37, R32, 0xf, RZ, 0xc0, !PT ;  /* 0x0000000f20257812 */ /* 0x001fc800078ec0ff */
[----:B------:R-:W0:Y:S01]  /*4c40*/  I2F.U16 R22, R37 ;  /* 0x0000002500167306 */ /* 0x000e220000101000 */
[----:B------:R-:W-:Y:S02]  /*4c50*/  SHF.R.U32.HI R28, RZ, 0x4, R28 ;  /* 0x00000004ff1c7819 */ /* 0x000fe4000001161c */
[----:B------:R-:W-:Y:S02]  /*4c60*/  LOP3.LUT R36, R31, 0xf, RZ, 0xc0, !PT ;  /* 0x0000000f1f247812 */ /* 0x000fe400078ec0ff */
[----:B------:R-:W-:Y:S02]  /*4c70*/  SHF.R.U32.HI R30, RZ, 0x4, R30 ;  /* 0x00000004ff1e7819 */ /* 0x000fe4000001161e */
[----:B------:R-:W-:Y:S02]  /*4c80*/  SHF.R.U32.HI R31, RZ, 0x4, R31 ;  /* 0x00000004ff1f7819 */ /* 0x000fe4000001161f */
[----:B------:R-:W-:Y:S02]  /*4c90*/  LOP3.LUT R28, R28, 0xffff, RZ, 0xc0, !PT ;  /* 0x0000ffff1c1c7812 */ /* 0x000fe400078ec0ff */
[----:B------:R-:W-:-:S02]  /*4ca0*/  LOP3.LUT R30, R30, 0xffff, RZ, 0xc0, !PT ;  /* 0x0000ffff1e1e7812 */ /* 0x000fc400078ec0ff */
[----:B------:R-:W-:Y:S02]  /*4cb0*/  LOP3.LUT R31, R31, 0xffff, RZ, 0xc0, !PT ;  /* 0x0000ffff1f1f7812 */ /* 0x000fe400078ec0ff */
[----:B------:R-:W-:Y:S02]  /*4cc0*/  I2FP.F32.U32 R35, R28 ;  /* 0x0000001c00237245 */ /* 0x000fe40000201000 */
[----:B------:R-:W-:Y:S02]  /*4cd0*/  I2FP.F32.U32 R28, R30 ;  /* 0x0000001e001c7245 */ /* 0x000fe40000201000 */
[----:B------:R-:W-:Y:S01]  /*4ce0*/  I2FP.F32.U32 R30, R31 ;  /* 0x0000001f001e7245 */ /* 0x000fe20000201000 */
[----:B0-----:R-:W-:Y:S02]  /*4cf0*/  FFMA R31, R6, R22, -R29 ;  /* 0x00000016061f7223 */ /* 0x001fe4000000081d */
[----:B------:R-:W5:Y:S01]  /*4d00*/  LDG.E.U8.CONSTANT R22, desc[UR8][R16.64+0x65] ;  /* 0x0000650810167981 */ /* 0x000f62000c1e9100 */
[----:B------:R-:W0:Y:S01]  /*4d10*/  I2F.U16 R34, R34 ;  /* 0x0000002200227306 */ /* 0x000e220000101000 */
[----:B------:R-:W-:-:S07]  /*4d20*/  SHF.R.U32.HI R32, RZ, 0x4, R32 ;  /* 0x00000004ff207819 */ /* 0x000fce0000011620 */
[----:B------:R-:W1:Y:S01]  /*4d30*/  I2F.U16 R33, R33 ;  /* 0x0000002100217306 */ /* 0x000e620000101000 */
[----:B------:R-:W-:-:S07]  /*4d40*/  LOP3.LUT R32, R32, 0xffff, RZ, 0xc0, !PT ;  /* 0x0000ffff20207812 */ /* 0x000fce00078ec0ff */
[----:B------:R-:W1:Y:S01]  /*4d50*/  I2F.U16 R36, R36 ;  /* 0x0000002400247306 */ /* 0x000e620000101000 */
[----:B------:R-:W-:Y:S01]  /*4d60*/  I2FP.F32.U32 R32, R32 ;  /* 0x0000002000207245 */ /* 0x000fe20000201000 */
[C-C-:B0-----:R-:W-:Y:S01]  /*4d70*/  FFMA R34, R6.reuse, R34, -R29.reuse ;  /* 0x0000002206227223 */ /* 0x141fe2000000081d */
[----:B------:R-:W-:Y:S01]  /*4d80*/  SHF.R.U32.HI R8, RZ, 0x2, R8 ;  /* 0x00000002ff087819 */ /* 0x000fe20000011608 */
[C-C-:B------:R-:W-:Y:S01]  /*4d90*/  FFMA R35, R6.reuse, R35, -R29.reuse ;  /* 0x0000002306237223 */ /* 0x140fe2000000081d */
[C-C-:B------:R-:W-:Y:S01]  /*4da0*/  FFMA R30, R6.reuse, R30, -R29.reuse ;  /* 0x0000001e061e7223 */ /* 0x140fe2000000081d */
[C-C-:B-1----:R-:W-:Y:S01]  /*4db0*/  FFMA R23, R6.reuse, R33, -R29.reuse ;  /* 0x0000002106177223 */ /* 0x142fe2000000081d */
[C-C-:B------:R-:W-:Y:S01]  /*4dc0*/  FFMA R33, R6.reuse, R28, -R29.reuse ;  /* 0x0000001c06217223 */ /* 0x140fe2000000081d */
[C-C-:B------:R-:W-:Y:S01]  /*4dd0*/  FFMA R32, R6.reuse, R32, -R29.reuse ;  /* 0x0000002006207223 */ /* 0x140fe2000000081d */
[----:B------:R-:W-:Y:S01]  /*4de0*/  FFMA R28, R6, R36, -R29 ;  /* 0x00000024061c7223 */ /* 0x000fe2000000081d */
[----:B------:R-:W-:-:S02]  /*4df0*/  LOP3.LUT R29, R8, 0x30, RZ, 0xc0, !PT ;  /* 0x00000030081d7812 */ /* 0x000fc400078ec0ff */
[----:B------:R-:W-:Y:S02]  /*4e00*/  LOP3.LUT R6, R34, 0x7fff, RZ, 0xc0, !PT ;  /* 0x00007fff22067812 */ /* 0x000fe400078ec0ff */
[----:B------:R-:W-:Y:S02]  /*4e10*/  LOP3.LUT R8, R14, 0xf0, RZ, 0xc0, !PT ;  /* 0x000000f00e087812 */ /* 0x000fe400078ec0ff */
[----:B------:R-:W-:Y:S02]  /*4e20*/  ISETP.GT.U32.AND P0, PT, R6, 0x4000, PT ;  /* 0x000040000600780c */ /* 0x000fe40003f04070 */
[----:B------:R-:W-:Y:S02]  /*4e30*/  LEA.HI R8, R8, R29, RZ, 0x1c ;  /* 0x0000001d08087211 */ /* 0x000fe400078fe0ff */
[----:B------:R-:W5:Y:S01]  /*4e40*/  LDG.E.U8.CONSTANT R29, desc[UR8][R16.64+0x66] ;  /* 0x00006608101d7981 */ /* 0x000f62000c1e9100 */
[----:B------:R-:W-:Y:S02]  /*4e50*/  SHF.R.U32.HI R7, RZ, 0x2, R7 ;  /* 0x00000002ff077819 */ /* 0x000fe40000011607 */
[----:B------:R-:W-:-:S02]  /*4e60*/  LOP3.LUT R6, R35, 0x7fff, RZ, 0xc0, !PT ;  /* 0x00007fff23067812 */ /* 0x000fc400078ec0ff */
[----:B------:R-:W-:Y:S02]  /*4e70*/  LOP3.LUT R7, R7, 0x30, RZ, 0xc0, !PT ;  /* 0x0000003007077812 */ /* 0x000fe400078ec0ff */
[----:B------:R-:W-:Y:S02]  /*4e80*/  PRMT R34, R34, 0x7632, R34 ;  /* 0x0000763222227816 */ /* 0x000fe40000000022 */
[----:B------:R-:W-:Y:S02]  /*4e90*/  ISETP.GT.U32.AND P1, PT, R6, 0x4000, PT ;  /* 0x000040000600780c */ /* 0x000fe40003f24070 */
[----:B------:R-:W-:Y:S02]  /*4ea0*/  LOP3.LUT R6, R23, 0x7fff, RZ, 0xc0, !PT ;  /* 0x00007fff17067812 */ /* 0x000fe400078ec0ff */
[----:B------:R-:W-:Y:S01]  /*4eb0*/  LOP3.LUT R14, R7, 0xf, R14, 0xf8, !PT ;  /* 0x0000000f070e7812 */ /* 0x000fe200078ef80e */
[----:B------:R-:W-:Y:S02]  /*4ec0*/  VIADD R7, R34, 0x1 ;  /* 0x0000000122077836 */ /* 0x000fe40000000000 */
[----:B------:R-:W-:Y:S01]  /*4ed0*/  @!P0 IMAD.MOV R7, RZ, RZ, R34 ;  /* 0x000000ffff078224 */ /* 0x000fe200078e0222 */
[----:B------:R-:W-:-:S02]  /*4ee0*/  ISETP.GT.U32.AND P0, PT, R6, 0x4000, PT ;  /* 0x000040000600780c */ /* 0x000fc40003f04070 */
        /* <DEDUP_REMOVED lines=9> */
[----:B------:R-:W-:-:S04]  /*4f80*/  LOP3.LUT R6, R28, 0x7fff, RZ, 0xc0, !PT ;  /* 0x00007fff1c067812 */ /* 0x000fc800078ec0ff */
[----:B------:R-:W-:Y:S02]  /*4f90*/  ISETP.GT.U32.AND P0, PT, R6, 0x4000, PT ;  /* 0x000040000600780c */ /* 0x000fe40003f04070 */
[----:B------:R-:W-:-:S05]  /*4fa0*/  PRMT R28, R28, 0x7632, R28 ;  /* 0x000076321c1c7816 */ /* 0x000fca000000001c */
[----:B------:R-:W-:Y:S01]  /*4fb0*/  VIADD R36, R28, 0x1 ;  /* 0x000000011c247836 */ /* 0x000fe20000000000 */
[----:B------:R-:W-:-:S05]  /*4fc0*/  PRMT R33, R33, 0x7632, R33 ;  /* 0x0000763221217816 */ /* 0x000fca0000000021 */
[----:B------:R-:W-:Y:S01]  /*4fd0*/  @!P0 IMAD.MOV R36, RZ, RZ, R28 ;  /* 0x000000ffff248224 */ /* 0x000fe200078e021c */
[----:B------:R-:W-:Y:S01]  /*4fe0*/  LOP3.LUT R28, R31, 0x7fff, RZ, 0xc0, !PT ;  /* 0x00007fff1f1c7812 */ /* 0x000fe200078ec0ff */
[----:B------:R0:W-:Y:S03]  /*4ff0*/  STG.E.U16 desc[UR8][R18.64+0x118], R7 ;  /* 0x0001180712007986 */ /* 0x0001e6000c101508 */
[----:B------:R-:W-:Y:S01]  /*5000*/  ISETP.GT.U32.AND P0, PT, R28, 0x4000, PT ;  /* 0x000040001c00780c */ /* 0x000fe20003f04070 */
[----:B------:R-:W-:Y:S01]  /*5010*/  VIADD R34, R33, 0x1 ;  /* 0x0000000121227836 */ /* 0x000fe20000000000 */
[----:B------:R-:W-:Y:S01]  /*5020*/  PRMT R31, R31, 0x7632, R31 ;  /* 0x000076321f1f7816 */ /* 0x000fe2000000001f */
[----:B------:R-:W-:Y:S01]  /*5030*/  @!P1 IMAD.MOV R34, RZ, RZ, R33 ;  /* 0x000000ffff229224 */ /* 0x000fe200078e0221 */
[----:B------:R-:W-:Y:S01]  /*5040*/  LOP3.LUT R33, R30, 0x7fff, RZ, 0xc0, !PT ;  /* 0x00007fff1e217812 */ /* 0x000fe200078ec0ff */
[----:B0-----:R-:W-:Y:S01]  /*5050*/  VIADD R7, R2, 0x8d ;  /* 0x0000008d02077836 */ /* 0x001fe20000000000 */
[----:B------:R-:W-:-:S03]  /*5060*/  LOP3.LUT R28, R32, 0x7fff, RZ, 0xc0, !PT ;  /* 0x00007fff201c7812 */ /* 0x000fc600078ec0ff */
[----:B------:R-:W-:Y:S01]  /*5070*/  IMAD.WIDE R6, R7, 0x2, R20 ;  /* 0x0000000207067825 */ /* 0x000fe200078e0214 */
[----:B------:R-:W-:Y:S01]  /*5080*/  STG.E.U16 desc[UR8][R18.64+0x138], R37 ;  /* 0x0001382512007986 */ /* 0x000fe2000c101508 */
[----:B------:R-:W-:-:S03]  /*5090*/  ISETP.GT.U32.AND P1, PT, R33, 0x4000, PT ;  /* 0x000040002100780c */ /* 0x000fc60003f24070 */
[----:B------:R0:W-:Y:S01]  /*50a0*/  STG.E.U16 desc[UR8][R6.64], R35 ;  /* 0x0000002306007986 */ /* 0x0001e2000c101508 */
[----:B------:R-:W-:Y:S01]  /*50b0*/  PRMT R30, R30, 0x7632, R30 ;  /* 0x000076321e1e7816 */ /* 0x000fe2000000001e */
[----:B0-----:R-:W-:Y:S02]  /*50c0*/  VIADD R35, R31, 0x1 ;  /* 0x000000011f237836 */ /* 0x001fe40000000000 */
[----:B------:R-:W-:Y:S01]  /*50d0*/  @!P0 IMAD.MOV R35, RZ, RZ, R31 ;  /* 0x000000ffff238224 */ /* 0x000fe200078e021f */
[----:B------:R-:W-:Y:S01]  /*50e0*/  ISETP.GT.U32.AND P0, PT, R28, 0x4000, PT ;  /* 0x000040001c00780c */ /* 0x000fe20003f04070 */
[----:B------:R-:W-:Y:S01]  /*50f0*/  VIADD R33, R30, 0x1 ;  /* 0x000000011e217836 */ /* 0x000fe20000000000 */
[----:B------:R-:W5:Y:S03]  /*5100*/  LDG.E.U8.CONSTANT R28, desc[UR8][R16.64+0x68] ;  /* 0x00006808101c7981 */ /* 0x000f66000c1e9100 */
[----:B------:R-:W-:Y:S01]  /*5110*/  @!P1 IMAD.MOV R33, RZ, RZ, R30 ;  /* 0x000000ffff219224 */ /* 0x000fe200078e021e */
[----:B--2---:R-:W-:Y:S01]  /*5120*/  LOP3.LUT R30, R5, 0xf, RZ, 0xc0, !PT ;  /* 0x0000000f051e7812 */ /* 0x004fe200078ec0ff */
[----:B------:R-:W0:Y:S01]  /*5130*/  I2F.U16 R14, R14 ;  /* 0x0000000e000e7306 */ /* 0x000e220000101000 */
[----:B------:R-:W-:Y:S01]  /*5140*/  PRMT R32, R32, 0x7632, R32 ;  /* 0x0000763220207816 */ /* 0x000fe20000000020 */
[----:B------:R-:W2:Y:S06]  /*5150*/  LDG.E.U8.CONSTANT R31, desc[UR8][R16.64+0x69] ;  /* 0x00006908101f7981 */ /* 0x000eac000c1e9100 */
[----:B------:R0:W1:Y:S01]  /*5160*/  I2F.U16 R37, R8 ;  /* 0x0000000800257306 */ /* 0x0000620000101000 */
[----:B------:R-:W-:-:S07]  /*5170*/  SHF.R.U32.HI R5, RZ, 0x4, R5 ;  /* 0x00000004ff057819 */ /* 0x000fce0000011605 */
[----:B------:R-:W4:Y:S01]  /*5180*/  I2F.U16 R30, R30 ;  /* 0x0000001e001e7306 */ /* 0x000f220000101000 */
[----:B------:R3:W-:Y:S01]  /*5190*/  STG.E.U16 desc[UR8][R6.64+0x20], R34 ;  /* 0x0000202206007986 */ /* 0x0007e2000c101508 */
[----:B0-----:R-:W-:-:S03]  /*51a0*/  FMUL R8, R14, R3 ;  /* 0x000000030e087220 */ /* 0x001fc60000400000 */
[----:B------:R0:W-:Y:S01]  /*51b0*/  STG.E.U16 desc[UR8][R6.64+0x2], R36 ;  /* 0x0000022406007986 */ /* 0x0001e2000c101508 */
[----:B---3--:R-:W-:Y:S02]  /*51c0*/  VIADD R34, R32, 0x1 ;  /* 0x0000000120227836 */ /* 0x008fe40000000000 */
[----:B------:R-:W-:Y:S01]  /*51d0*/  @!P0 IMAD.MOV R34, RZ, RZ, R32 ;  /* 0x000000ffff228224 */ /* 0x000fe200078e0220 */
[----:B------:R-:W-:Y:S01]  /*51e0*/  LOP3.LUT R32, R5, 0xffff, RZ, 0xc0, !PT ;  /* 0x0000ffff05207812 */ /* 0x000fe200078ec0ff */
[----:B-1----:R-:W-:Y:S01]  /*51f0*/  FMUL R5, R37, R4 ;  /* 0x0000000425057220 */ /* 0x002fe20000400000 */
[----:B0-----:R-:W-:Y:S02]  /*5200*/  LOP3.LUT R36, R27, 0xf, RZ, 0xc0, !PT ;  /* 0x0000000f1b247812 */ /* 0x001fe400078ec0ff */
[----:B------:R-:W-:Y:S01]  /*5210*/  I2FP.F32.U32 R14, R32 ;  /* 0x00000020000e7245 */ /* 0x000fe20000201000 */
[----:B----4-:R-:W-:-:S03]  /*5220*/  FFMA R30, R8, R30, -R5 ;  /* 0x0000001e081e7223 */ /* 0x010fc60000000805 */
[----:B------:R-:W0:Y:S01]  /*5230*/  I2F.U16 R36, R36 ;  /* 0x0000002400247306 */ /* 0x000e220000101000 */
[----:B------:R-:W-:Y:S01]  /*5240*/  FFMA R32, R8, R14, -R5 ;  /* 0x0000000e08207223 */ /* 0x000fe20000000805 */
[----:B------:R-:W-:Y:S01]  /*5250*/  LOP3.LUT R14, R30, 0x7fff, RZ, 0xc0, !PT ;  /* 0x00007fff1e0e7812 */ /* 0x000fe200078ec0ff */
[----:B------:R-:W-:Y:S03]  /*5260*/  STG.E.U16 desc[UR8][R6.64+0x22], R33 ;  /* 0x0000222106007986 */ /* 0x000fe6000c101508 */
[----:B------:R-:W-:Y:S01]  /*5270*/  ISETP.GT.U32.AND P0, PT, R14, 0x4000, PT ;  /* 0x000040000e00780c */ /* 0x000fe20003f04070 */
[----:B------:R-:W-:Y:S04]  /*5280*/  STG.E.U16 desc[UR8][R6.64+0x4], R35 ;  /* 0x0000042306007986 */ /* 0x000fe8000c101508 */
[----:B------:R1:W-:Y:S01]  /*5290*/  STG.E.U16 desc[UR8][R6.64+0x24], R34 ;  /* 0x0000242206007986 */ /* 0x0003e2000c101508 */
[----:B------:R-:W-:-:S02]  /*52a0*/  PRMT R30, R30, 0x7632, R30 ;  /* 0x000076321e1e7816 */ /* 0x000fc4000000001e */
[----:B-1----:R-:W-:-:S04]  /*52b0*/  LOP3.LUT R6, R32, 0x7fff, RZ, 0xc0, !PT ;  /* 0x00007fff20067812 */ /* 0x002fc800078ec0ff */
[----:B------:R-:W-:Y:S01]  /*52c0*/  ISETP.GT.U32.AND P1, PT, R6, 0x4000, PT ;  /* 0x000040000600780c */ /* 0x000fe20003f24070 */
[----:B0-----:R-:W-:Y:S01]  /*52d0*/  FFMA R6, R8, R36, -R5 ;  /* 0x0000002408067223 */ /* 0x001fe20000000805 */
[----:B------:R-:W-:Y:S02]  /*52e0*/  VIADD R7, R30, 0x1 ;  /* 0x000000011e077836 */ /* 0x000fe40000000000 */
[----:B------:R-:W-:Y:S02]  /*52f0*/  @!P0 IMAD.MOV R7, RZ, RZ, R30 ;  /* 0x000000ffff078224 */ /* 0x000fe400078e021e */
[----:B------:R-:W-:-:S04]  /*5300*/  LOP3.LUT R30, R6, 0x7fff, RZ, 0xc0, !PT ;  /* 0x00007fff061e7812 */ /* 0x000fc800078ec0ff */
[----:B------:R-:W-:Y:S02]  /*5310*/  ISETP.GT.U32.AND P0, PT, R30, 0x4000, PT ;  /* 0x000040001e00780c */ /* 0x000fe40003f04070 */
[----:B------:R-:W3:Y:S01]  /*5320*/  LDG.E.U8.CONSTANT R30, desc[UR8][R16.64+0x6a] ;  /* 0x00006a08101e7981 */ /* 0x000ee2000c1e9100 */
[----:B------:R-:W-:-:S04]  /*5330*/  SHF.R.U32.HI R27, RZ, 0x4, R27 ;  /* 0x00000004ff1b7819 */ /* 0x000fc8000001161b */
[----:B------:R-:W-:Y:S02]  /*5340*/  LOP3.LUT R14, R27, 0xffff, RZ, 0xc0, !PT ;  /* 0x0000ffff1b0e7812 */ /* 0x000fe400078ec0ff */
[----:B------:R-:W-:Y:S02]  /*5350*/  LOP3.LUT R34, R13, 0xf, RZ, 0xc0, !PT ;  /* 0x0000000f0d227812 */ /* 0x000fe400078ec0ff */
[----:B------:R-:W-:Y:S02]  /*5360*/  I2FP.F32.U32 R14, R14 ;  /* 0x0000000e000e7245 */ /* 0x000fe40000201000 */
[----:B------:R-:W-:-:S03]  /*5370*/  PRMT R32, R32, 0x7632, R32 ;  /* 0x0000763220207816 */ /* 0x000fc60000000020 */
[----:B------:R-:W-:Y:S01]  /*5380*/  FFMA R14, R8, R14, -R5 ;  /* 0x0000000e080e7223 */ /* 0x000fe20000000805 */
[----:B------:R-:W0:Y:S01]  /*5390*/  I2F.U16 R34, R34 ;  /* 0x0000002200227306 */ /* 0x000e220000101000 */
[----:B------:R-:W-:Y:S02]  /*53a0*/  VIADD R27, R32, 0x1 ;  /* 0x00000001201b7836 */ /* 0x000fe40000000000 */
[----:B------:R-:W-:Y:S01]  /*53b0*/  @!P1 IMAD.MOV R27, RZ, RZ, R32 ;  /* 0x000000ffff1b9224 */ /* 0x000fe200078e0220 */
[----:B------:R-:W-:-:S04]  /*53c0*/  LOP3.LUT R32, R14, 0x7fff, RZ, 0xc0, !PT ;  /* 0x00007fff0e207812 */ /* 0x000fc800078ec0ff */
[----:B------:R-:W-:Y:S01]  /*53d0*/  ISETP.GT.U32.AND P1, PT, R32, 0x4000, PT ;  /* 0x000040002000780c */ /* 0x000fe20003f24070 */
[----:B------:R1:W-:Y:S01]  /*53e0*/  STG.E.U16 desc[UR8][R18.64+0x160], R27 ;  /* 0x0001601b12007986 */ /* 0x0003e2000c101508 */
[----:B------:R-:W-:Y:S01]  /*53f0*/  PRMT R6, R6, 0x7632, R6 ;  /* 0x0000763206067816 */ /* 0x000fe20000000006 */
[----:B------:R-:W-:Y:S01]  /*5400*/  VIADD R35, R2, 0xa1 ;  /* 0x000000a102237836 */ /* 0x000fe20000000000 */
[----:B------:R-:W-:Y:S01]  /*5410*/  PRMT R32, R14, 0x7632, R32 ;  /* 0x000076320e207816 */ /* 0x000fe20000000020 */
[----:B------:R4:W-:Y:S02]  /*5420*/  STG.E.U16 desc[UR8][R18.64+0x140], R7 ;  /* 0x0001400712007986 */ /* 0x0009e4000c101508 */
[----:B------:R-:W-:Y:S02]  /*5430*/  VIADD R33, R6, 0x1 ;  /* 0x0000000106217836 */ /* 0x000fe40000000000 */
[----:B0-----:R-:W-:Y:S01]  /*5440*/  FFMA R14, R8, R34, -R5 ;  /* 0x00000022080e7223 */ /* 0x001fe20000000805 */
[----:B-1----:R-:W3:Y:S01]  /*5450*/  LDG.E.U8.CONSTANT R27, desc[UR8][R16.64+0x6b] ;  /* 0x00006b08101b7981 */ /* 0x002ee2000c1e9100 */
[----:B------:R-:W-:-:S02]  /*5460*/  @!P0 IMAD.MOV R33, RZ, RZ, R6 ;  /* 0x000000ffff218224 */ /* 0x000fc400078e0206 */
[----:B----4-:R-:W-:-:S04]  /*5470*/  IMAD.WIDE R6, R35, 0x2, R20 ;  /* 0x0000000223067825 */ /* 0x010fc800078e0214 */
[----:B------:R-:W-:Y:S02]  /*5480*/  VIADD R35, R32, 0x1 ;  /* 0x0000000120237836 */ /* 0x000fe40000000000 */
[----:B------:R-:W-:Y:S01]  /*5490*/  @!P1 IMAD.MOV R35, RZ, RZ, R32 ;  /* 0x000000ffff239224 */ /* 0x000fe200078e0220 */
[----:B------:R-:W-:-:S04]  /*54a0*/  LOP3.LUT R32, R14, 0x7fff, RZ, 0xc0, !PT ;  /* 0x00007fff0e207812 */ /* 0x000fc800078ec0ff */
[----:B------:R-:W-:Y:S02]  /*54b0*/  ISETP.GT.U32.AND P0, PT, R32, 0x4000, PT ;  /* 0x000040002000780c */ /* 0x000fe40003f04070 */
[----:B-----5:R-:W-:Y:S02]  /*54c0*/  LOP3.LUT R32, R25, 0xf, RZ, 0xc0, !PT ;  /* 0x0000000f19207812 */ /* 0x020fe400078ec0ff */
[----:B------:R-:W-:-:S04]  /*54d0*/  SHF.R.U32.HI R13, RZ, 0x4, R13 ;  /* 0x00000004ff0d7819 */ /* 0x000fc8000001160d */
[----:B------:R-:W0:Y:S01]  /*54e0*/  I2F.U16 R32, R32 ;  /* 0x0000002000207306 */ /* 0x000e220000101000 */
[----:B------:R-:W-:Y:S02]  /*54f0*/  LOP3.LUT R13, R13, 0xffff, RZ, 0xc0, !PT ;  /* 0x0000ffff0d0d7812 */ /* 0x000fe400078ec0ff */
[----:B------:R-:W-:Y:S02]  /*5500*/  SHF.R.U32.HI R34, RZ, 0x4, R25 ;  /* 0x00000004ff227819 */ /* 0x000fe40000011619 */
[----:B------:R-:W-:Y:S02]  /*5510*/  I2FP.F32.U32 R13, R13 ;  /* 0x0000000d000d7245 */ /* 0x000fe40000201000 */
[----:B------:R-:W-:Y:S02]  /*5520*/  PRMT R14, R14, 0x7632, R14 ;  /* 0x000076320e0e7816 */ /* 0x000fe4000000000e */
[----:B------:R-:W-:Y:S01]  /*5530*/  LOP3.LUT R34, R34, 0xffff, RZ, 0xc0, !PT ;  /* 0x0000ffff22227812 */ /* 0x000fe200078ec0ff */
[----:B------:R-:W-:-:S02]  /*5540*/  FFMA R13, R8, R13, -R5 ;  /* 0x0000000d080d7223 */ /* 0x000fc40000000805 */
[----:B------:R-:W-:Y:S01]  /*5550*/  VIADD R25, R14, 0x1 ;  /* 0x000000010e197836 */ /* 0x000fe20000000000 */
[----:B------:R-:W-:Y:S01]  /*5560*/  I2FP.F32.U32 R36, R34 ;  /* 0x0000002200247245 */ /* 0x000fe20000201000 */
[----:B------:R-:W-:Y:S02]  /*5570*/  @!P0 IMAD.MOV R25, RZ, RZ, R14 ;  /* 0x000000ffff198224 */ /* 0x000fe400078e020e */
[C-C-:B0-----:R-:W-:Y:S01]  /*5580*/  FFMA R34, R8.reuse, R32, -R5.reuse ;  /* 0x0000002008227223 */ /* 0x141fe20000000805 */
[----:B------:R-:W-:Y:S01]  /*5590*/  LOP3.LUT R14, R13, 0x7fff, RZ, 0xc0, !PT ;  /* 0x00007fff0d0e7812 */ /* 0x000fe200078ec0ff */
[----:B------:R-:W-:-:S03]  /*55a0*/  FFMA R36, R8, R36, -R5 ;  /* 0x0000002408247223 */ /* 0x000fc60000000805 */
[----:B------:R-:W-:Y:S02]  /*55b0*/  ISETP.GT.U32.AND P0, PT, R14, 0x4000, PT ;  /* 0x000040000e00780c */ /* 0x000fe40003f04070 */
[----:B------:R-:W-:-:S04]  /*55c0*/  LOP3.LUT R14, R34, 0x7fff, RZ, 0xc0, !PT ;  /* 0x00007fff220e7812 */ /* 0x000fc800078ec0ff */
[----:B------:R-:W-:Y:S02]  /*55d0*/  ISETP.GT.U32.AND P1, PT, R14, 0x4000, PT ;  /* 0x000040000e00780c */ /* 0x000fe40003f24070 */
[----:B------:R-:W-:-:S04]  /*55e0*/  LOP3.LUT R14, R36, 0x7fff, RZ, 0xc0, !PT ;  /* 0x00007fff240e7812 */ /* 0x000fc800078ec0ff */
[----:B------:R-:W-:Y:S02]  /*55f0*/  ISETP.GT.U32.AND P2, PT, R14, 0x4000, PT ;  /* 0x000040000e00780c */ /* 0x000fe40003f44070 */
[----:B------:R-:W-:Y:S01]  /*5600*/  PRMT R13, R13, 0x7632, R13 ;  /* 0x000076320d0d7816 */ /* 0x000fe2000000000d */
[----:B------:R0:W-:Y:S01]  /*5610*/  STG.E.U16 desc[UR8][R6.64], R33 ;  /* 0x0000002106007986 */ /* 0x0001e2000c101508 */
[----:B------:R-:W-:Y:S02]  /*5620*/  PRMT R36, R36, 0x7632, R36 ;  /* 0x0000763224247816 */ /* 0x000fe40000000024 */
[----:B------:R-:W-:Y:S01]  /*5630*/  LOP3.LUT R32, R26, 0xf, RZ, 0xc0, !PT ;  /* 0x0000000f1a207812 */ /* 0x000fe200078ec0ff */
[----:B------:R1:W-:Y:S01]  /*5640*/  STG.E.U16 desc[UR8][R6.64+0x2], R25 ;  /* 0x0000021906007986 */ /* 0x0003e2000c101508 */
[----:B------:R-:W-:Y:S01]  /*5650*/  SHF.R.U32.HI R26, RZ, 0x4, R26 ;  /* 0x00000004ff1a7819 */ /* 0x000fe2000001161a */
[----:B------:R-:W-:Y:S02]  /*5660*/  VIADD R37, R36, 0x1 ;  /* 0x0000000124257836 */ /* 0x000fe40000000000 */
[----:B------:R-:W4:Y:S02]  /*5670*/  LDG.E.U8.CONSTANT R14, desc[UR8][R16.64+0x6d] ;  /* 0x00006d08100e7981 */ /* 0x000f24000c1e9100 */
[----:B------:R-:W-:-:S02]  /*5680*/  @!P2 IMAD.MOV R37, RZ, RZ, R36 ;  /* 0x000000ffff25a224 */ /* 0x000fc400078e0224 */
[----:B0-----:R-:W-:Y:S01]  /*5690*/  VIADD R33, R13, 0x1 ;  /* 0x000000010d217836 */ /* 0x001fe20000000000 */
[----:B------:R-:W-:Y:S01]  /*56a0*/  LOP3.LUT R36, R26, 0xffff, RZ, 0xc0, !PT ;  /* 0x0000ffff1a247812 */ /* 0x000fe200078ec0ff */
[----:B------:R-:W-:Y:S01]  /*56b0*/  @!P0 IMAD.MOV R33, RZ, RZ, R13 ;  /* 0x000000ffff218224 */ /* 0x000fe200078e020d */
[----:B------:R-:W5:Y:S04]  /*56c0*/  LDG.E.U8.CONSTANT R26, desc[UR8][R16.64+0x6f] ;  /* 0x00006f08101a7981 */ /* 0x000f68000c1e9100 */
[----:B------:R-:W4:Y:S04]  /*56d0*/  LDG.E.U8.CONSTANT R13, desc[UR8][R16.64+0x6c] ;  /* 0x00006c08100d7981 */ /* 0x000f28000c1e9100 */
[----:B-1----:R-:W5:Y:S01]  /*56e0*/  LDG.E.U8.CONSTANT R25, desc[UR8][R16.64+0x6e] ;  /* 0x00006e0810197981 */ /* 0x002f62000c1e9100 */
[----:B------:R-:W0:Y:S01]  /*56f0*/  I2F.U16 R32, R32 ;  /* 0x0000002000207306 */ /* 0x000e220000101000 */
[----:B------:R-:W-:-:S02]  /*5700*/  PRMT R34, R34, 0x7632, R34 ;  /* 0x0000763222227816 */ /* 0x000fc40000000022 */
[----:B------:R1:W-:Y:S04]  /*5710*/  STG.E.U16 desc[UR8][R6.64+0x20], R35 ;  /* 0x0000202306007986 */ /* 0x0003e8000c101508 */
[----:B------:R0:W-:Y:S01]  /*5720*/  STG.E.U16 desc[UR8][R6.64+0x22], R33 ;  /* 0x0000222106007986 */ /* 0x0001e2000c101508 */
[----:B-1----:R-:W-:Y:S02]  /*5730*/  VIADD R35, R34, 0x1 ;  /* 0x0000000122237836 */ /* 0x002fe40000000000 */
[----:B------:R-:W-:Y:S02]  /*5740*/  @!P1 IMAD.MOV R35, RZ, RZ, R34 ;  /* 0x000000ffff239224 */ /* 0x000fe400078e0222 */
[----:B0-----:R-:W-:Y:S01]  /*5750*/  FFMA R33, R8, R32, -R5 ;  /* 0x0000002008217223 */ /* 0x001fe20000000805 */
[----:B------:R-:W-:Y:S01]  /*5760*/  LOP3.LUT R32, R22, 0xf, RZ, 0xc0, !PT ;  /* 0x0000000f16207812 */ /* 0x000fe200078ec0ff */
[----:B------:R-:W-:Y:S01]  /*5770*/  STG.E.U16 desc[UR8][R6.64+0x24], R37 ;  /* 0x0000242506007986 */ /* 0x000fe2000c101508 */
[----:B------:R-:W-:-:S03]  /*5780*/  I2FP.F32.U32 R36, R36 ;  /* 0x0000002400247245 */ /* 0x000fc60000201000 */
[----:B------:R0:W-:Y:S01]  /*5790*/  STG.E.U16 desc[UR8][R6.64+0x4], R35 ;  /* 0x0000042306007986 */ /* 0x0001e2000c101508 */
[----:B------:R-:W-:Y:S01]  /*57a0*/  LOP3.LUT R34, R33, 0x7fff, RZ, 0xc0, !PT ;  /* 0x00007fff21227812 */ /* 0x000fe200078ec0ff */
[----:B------:R-:W-:Y:S01]  /*57b0*/  FFMA R36, R8, R36, -R5 ;  /* 0x0000002408247223 */ /* 0x000fe20000000805 */
[----:B------:R-:W-:Y:S01]  /*57c0*/  SHF.R.U32.HI R22, RZ, 0x4, R22 ;  /* 0x00000004ff167819 */ /* 0x000fe20000011616 */
[----:B0-----:R-:W0:Y:S01]  /*57d0*/  I2F.U16 R6, R32 ;  /* 0x0000002000067306 */ /* 0x001e220000101000 */
[----:B------:R-:W-:Y:S02]  /*57e0*/  ISETP.GT.U32.AND P0, PT, R34, 0x4000, PT ;  /* 0x000040002200780c */ /* 0x000fe40003f04070 */
[----:B------:R-:W-:Y:S02]  /*57f0*/  LOP3.LUT R7, R36, 0x7fff, RZ, 0xc0, !PT ;  /* 0x00007fff24077812 */ /* 0x000fe400078ec0ff */
[----:B------:R-:W-:Y:S02]  /*5800*/  LOP3.LUT R22, R22, 0xffff, RZ, 0xc0, !PT ;  /* 0x0000ffff16167812 */ /* 0x000fe400078ec0ff */
[----:B------:R-:W-:-:S02]  /*5810*/  ISETP.GT.U32.AND P1, PT, R7, 0x4000, PT ;  /* 0x000040000700780c */ /* 0x000fc40003f24070 */
[----:B------:R-:W-:Y:S02]  /*5820*/  I2FP.F32.U32 R22, R22 ;  /* 0x0000001600167245 */ /* 0x000fe40000201000 */
[----:B------:R-:W-:Y:S01]  /*5830*/  PRMT R33, R33, 0x7632, R33 ;  /* 0x0000763221217816 */ /* 0x000fe20000000021 */
[C-C-:B0-----:R-:W-:Y:S02]  /*5840*/  FFMA R6, R8.reuse, R6, -R5.reuse ;  /* 0x0000000608067223 */ /* 0x141fe40000000805 */
[----:B------:R-:W-:Y:S02]  /*5850*/  FFMA R22, R8, R22, -R5 ;  /* 0x0000001608167223 */ /* 0x000fe40000000805 */
[----:B------:R-:W-:Y:S01]  /*5860*/  VIADD R7, R33, 0x1 ;  /* 0x0000000121077836 */ /* 0x000fe20000000000 */
[----:B------:R-:W-:Y:S02]  /*5870*/  PRMT R36, R36, 0x7632, R36 ;  /* 0x0000763224247816 */ /* 0x000fe40000000024 */
[----:B------:R-:W-:Y:S01]  /*5880*/  LOP3.LUT R32, R6, 0x7fff, RZ, 0xc0, !PT ;  /* 0x00007fff06207812 */ /* 0x000fe200078ec0ff */
[----:B------:R-:W-:-:S03]  /*5890*/  @!P0 IMAD.MOV R7, RZ, RZ, R33 ;  /* 0x000000ffff078224 */ /* 0x000fc600078e0221 */
[----:B------:R-:W-:Y:S02]  /*58a0*/  ISETP.GT.U32.AND P0, PT, R32, 0x4000, PT ;  /* 0x000040002000780c */ /* 0x000fe40003f04070 */
[----:B------:R-:W-:Y:S01]  /*58b0*/  LOP3.LUT R32, R22, 0x7fff, RZ, 0xc0, !PT ;  /* 0x00007fff16207812 */ /* 0x000fe200078ec0ff */
[----:B------:R-:W-:Y:S01]  /*58c0*/  VIADD R37, R36, 0x1 ;  /* 0x0000000124257836 */ /* 0x000fe20000000000 */
[----:B------:R-:W-:Y:S01]  /*58d0*/  LOP3.LUT R34, R29, 0xf, RZ, 0xc0, !PT ;  /* 0x0000000f1d227812 */ /* 0x000fe200078ec0ff */
[----:B------:R-:W-:Y:S01]  /*58e0*/  @!P1 IMAD.MOV R37, RZ, RZ, R36 ;  /* 0x000000ffff259224 */ /* 0x000fe200078e0224 */
[----:B------:R-:W-:Y:S02]  /*58f0*/  ISETP.GT.U32.AND P1, PT, R32, 0x4000, PT ;  /* 0x000040002000780c */ /* 0x000fe40003f24070 */
[----:B------:R-:W-:Y:S02]  /*5900*/  PRMT R32, R22, 0x7632, R32 ;  /* 0x0000763216207816 */ /* 0x000fe40000000020 */
[----:B------:R-:W-:Y:S01]  /*5910*/  PRMT R6, R6, 0x7632, R6 ;  /* 0x0000763206067816 */ /* 0x000fe20000000006 */
[----:B------:R-:W0:Y:S04]  /*5920*/  I2F.U16 R22, R34 ;  /* 0x0000002200167306 */ /* 0x000e280000101000 */
[----:B------:R-:W-:-:S02]  /*5930*/  VIADD R33, R6, 0x1 ;  /* 0x0000000106217836 */ /* 0x000fc40000000000 */
[----:B------:R-:W-:Y:S01]  /*5940*/  @!P0 IMAD.MOV R33, RZ, RZ, R6 ;  /* 0x000000ffff218224 */ /* 0x000fe200078e0206 */
[----:B------:R-:W-:Y:S01]  /*5950*/  SHF.R.U32.HI R6, RZ, 0x4, R29 ;  /* 0x00000004ff067819 */ /* 0x000fe2000001161d */
[----:B------:R-:W-:Y:S02]  /*5960*/  VIADD R35, R32, 0x1 ;  /* 0x0000000120237836 */ /* 0x000fe40000000000 */
[----:B------:R-:W-:Y:S01]  /*5970*/  @!P1 IMAD.MOV R35, RZ, RZ, R32 ;  /* 0x000000ffff239224 */ /* 0x000fe200078e0220 */
[----:B------:R-:W-:Y:S01]  /*5980*/  LOP3.LUT R32, R6, 0xffff, RZ, 0xc0, !PT ;  /* 0x0000ffff06207812 */ /* 0x000fe200078ec0ff */
[----:B------:R-:W-:-:S03]  /*5990*/  VIADD R29, R2, 0xa5 ;  /* 0x000000a5021d7836 */ /* 0x000fc60000000000 */
[----:B------:R-:W-:Y:S01]  /*59a0*/  I2FP.F32.U32 R32, R32 ;  /* 0x0000002000207245 */ /* 0x000fe20000201000 */
[C-C-:B0-----:R-:W-:Y:S01]  /*59b0*/  FFMA R22, R8.reuse, R22, -R5.reuse ;  /* 0x0000001608167223 */ /* 0x141fe20000000805 */
[----:B------:R0:W-:Y:S01]  /*59c0*/  STG.E.U16 desc[UR8][R18.64+0x148], R7 ;  /* 0x0001480712007986 */ /* 0x0001e2000c101508 */
[----:B------:R-:W-:Y:S02]  /*59d0*/  LOP3.LUT R34, R23, 0xf, RZ, 0xc0, !PT ;  /* 0x0000000f17227812 */ /* 0x000fe400078ec0ff */
[----:B------:R-:W-:Y:S01]  /*59e0*/  FFMA R32, R8, R32, -R5 ;  /* 0x0000002008207223 */ /* 0x000fe20000000805 */
[----:B0-----:R-:W-:Y:S01]  /*59f0*/  IMAD.WIDE R6, R29, 0x2, R20 ;  /* 0x000000021d067825 */ /* 0x001fe200078e0214 */
[----:B------:R-:W-:-:S04]  /*5a00*/  LOP3.LUT R29, R22, 0x7fff, RZ, 0xc0, !PT ;  /* 0x00007fff161d7812 */ /* 0x000fc800078ec0ff */
[----:B------:R-:W-:Y:S02]  /*5a10*/  ISETP.GT.U32.AND P0, PT, R29, 0x4000, PT ;  /* 0x000040001d00780c */ /* 0x000fe40003f04070 */
[C---:B------:R-:W-:Y:S01]  /*5a20*/  LOP3.LUT R29, R32.reuse, 0x7fff, RZ, 0xc0, !PT ;  /* 0x00007fff201d7812 */ /* 0x040fe200078ec0ff */
[----:B------:R-:W0:Y:S03]  /*5a30*/  I2F.U16 R34, R34 ;  /* 0x0000002200227306 */ /* 0x000e260000101000 */
[----:B------:R-:W-:Y:S02]  /*5a40*/  ISETP.GT.U32.AND P1, PT, R29, 0x4000, PT ;  /* 0x000040001d00780c */ /* 0x000fe40003f24070 */
[----:B------:R-:W-:Y:S02]  /*5a50*/  PRMT R32, R32, 0x7632, R32 ;  /* 0x0000763220207816 */ /* 0x000fe40000000020 */
[----:B------:R-:W-:-:S03]  /*5a60*/  PRMT R22, R22, 0x7632, R22 ;  /* 0x0000763216167816 */ /* 0x000fc60000000016 */
[----:B------:R-:W-:Y:S01]  /*5a70*/  VIADD R29, R32, 0x1 ;  /* 0x00000001201d7836 */ /* 0x000fe20000000000 */
[----:B------:R1:W-:Y:S05]  /*5a80*/  STG.E.U16 desc[UR8][R18.64+0x168], R37 ;  /* 0x0001682512007986 */ /* 0x0003ea000c101508 */
[----:B------:R-:W-:Y:S02]  /*5a90*/  @!P1 IMAD.MOV R29, RZ, RZ, R32 ;  /* 0x000000ffff1d9224 */ /* 0x000fe400078e0220 */
[----:B0-----:R-:W-:Y:S01]  /*5aa0*/  FFMA R32, R8, R34, -R5 ;  /* 0x0000002208207223 */ /* 0x001fe20000000805 */
[----:B------:R-:W-:Y:S01]  /*5ab0*/  SHF.R.U32.HI R23, RZ, 0x4, R23 ;  /* 0x00000004ff177819 */ /* 0x000fe20000011617 */
[----:B-1----:R-:W-:-:S02]  /*5ac0*/  VIADD R37, R22, 0x1 ;  /* 0x0000000116257836 */ /* 0x002fc40000000000 */
[----:B------:R-:W-:Y:S01]  /*5ad0*/  @!P0 IMAD.MOV R37, RZ, RZ, R22 ;  /* 0x000000ffff258224 */ /* 0x000fe200078e0216 */
[----:B------:R-:W-:Y:S02]  /*5ae0*/  LOP3.LUT R22, R32, 0x7fff, RZ, 0xc0, !PT ;  /* 0x00007fff20167812 */ /* 0x000fe400078ec0ff */
[----:B------:R-:W-:Y:S02]  /*5af0*/  LOP3.LUT R23, R23, 0xffff, RZ, 0xc0, !PT ;  /* 0x0000ffff17177812 */ /* 0x000fe400078ec0ff */
[----:B------:R-:W-:Y:S02]  /*5b00*/  ISETP.GT.U32.AND P0, PT, R22, 0x4000, PT ;  /* 0x000040001600780c */ /* 0x000fe40003f04070 */
[----:B------:R-:W-:Y:S01]  /*5b10*/  I2FP.F32.U32 R23, R23 ;  /* 0x0000001700177245 */ /* 0x000fe20000201000 */
[----:B------:R0:W-:Y:S01]  /*5b20*/  STG.E.U16 desc[UR8][R6.64], R33 ;  /* 0x0000002106007986 */ /* 0x0001e2000c101508 */
[----:B------:R-:W-:-:S03]  /*5b30*/  PRMT R32, R32, 0x7632, R32 ;  /* 0x0000763220207816 */ /* 0x000fc60000000020 */
[----:B------:R-:W-:Y:S01]  /*5b40*/  FFMA R23, R8, R23, -R5 ;  /* 0x0000001708177223 */ /* 0x000fe20000000805 */
[----:B------:R-:W5:Y:S01]  /*5b50*/  LDG.E.U8.CONSTANT R22, desc[UR8][R16.64+0x70] ;  /* 0x0000700810167981 */ /* 0x000f62000c1e9100 */
[----:B0-----:R-:W-:-:S04]  /*5b60*/  VIADD R33, R32, 0x1 ;  /* 0x0000000120217836 */ /* 0x001fc80000000000 */
[----:B------:R-:W-:Y:S01]  /*5b70*/  @!P0 IMAD.MOV R33, RZ, RZ, R32 ;  /* 0x000000ffff218224 */ /* 0x000fe200078e0220 */
[----:B------:R-:W-:-:S04]  /*5b80*/  LOP3.LUT R32, R23, 0x7fff, RZ, 0xc0, !PT ;  /* 0x00007fff17207812 */ /* 0x000fc800078ec0ff */
[----:B------:R-:W-:Y:S02]  /*5b90*/  ISETP.GT.U32.AND P0, PT, R32, 0x4000, PT ;  /* 0x000040002000780c */ /* 0x000fe40003f04070 */
[----:B------:R-:W-:-:S06]  /*5ba0*/  LOP3.LUT R32, R28, 0xf, RZ, 0xc0, !PT ;  /* 0x0000000f1c207812 */ /* 0x000fcc00078ec0ff */
[----:B------:R-:W0:Y:S01]  /*5bb0*/  I2F.U16 R32, R32 ;  /* 0x0000002000207306 */ /* 0x000e220000101000 */
[----:B------:R-:W-:Y:S02]  /*5bc0*/  SHF.R.U32.HI R28, RZ, 0x4, R28 ;  /* 0x00000004ff1c7819 */ /* 0x000fe4000001161c */
[----:B------:R-:W-:Y:S02]  /*5bd0*/  PRMT R34, R23, 0x7632, R34 ;  /* 0x0000763217227816 */ /* 0x000fe40000000022 */
[----:B------:R-:W5:Y:S01]  /*5be0*/  LDG.E.U8.CONSTANT R23, desc[UR8][R16.64+0x71] ;  /* 0x0000710810177981 */ /* 0x000f62000c1e9100 */
[----:B------:R-:W-:-:S03]  /*5bf0*/  LOP3.LUT R28, R28, 0xffff, RZ, 0xc0, !PT ;  /* 0x0000ffff1c1c7812 */ /* 0x000fc600078ec0ff */
[----:B------:R1:W-:Y:S02]  /*5c00*/  STG.E.U16 desc[UR8][R6.64+0x20], R35 ;  /* 0x0000202306007986 */ /* 0x0003e4000c101508 */
[----:B-1----:R-:W-:Y:S02]  /*5c10*/  VIADD R35, R34, 0x1 ;  /* 0x0000000122237836 */ /* 0x002fe40000000000 */
[----:B------:R-:W-:Y:S01]  /*5c20*/  @!P0 IMAD.MOV R35, RZ, RZ, R34 ;  /* 0x000000ffff238224 */ /* 0x000fe200078e0222 */
[----:B------:R-:W-:Y:S01]  /*5c30*/  I2FP.F32.U32 R34, R28 ;  /* 0x0000001c00227245 */ /* 0x000fe20000201000 */
[C-C-:B0-----:R-:W-:Y:S01]  /*5c40*/  FFMA R28, R8.reuse, R32, -R5.reuse ;  /* 0x00000020081c7223 */ /* 0x141fe20000000805 */
[----:B--2---:R-:W-:Y:S01]  /*5c50*/  LOP3.LUT R32, R31, 0xf, RZ, 0xc0, !PT ;  /* 0x0000000f1f207812 */ /* 0x004fe200078ec0ff */
[----:B------:R0:W-:Y:S05]  /*5c60*/  STG.E.U16 desc[UR8][R6.64+0x22], R29 ;  /* 0x0000221d06007986 */ /* 0x0001ea000c101508 */
[----:B------:R-:W1:Y:S01]  /*5c70*/  I2F.U16 R32, R32 ;  /* 0x0000002000207306 */ /* 0x000e620000101000 */
[----:B------:R-:W-:Y:S01]  /*5c80*/  FFMA R34, R8, R34, -R5 ;  /* 0x0000002208227223 */ /* 0x000fe20000000805 */
[----:B------:R-:W-:-:S02]  /*5c90*/  SHF.R.U32.HI R31, RZ, 0x4, R31 ;  /* 0x00000004ff1f7819 */ /* 0x000fc4000001161f */
[----:B0-----:R-:W-:-:S04]  /*5ca0*/  LOP3.LUT R29, R28, 0x7fff, RZ, 0xc0, !PT ;  /* 0x00007fff1c1d7812 */ /* 0x001fc800078ec0ff */
[----:B------:R-:W-:Y:S02]  /*5cb0*/  ISETP.GT.U32.AND P0, PT, R29, 0x4000, PT ;  /* 0x000040001d00780c */ /* 0x000fe40003f04070 */
[----:B------:R-:W2:Y:S01]  /*5cc0*/  LDG.E.U8.CONSTANT R29, desc[UR8][R16.64+0x72] ;  /* 0x00007208101d7981 */ /* 0x000ea2000c1e9100 */
[----:B------:R-:W-:-:S03]  /*5cd0*/  LOP3.LUT R36, R34, 0x7fff, RZ, 0xc0, !PT ;  /* 0x00007fff22247812 */ /* 0x000fc600078ec0ff */
[----:B------:R-:W-:Y:S01]  /*5ce0*/  STG.E.U16 desc[UR8][R6.64+0x2], R37 ;  /* 0x0000022506007986 */ /* 0x000fe2000c101508 */
[----:B------:R-:W-:-:S03]  /*5cf0*/  PRMT R28, R28, 0x7632, R28 ;  /* 0x000076321c1c7816 */ /* 0x000fc6000000001c */
[----:B------:R-:W-:Y:S04]  /*5d00*/  STG.E.U16 desc[UR8][R6.64+0x4], R33 ;  /* 0x0000042106007986 */ /* 0x000fe8000c101508 */
[----:B------:R0:W-:Y:S01]  /*5d10*/  STG.E.U16 desc[UR8][R6.64+0x24], R35 ;  /* 0x0000242306007986 */ /* 0x0001e2000c101508 */
[----:B-1----:R-:W-:Y:S01]  /*5d20*/  FFMA R32, R8, R32, -R5 ;  /* 0x0000002008207223 */ /* 0x002fe20000000805 */
[----:B------:R-:W-:Y:S02]  /*5d30*/  ISETP.GT.U32.AND P1, PT, R36, 0x4000, PT ;  /* 0x000040002400780c */ /* 0x000fe40003f24070 */
[----:B0-----:R-:W-:Y:S01]  /*5d40*/  LOP3.LUT R6, R31, 0xffff, RZ, 0xc0, !PT ;  /* 0x0000ffff1f067812 */ /* 0x001fe200078ec0ff */
[----:B------:R-:W-:-:S03]  /*5d50*/  VIADD R7, R28, 0x1 ;  /* 0x000000011c077836 */ /* 0x000fc60000000000 */
[----:B------:R-:W-:Y:S01]  /*5d60*/  I2FP.F32.U32 R6, R6 ;  /* 0x0000000600067245 */ /* 0x000fe20000201000 */
[----:B------:R-:W-:Y:S01]  /*5d70*/  @!P0 IMAD.MOV R7, RZ, RZ, R28 ;  /* 0x000000ffff078224 */ /* 0x000fe200078e021c */
[----:B------:R-:W-:-:S03]  /*5d80*/  LOP3.LUT R28, R32, 0x7fff, RZ, 0xc0, !PT ;  /* 0x00007fff201c7812 */ /* 0x000fc600078ec0ff */
[----:B------:R-:W-:Y:S01]  /*5d90*/  FFMA R6, R8, R6, -R5 ;  /* 0x0000000608067223 */ /* 0x000fe20000000805 */
[----:B------:R-:W-:Y:S02]  /*5da0*/  PRMT R34, R34, 0x7632, R34 ;  /* 0x0000763222227816 */ /* 0x000fe40000000022 */
[----:B------:R-:W-:Y:S02]  /*5db0*/  ISETP.GT.U32.AND P0, PT, R28, 0x4000, PT ;  /* 0x000040001c00780c */ /* 0x000fe40003f04070 */
[----:B------:R-:W-:Y:S01]  /*5dc0*/  LOP3.LUT R28, R6, 0x7fff, RZ, 0xc0, !PT ;  /* 0x00007fff061c7812 */ /* 0x000fe200078ec0ff */
[----:B------:R-:W-:Y:S02]  /*5dd0*/  VIADD R35, R34, 0x1 ;  /* 0x0000000122237836 */ /* 0x000fe40000000000 */
[----:B------:R-:W-:Y:S01]  /*5de0*/  @!P1 IMAD.MOV R35, RZ, RZ, R34 ;  /* 0x000000ffff239224 */ /* 0x000fe200078e0222 */
[----:B------:R-:W-:Y:S02]  /*5df0*/  ISETP.GT.U32.AND P1, PT, R28, 0x4000, PT ;  /* 0x000040001c00780c */ /* 0x000fe40003f24070 */
[----:B------:R-:W2:Y:S01]  /*5e00*/  LDG.E.U8.CONSTANT R28, desc[UR8][R16.64+0x73] ;  /* 0x00007308101c7981 */ /* 0x000ea2000c1e9100 */
[----:B---3--:R-:W-:-:S06]  /*5e10*/  LOP3.LUT R34, R30, 0xf, RZ, 0xc0, !PT ;  /* 0x0000000f1e227812 */ /* 0x008fcc00078ec0ff */
        /* <DEDUP_REMOVED lines=8> */
[----:B------:R-:W-:Y:S01]  /*5ea0*/  FFMA R30, R8, R30, -R5 ;  /* 0x0000001e081e7223 */ /* 0x000fe20000000805 */
[----:B------:R-:W-:Y:S02]  /*5eb0*/  PRMT R6, R6, 0x7632, R6 ;  /* 0x0000763206067816 */ /* 0x000fe40000000006 */
[----:B------:R-:W-:-:S04]  /*5ec0*/  LOP3.LUT R34, R32, 0x7fff, RZ, 0xc0, !PT ;  /* 0x00007fff20227812 */ /* 0x000fc800078ec0ff */
[----:B------:R-:W-:Y:S02]  /*5ed0*/  ISETP.GT.U32.AND P0, PT, R34, 0x4000, PT ;  /* 0x000040002200780c */ /* 0x000fe40003f04070 */
[----:B------:R-:W-:Y:S01]  /*5ee0*/  LOP3.LUT R34, R30, 0x7fff, RZ, 0xc0, !PT ;  /* 0x00007fff1e227812 */ /* 0x000fe200078ec0ff */
[----:B------:R-:W-:Y:S01]  /*5ef0*/  VIADD R33, R6, 0x1 ;  /* 0x0000000106217836 */ /* 0x000fe20000000000 */
[----:B------:R-:W-:Y:S01]  /*5f00*/  LOP3.LUT R36, R27, 0xf, RZ, 0xc0, !PT ;  /* 0x0000000f1b247812 */ /* 0x000fe200078ec0ff */
[----:B------:R-:W-:Y:S01]  /*5f10*/  @!P1 IMAD.MOV R33, RZ, RZ, R6 ;  /* 0x000000ffff219224 */ /* 0x000fe200078e0206 */
[----:B------:R-:W-:Y:S01]  /*5f20*/  ISETP.GT.U32.AND P1, PT, R34, 0x4000, PT ;  /* 0x000040002200780c */ /* 0x000fe20003f24070 */
[----:B------:R0:W-:Y:S03]  /*5f30*/  STG.E.U16 desc[UR8][R18.64+0x150], R7 ;  /* 0x0001500712007986 */ /* 0x0001e6000c101508 */
[----:B------:R-:W1:Y:S01]  /*5f40*/  I2F.U16 R36, R36 ;  /* 0x0000002400247306 */ /* 0x000e620000101000 */
[----:B------:R-:W-:Y:S01]  /*5f50*/  PRMT R30, R30, 0x7632, R30 ;  /* 0x000076321e1e7816 */ /* 0x000fe2000000001e */
[----:B0-----:R-:W-:-:S04]  /*5f60*/  VIADD R7, R2, 0xa9 ;  /* 0x000000a902077836 */ /* 0x001fc80000000000 */
[----:B------:R-:W-:Y:S01]  /*5f70*/  IMAD.WIDE R6, R7, 0x2, R20 ;  /* 0x0000000207067825 */ /* 0x000fe200078e0214 */
[----:B------:R-:W-:Y:S01]  /*5f80*/  STG.E.U16 desc[UR8][R18.64+0x170], R35 ;  /* 0x0001702312007986 */ /* 0x000fe2000c101508 */
[----:B------:R-:W-:-:S03]  /*5f90*/  SHF.R.U32.HI R27, RZ, 0x4, R27 ;  /* 0x00000004ff1b7819 */ /* 0x000fc6000001161b */
[----:B------:R0:W-:Y:S01]  /*5fa0*/  STG.E.U16 desc[UR8][R6.64], R31 ;  /* 0x0000001f06007986 */ /* 0x0001e2000c101508 */
[----:B------:R-:W-:-:S03]  /*5fb0*/  PRMT R32, R32, 0x7632, R32 ;  /* 0x0000763220207816 */ /* 0x000fc60000000020 */
[----:B------:R3:W-:Y:S01]  /*5fc0*/  STG.E.U16 desc[UR8][R6.64+0x20], R33 ;  /* 0x0000202106007986 */ /* 0x0007e2000c101508 */
[----:B0-----:R-:W-:Y:S02]  /*5fd0*/  VIADD R31, R30, 0x1 ;  /* 0x000000011e1f7836 */ /* 0x001fe40000000000 */
[----:B------:R-:W-:Y:S02]  /*5fe0*/  @!P1 IMAD.MOV R31, RZ, RZ, R30 ;  /* 0x000000ffff1f9224 */ /* 0x000fe400078e021e */
[----:B------:R-:W2:Y:S01]  /*5ff0*/  LDG.E.U8.CONSTANT R30, desc[UR8][R16.64+0x74] ;  /* 0x00007408101e7981 */ /* 0x000ea2000c1e9100 */
[----:B---3--:R-:W-:Y:S01]  /*6000*/  LOP3.LUT R33, R27, 0xffff, RZ, 0xc0, !PT ;  /* 0x0000ffff1b217812 */ /* 0x008fe200078ec0ff */
[----:B-1----:R-:W-:Y:S01]  /*6010*/  FFMA R27, R8, R36, -R5 ;  /* 0x00000024081b7223 */ /* 0x002fe20000000805 */
[----:B------:R-:W-:Y:S02]  /*6020*/  VIADD R35, R32, 0x1 ;  /* 0x0000000120237836 */ /* 0x000fe40000000000 */
[----:B------:R-:W-:-:S02]  /*6030*/  @!P0 IMAD.MOV R35, RZ, RZ, R32 ;  /* 0x000000ffff238224 */ /* 0x000fc400078e0220 */
[----:B------:R-:W-:Y:S02]  /*6040*/  LOP3.LUT R32, R27, 0x7fff, RZ, 0xc0, !PT ;  /* 0x00007fff1b207812 */ /* 0x000fe400078ec0ff */
[----:B------:R-:W-:Y:S02]  /*6050*/  I2FP.F32.U32 R33, R33 ;  /* 0x0000002100217245 */ /* 0x000fe40000201000 */
[----:B------:R-:W-:-:S03]  /*6060*/  ISETP.GT.U32.AND P0, PT, R32, 0x4000, PT ;  /* 0x000040002000780c */ /* 0x000fc60003f04070 */
[----:B------:R-:W-:Y:S01]  /*6070*/  FFMA R33, R8, R33, -R5 ;  /* 0x0000002108217223 */ /* 0x000fe20000000805 */
[----:B------:R-:W-:-:S04]  /*6080*/  PRMT R27, R27, 0x7632, R27 ;  /* 0x000076321b1b7816 */ /* 0x000fc8000000001b */
[----:B------:R-:W-:Y:S01]  /*6090*/  LOP3.LUT R32, R33, 0x7fff, RZ, 0xc0, !PT ;  /* 0x00007fff21207812 */ /* 0x000fe200078ec0ff */
[----:B------:R-:W-:-:S03]  /*60a0*/  VIADD R37, R27, 0x1 ;  /* 0x000000011b257836 */ /* 0x000fc60000000000 */
[----:B------:R-:W-:Y:S01]  /*60b0*/  ISETP.GT.U32.AND P1, PT, R32, 0x4000, PT ;  /* 0x000040002000780c */ /* 0x000fe20003f24070 */
[----:B------:R-:W-:Y:S02]  /*60c0*/  @!P0 IMAD.MOV R37, RZ, RZ, R27 ;  /* 0x000000ffff258224 */ /* 0x000fe400078e021b */
[----:B------:R-:W3:Y:S01]  /*60d0*/  LDG.E.U8.CONSTANT R27, desc[UR8][R16.64+0x75] ;  /* 0x00007508101b7981 */ /* 0x000ee2000c1e9100 */
[----:B------:R-:W-:-:S03]  /*60e0*/  PRMT R33, R33, 0x7632, R33 ;  /* 0x0000763221217816 */ /* 0x000fc60000000021 */
[----:B------:R0:W-:Y:S02]  /*60f0*/  STG.E.U16 desc[UR8][R6.64+0x22], R31 ;  /* 0x0000221f06007986 */ /* 0x0001e4000c101508 */
[----:B------:R-:W-:-:S04]  /*6100*/  VIADD R34, R33, 0x1 ;  /* 0x0000000121227836 */ /* 0x000fc80000000000 */
[----:B------:R-:W-:Y:S01]  /*6110*/  @!P1 IMAD.MOV R34, RZ, RZ, R33 ;  /* 0x000000ffff229224 */ /* 0x000fe200078e0221 */
[----:B----4-:R-:W-:Y:S01]  /*6120*/  LOP3.LUT R33, R13, 0xf, RZ, 0xc0, !PT ;  /* 0x0000000f0d217812 */ /* 0x010fe200078ec0ff */
[----:B0-----:R-:W4:Y:S01]  /*6130*/  LDG.E.U8.CONSTANT R31, desc[UR8][R16.64+0x76] ;  /* 0x00007608101f7981 */ /* 0x001f22000c1e9100 */
[----:B-----5:R-:W-:-:S03]  /*6140*/  LOP3.LUT R32, R25, 0xf, RZ, 0xc0, !PT ;  /* 0x0000000f19207812 */ /* 0x020fc600078ec0ff */
[----:B------:R0:W-:Y:S01]  /*6150*/  STG.E.U16 desc[UR8][R6.64+0x24], R34 ;  /* 0x0000242206007986 */ /* 0x0001e2000c101508 */
[----:B------:R-:W-:Y:S01]  /*6160*/  LOP3.LUT R36, R14, 0xf, RZ, 0xc0, !PT ;  /* 0x0000000f0e247812 */ /* 0x000fe200078ec0ff */
[----:B------:R-:W1:Y:S01]  /*6170*/  I2F.U16 R33, R33 ;  /* 0x0000002100217306 */ /* 0x000e620000101000 */
[----:B------:R-:W-:Y:S02]  /*6180*/  SHF.R.U32.HI R14, RZ, 0x4, R14 ;  /* 0x00000004ff0e7819 */ /* 0x000fe4000001160e */
[----:B0-----:R-:W-:Y:S02]  /*6190*/  SHF.R.U32.HI R34, RZ, 0x4, R13 ;  /* 0x00000004ff227819 */ /* 0x001fe4000001160d */
[----:B------:R-:W-:-:S03]  /*61a0*/  LOP3.LUT R13, R26, 0xf, RZ, 0xc0, !PT ;  /* 0x0000000f1a0d7812 */ /* 0x000fc600078ec0ff */
[----:B------:R-:W0:Y:S01]  /*61b0*/  I2F.U16 R32, R32 ;  /* 0x0000002000207306 */ /* 0x000e220000101000 */
[----:B------:R-:W-:Y:S02]  /*61c0*/  SHF.R.U32.HI R25, RZ, 0x4, R25 ;  /* 0x00000004ff197819 */ /* 0x000fe40000011619 */
[----:B------:R-:W-:-:S05]  /*61d0*/  SHF.R.U32.HI R26, RZ, 0x4, R26 ;  /* 0x00000004ff1a7819 */ /* 0x000fca000001161a */
[----:B------:R-:W5:Y:S01]  /*61e0*/  I2F.U16 R36, R36 ;  /* 0x0000002400247306 */ /* 0x000f620000101000 */
[----:B------:R-:W-:Y:S01]  /*61f0*/  STG.E.U16 desc[UR8][R6.64+0x2], R35 ;  /* 0x0000022306007986 */ /* 0x000fe2000c101508 */
[----:B------:R-:W-:-:S06]  /*6200*/  LOP3.LUT R34, R34, 0xffff, RZ, 0xc0, !PT ;  /* 0x0000ffff22227812 */ /* 0x000fcc00078ec0ff */
[----:B------:R-:W5:Y:S01]  /*6210*/  I2F.U16 R13, R13 ;  /* 0x0000000d000d7306 */ /* 0x000f620000101000 */
[----:B------:R0:W-:Y:S01]  /*6220*/  STG.E.U16 desc[UR8][R6.64+0x4], R37 ;  /* 0x0000042506007986 */ /* 0x0001e2000c101508 */
[----:B------:R-:W-:Y:S01]  /*6230*/  LOP3.LUT R25, R25, 0xffff, RZ, 0xc0, !PT ;  /* 0x0000ffff19197812 */ /* 0x000fe200078ec0ff */
[----:B-1----:R-:W-:Y:S01]  /*6240*/  FFMA R33, R8, R33, -R5 ;  /* 0x0000002108217223 */ /* 0x002fe20000000805 */
[----:B0-----:R-:W-:Y:S02]  /*6250*/  LOP3.LUT R7, R14, 0xffff, RZ, 0xc0, !PT ;  /* 0x0000ffff0e077812 */ /* 0x001fe400078ec0ff */
[----:B------:R-:W-:Y:S02]  /*6260*/  LOP3.LUT R6, R26, 0xffff, RZ, 0xc0, !PT ;  /* 0x0000ffff1a067812 */ /* 0x000fe400078ec0ff */
[----:B------:R-:W-:Y:S02]  /*6270*/  I2FP.F32.U32 R14, R34 ;  /* 0x00000022000e7245 */ /* 0x000fe40000201000 */
[----:B------:R-:W-:-:S02]  /*6280*/  I2FP.F32.U32 R7, R7 ;  /* 0x0000000700077245 */ /* 0x000fc40000201000 */
[----:B------:R-:W-:Y:S02]  /*6290*/  I2FP.F32.U32 R26, R25 ;  /* 0x00000019001a7245 */ /* 0x000fe40000201000 */
[----:B------:R-:W-:Y:S01]  /*62a0*/  I2FP.F32.U32 R34, R6 ;  /* 0x0000000600227245 */ /* 0x000fe20000201000 */
[C-C-:B------:R-:W-:Y:S01]  /*62b0*/  FFMA R25, R8.reuse, R32, -R5.reuse ;  /* 0x0000002008197223 */ /* 0x140fe20000000805 */
[C-C-:B------:R-:W-:Y:S01]  /*62c0*/  FFMA R14, R8.reuse, R14, -R5.reuse ;  /* 0x0000000e080e7223 */ /* 0x140fe20000000805 */
[C-C-:B-----5:R-:W-:Y:S01]  /*62d0*/  FFMA R6, R8.reuse, R36, -R5.reuse ;  /* 0x0000002408067223 */ /* 0x160fe20000000805 */
[C-C-:B------:R-:W-:Y:S01]  /*62e0*/  FFMA R7, R8.reuse, R7, -R5.reuse ;  /* 0x0000000708077223 */ /* 0x140fe20000000805 */
[C-C-:B------:R-:W-:Y:S01]  /*62f0*/  FFMA R26, R8.reuse, R26, -R5.reuse ;  /* 0x0000001a081a7223 */ /* 0x140fe20000000805 */
[C-C-:B------:R-:W-:Y:S01]  /*6300*/  FFMA R13, R8.reuse, R13, -R5.reuse ;  /* 0x0000000d080d7223 */ /* 0x140fe20000000805 */
[----:B------:R-:W-:Y:S02]  /*6310*/  FFMA R32, R8, R34, -R5 ;  /* 0x0000002208207223 */ /* 0x000fe40000000805 */
[----:B------:R-:W5:Y:S01]  /*6320*/  LDG.E.U8.CONSTANT R5, desc[UR8][R16.64+0x77] ;  /* 0x0000770810057981 */ /* 0x000f62000c1e9100 */
[----:B------:R-:W-:-:S02]  /*6330*/  LOP3.LUT R8, R33, 0x7fff, RZ, 0xc0, !PT ;  /* 0x00007fff21087812 */ /* 0x000fc400078ec0ff */
[----:B------:R-:W-:Y:S02]  /*6340*/  SHF.R.U32.HI R9, RZ, 0x2, R9 ;  /* 0x00000002ff097819 */ /* 0x000fe40000011609 */
[----:B------:R-:W-:Y:S02]  /*6350*/  ISETP.GT.U32.AND P0, PT, R8, 0x4000, PT ;  /* 0x000040000800780c */ /* 0x000fe40003f04070 */
[----:B------:R-:W-:-:S04]  /*6360*/  LOP3.LUT R8, R14, 0x7fff, RZ, 0xc0, !PT ;  /* 0x00007fff0e087812 */ /* 0x000fc800078ec0ff */
[----:B------:R-:W-:Y:S02]  /*6370*/  ISETP.GT.U32.AND P1, PT, R8, 0x4000, PT ;  /* 0x000040000800780c */ /* 0x000fe40003f24070 */
[----:B------:R-:W-:Y:S02]  /*6380*/  LOP3.LUT R8, R9, 0x30, RZ, 0xc0, !PT ;  /* 0x0000003009087812 */ /* 0x000fe400078ec0ff */
[----:B------:R-:W-:Y:S02]  /*6390*/  SHF.R.U32.HI R9, RZ, 0x2, R10 ;  /* 0x00000002ff097819 */ /* 0x000fe4000001160a */
[----:B------:R-:W-:Y:S02]  /*63a0*/  LOP3.LUT R10, R8, 0xf, R15, 0xf8, !PT ;  /* 0x0000000f080a7812 */ /* 0x000fe400078ef80f */
[----:B------:R-:W-:Y:S02]  /*63b0*/  PRMT R8, R33, 0x7632, R8 ;  /* 0x0000763221087816 */ /* 0x000fe40000000008 */
[----:B------:R-:W-:-:S02]  /*63c0*/  PRMT R14, R14, 0x7632, R14 ;  /* 0x000076320e0e7816 */ /* 0x000fc4000000000e */
[----:B------:R-:W-:Y:S01]  /*63d0*/  LOP3.LUT R34, R9, 0x30, RZ, 0xc0, !PT ;  /* 0x0000003009227812 */ /* 0x000fe200078ec0ff */
[----:B------:R-:W-:Y:S02]  /*63e0*/  VIADD R9, R8, 0x1 ;  /* 0x0000000108097836 */ /* 0x000fe40000000000 */
[----:B------:R-:W-:Y:S02]  /*63f0*/  @!P0 IMAD.MOV R9, RZ, RZ, R8 ;  /* 0x000000ffff098224 */ /* 0x000fe400078e0208 */
[----:B------:R-:W5:Y:S01]  /*6400*/  LDG.E.U8.CONSTANT R8, desc[UR8][R16.64+0x78] ;  /* 0x0000780810087981 */ /* 0x000f62000c1e9100 */
[----:B------:R-:W-:Y:S02]  /*6410*/  VIADD R35, R14, 0x1 ;  /* 0x000000010e237836 */ /* 0x000fe40000000000 */
[----:B------:R-:W-:Y:S01]  /*6420*/  @!P1 IMAD.MOV R35, RZ, RZ, R14 ;  /* 0x000000ffff239224 */ /* 0x000fe200078e020e */
[----:B------:R-:W-:-:S04]  /*6430*/  LOP3.LUT R14, R6, 0x7fff, RZ, 0xc0, !PT ;  /* 0x00007fff060e7812 */ /* 0x000fc800078ec0ff */
[----:B------:R-:W-:Y:S02]  /*6440*/  ISETP.GT.U32.AND P0, PT, R14, 0x4000, PT ;  /* 0x000040000e00780c */ /* 0x000fe40003f04070 */
[----:B------:R-:W-:-:S04]  /*6450*/  LOP3.LUT R14, R7, 0x7fff, RZ, 0xc0, !PT ;  /* 0x00007fff070e7812 */ /* 0x000fc800078ec0ff */
[----:B------:R-:W-:Y:S02]  /*6460*/  ISETP.GT.U32.AND P1, PT, R14, 0x4000, PT ;  /* 0x000040000e00780c */ /* 0x000fe40003f24070 */
[----:B------:R-:W5:Y:S01]  /*6470*/  LDG.E.U8.CONSTANT R14, desc[UR8][R16.64+0x79] ;  /* 0x00007908100e7981 */ /* 0x000f62000c1e9100 */
[----:B------:R-:W-:-:S03]  /*6480*/  PRMT R7, R7, 0x7632, R7 ;  /* 0x0000763207077816 */ /* 0x000fc60000000007 */
[----:B------:R0:W-:Y:S02]  /*6490*/  STG.E.U16 desc[UR8][R18.64+0x158], R9 ;  /* 0x0001580912007986 */ /* 0x0001e4000c101508 */
[----:B------:R-:W-:Y:S01]  /*64a0*/  VIADD R37, R7, 0x1 ;  /* 0x0000000107257836 */ /* 0x000fe20000000000 */
[----:B------:R-:W-:-:S04]  /*64b0*/  LOP3.LUT R15, R15, 0xf0, RZ, 0xc0, !PT ;  /* 0x000000f00f0f7812 */ /* 0x000fc800078ec0ff */
[----:B------:R-:W-:Y:S01]  /*64c0*/  @!P1 IMAD.MOV R37, RZ, RZ, R7 ;  /* 0x000000ffff259224 */ /* 0x000fe200078e0207 */
[----:B0-----:R-:W-:Y:S02]  /*64d0*/  LOP3.LUT R9, R26, 0x7fff, RZ, 0xc0, !PT ;  /* 0x00007fff1a097812 */ /* 0x001fe400078ec0ff */
[----:B------:R-:W-:Y:S02]  /*64e0*/  PRMT R6, R6, 0x7632, R6 ;  /* 0x0000763206067816 */ /* 0x000fe40000000006 */
[----:B------:R-:W-:Y:S02]  /*64f0*/  ISETP.GT.U32.AND P1, PT, R9, 0x4000, PT ;  /* 0x000040000900780c */ /* 0x000fe40003f24070 */
[----:B------:R-:W5:Y:S01]  /*6500*/  LDG.E.U8.CONSTANT R9, desc[UR8][R16.64+0x7a] ;  /* 0x00007a0810097981 */ /* 0x000f62000c1e9100 */
[----:B------:R-:W-:Y:S01]  /*6510*/  LEA.HI R33, R15, R34, RZ, 0x1c ;  /* 0x000000220f217211 */ /* 0x000fe200078fe0ff */
[----:B------:R-:W-:Y:S02]  /*6520*/  VIADD R15, R6, 0x1 ;  /* 0x00000001060f7836 */ /* 0x000fe40000000000 */
[----:B------:R-:W-:Y:S01]  /*6530*/  @!P0 IMAD.MOV R15, RZ, RZ, R6 ;  /* 0x000000ffff0f8224 */ /* 0x000fe200078e0206 */
[----:B------:R-:W-:Y:S01]  /*6540*/  LOP3.LUT R6, R25, 0x7fff, RZ, 0xc0, !PT ;  /* 0x00007fff19067812 */ /* 0x000fe200078ec0ff */
[----:B------:R-:W-:-:S03]  /*6550*/  VIADD R7, R2, 0xad ;  /* 0x000000ad02077836 */ /* 0x000fc60000000000 */
[----:B------:R-:W-:Y:S01]  /*6560*/  ISETP.GT.U32.AND P0, PT, R6, 0x4000, PT ;  /* 0x000040000600780c */ /* 0x000fe20003f04070 */
[----:B------:R-:W-:Y:S01]  /*6570*/  IMAD.WIDE R6, R7, 0x2, R20 ;  /* 0x0000000207067825 */ /* 0x000fe200078e0214 */
[----:B------:R-:W-:Y:S01]  /*6580*/  PRMT R25, R25, 0x7632, R25 ;  /* 0x0000763219197816 */ /* 0x000fe20000000019 */
[----:B------:R-:W-:Y:S01]  /*6590*/  STG.E.U16 desc[UR8][R18.64+0x178], R35 ;  /* 0x0001782312007986 */ /* 0x000fe2000c101508 */
[----:B------:R-:W-:-:S03]  /*65a0*/  PRMT R26, R26, 0x7632, R26 ;  /* 0x000076321a1a7816 */ /* 0x000fc6000000001a */
[----:B------:R0:W-:Y:S01]  /*65b0*/  STG.E.U16 desc[UR8][R6.64], R15 ;  /* 0x0000000f06007986 */ /* 0x0001e2000c101508 */
[----:B------:R-:W-:-:S05]  /*65c0*/  VIADD R34, R25, 0x1 ;  /* 0x0000000119227836 */ /* 0x000fca0000000000 */
[----:B------:R-:W-:Y:S01]  /*65d0*/  @!P0 IMAD.MOV R34, RZ, RZ, R25 ;  /* 0x000000ffff228224 */ /* 0x000fe200078e0219 */
[----:B0-----:R-:W-:Y:S01]  /*65e0*/  LOP3.LUT R15, R13, 0x7fff, RZ, 0xc0, !PT ;  /* 0x00007fff0d0f7812 */ /* 0x001fe200078ec0ff */
[----:B------:R-:W-:-:S03]  /*65f0*/  VIADD R35, R26, 0x1 ;  /* 0x000000011a237836 */ /* 0x000fc60000000000 */
[----:B------:R-:W-:Y:S02]  /*6600*/  ISETP.GT.U32.AND P0, PT, R15, 0x4000, PT ;  /* 0x000040000f00780c */ /* 0x000fe40003f04070 */
[----:B------:R-:W-:Y:S01]  /*6610*/  LOP3.LUT R15, R32, 0x7fff, RZ, 0xc0, !PT ;  /* 0x00007fff200f7812 */ /* 0x000fe200078ec0ff */
[----:B------:R-:W-:-:S03]  /*6620*/  @!P1 IMAD.MOV R35, RZ, RZ, R26 ;  /* 0x000000ffff239224 */ /* 0x000fc600078e021a */
[----:B------:R-:W-:Y:S02]  /*6630*/  ISETP.GT.U32.AND P1, PT, R15, 0x4000, PT ;  /* 0x000040000f00780c */ /* 0x000fe40003f24070 */
[----:B------:R-:W-:Y:S02]  /*6640*/  PRMT R32, R32, 0x7632, R32 ;  /* 0x0000763220207816 */ /* 0x000fe40000000020 */
[----:B------:R-:W-:Y:S01]  /*6650*/  SHF.R.U32.HI R15, RZ, 0x4, R22 ;  /* 0x00000004ff0f7819 */ /* 0x000fe20000011616 */
[----:B------:R0:W-:Y:S01]  /*6660*/  STG.E.U16 desc[UR8][R6.64+0x20], R37 ;  /* 0x0000202506007986 */ /* 0x0001e2000c101508 */
[----:B------:R-:W-:Y:S01]  /*6670*/  PRMT R13, R13, 0x7632, R13 ;  /* 0x000076320d0d7816 */ /* 0x000fe2000000000d */
[----:B0-----:R-:W-:-:S06]  /*6680*/  VIADD R37, R32, 0x1 ;  /* 0x0000000120257836 */ /* 0x001fcc0000000000 */
[----:B------:R-:W-:Y:S01]  /*6690*/  @!P1 IMAD.MOV R37, RZ, RZ, R32 ;  /* 0x000000ffff259224 */ /* 0x000fe200078e0220 */
[----:B------:R-:W-:Y:S02]  /*66a0*/  LOP3.LUT R32, R15, 0xffff, RZ, 0xc0, !PT ;  /* 0x0000ffff0f207812 */ /* 0x000fe400078ec0ff */
[----:B------:R-:W5:Y:S01]  /*66b0*/  LDG.E.U8.CONSTANT R15, desc[UR8][R16.64+0x7b] ;  /* 0x00007b08100f7981 */ /* 0x000f62000c1e9100 */
[----:B------:R-:W-:Y:S01]  /*66c0*/  LOP3.LUT R25, R22, 0xf, RZ, 0xc0, !PT ;  /* 0x0000000f16197812 */ /* 0x000fe200078ec0ff */
[----:B------:R-:W-:Y:S01]  /*66d0*/  VIADD R26, R13, 0x1 ;  /* 0x000000010d1a7836 */ /* 0x000fe20000000000 */
[----:B------:R-:W0:Y:S01]  /*66e0*/  I2F.U16 R10, R10 ;  /* 0x0000000a000a7306 */ /* 0x000e220000101000 */
[----:B------:R1:W-:Y:S01]  /*66f0*/  STG.E.U16 desc[UR8][R6.64+0x2], R34 ;  /* 0x0000022206007986 */ /* 0x0003e2000c101508 */
[----:B------:R-:W-:-:S06]  /*6700*/  @!P0 IMAD.MOV R26, RZ, RZ, R13 ;  /* 0x000000ffff1a8224 */ /* 0x000fcc00078e020d */
[----:B------:R-:W0:Y:S01]  /*6710*/  I2F.U16 R13, R33 ;  /* 0x00000021000d7306 */ /* 0x000e220000101000 */
[----:B-1----:R-:W-:-:S07]  /*6720*/  LOP3.LUT R34, R23, 0xf, RZ, 0xc0, !PT ;  /* 0x0000000f17227812 */ /* 0x002fce00078ec0ff */
[----:B------:R-:W-:Y:S01]  /*6730*/  I2F.U16 R25, R25 ;  /* 0x0000001900197306 */ /* 0x000fe20000101000 */
[----:B------:R-:W-:-:S07]  /*6740*/  SHF.R.U32.HI R23, RZ, 0x4, R23 ;  /* 0x00000004ff177819 */ /* 0x000fce0000011617 */
[----:B------:R-:W1:Y:S01]  /*6750*/  I2F.U16 R22, R34 ;  /* 0x0000002200167306 */ /* 0x000e620000101000 */
[----:B------:R-:W-:Y:S01]  /*6760*/  LOP3.LUT R23, R23, 0xffff, RZ, 0xc0, !PT ;  /* 0x0000ffff17177812 */ /* 0x000fe200078ec0ff */
[----:B0-----:R-:W-:Y:S01]  /*6770*/  FMUL R10, R10, R3 ;  /* 0x000000030a0a7220 */ /* 0x001fe20000400000 */
[----:B------:R-:W-:Y:S01]  /*6780*/  FMUL R13, R13, R4 ;  /* 0x000000040d0d7220 */ /* 0x000fe20000400000 */
[----:B------:R-:W-:Y:S01]  /*6790*/  I2FP.F32.U32 R32, R32 ;  /* 0x0000002000207245 */ /* 0x000fe20000201000 */
[----:B------:R0:W-:Y:S04]  /*67a0*/  STG.E.U16 desc[UR8][R6.64+0x4], R26 ;  /* 0x0000041a06007986 */ /* 0x0001e8000c101508 */
[----:B------:R-:W-:Y:S01]  /*67b0*/  STG.E.U16 desc[UR8][R6.64+0x22], R35 ;  /* 0x0000222306007986 */ /* 0x000fe2000c101508 */
[----:B------:R-:W-:-:S03]  /*67c0*/  FFMA R32, R10, R32, -R13 ;  /* 0x000000200a207223 */ /* 0x000fc6000000080d */
[----:B------:R2:W-:Y:S01]  /*67d0*/  STG.E.U16 desc[UR8][R6.64+0x24], R37 ;  /* 0x0000242506007986 */ /* 0x0005e2000c101508 */
[C-C-:B-1----:R-:W-:Y:S01]  /*67e0*/  FFMA R22, R10.reuse, R22, -R13.reuse ;  /* 0x000000160a167223 */ /* 0x142fe2000000080d */
[----:B0-----:R-:W-:Y:S01]  /*67f0*/  I2FP.F32.U32 R26, R23 ;  /* 0x00000017001a7245 */ /* 0x001fe20000201000 */
[----:B------:R-:W-:-:S03]  /*6800*/  FFMA R23, R10, R25, -R13 ;  /* 0x000000190a177223 */ /* 0x000fc6000000080d */
[----:B------:R-:W-:Y:S01]  /*6810*/  LOP3.LUT R34, R22, 0x7fff, RZ, 0xc0, !PT ;  /* 0x00007fff16227812 */ /* 0x000fe200078ec0ff */
[----:B------:R-:W-:Y:S01]  /*6820*/  FFMA R25, R10, R26, -R13 ;  /* 0x0000001a0a197223 */ /* 0x000fe2000000080d */
[----:B--2---:R-:W-:Y:S02]  /*6830*/  LOP3.LUT R6, R29, 0xf, RZ, 0xc0, !PT ;  /* 0x0000000f1d067812 */ /* 0x004fe400078ec0ff */
[----:B------:R-:W-:Y:S02]  /*6840*/  LOP3.LUT R26, R23, 0x7fff, RZ, 0xc0, !PT ;  /* 0x00007fff171a7812 */ /* 0x000fe400078ec0ff */
[----:B------:R-:W-:Y:S02]  /*6850*/  LOP3.LUT R33, R32, 0x7fff, RZ, 0xc0, !PT ;  /* 0x00007fff20217812 */ /* 0x000fe400078ec0ff */
[----:B------:R-:W0:Y:S01]  /*6860*/  I2F.U16 R6, R6 ;  /* 0x0000000600067306 */ /* 0x000e220000101000 */
[----:B------:R-:W-:Y:S02]  /*6870*/  ISETP.GT.U32.AND P0, PT, R26, 0x4000, PT ;  /* 0x000040001a00780c */ /* 0x000fe40003f04070 */
[----:B------:R-:W-:-:S02]  /*6880*/  ISETP.GT.U32.AND P2, PT, R34, 0x4000, PT ;  /* 0x000040002200780c */ /* 0x000fc40003f44070 */
[----:B------:R-:W-:Y:S02]  /*6890*/  LOP3.LUT R26, R25, 0x7fff, RZ, 0xc0, !PT ;  /* 0x00007fff191a7812 */ /* 0x000fe400078ec0ff */
[----:B------:R-:W-:Y:S02]  /*68a0*/  ISETP.GT.U32.AND P1, PT, R33, 0x4000, PT ;  /* 0x000040002100780c */ /* 0x000fe40003f24070 */
[----:B------:R-:W-:Y:S02]  /*68b0*/  SHF.R.U32.HI R29, RZ, 0x4, R29 ;  /* 0x00000004ff1d7819 */ /* 0x000fe4000001161d */
[----:B------:R-:W-:Y:S02]  /*68c0*/  ISETP.GT.U32.AND P3, PT, R26, 0x4000, PT ;  /* 0x000040001a00780c */ /* 0x000fe40003f64070 */
[----:B------:R-:W-:Y:S02]  /*68d0*/  LOP3.LUT R26, R29, 0xffff, RZ, 0xc0, !PT ;  /* 0x0000ffff1d1a7812 */ /* 0x000fe400078ec0ff */
[----:B------:R-:W-:-:S02]  /*68e0*/  PRMT R22, R22, 0x7632, R22 ;  /* 0x0000763216167816 */ /* 0x000fc40000000016 */
[----:B------:R-:W-:Y:S02]  /*68f0*/  PRMT R32, R32, 0x7632, R32 ;  /* 0x0000763220207816 */ /* 0x000fe40000000020 */
[----:B------:R-:W-:Y:S01]  /*6900*/  I2FP.F32.U32 R26, R26 ;  /* 0x0000001a001a7245 */ /* 0x000fe20000201000 */
[----:B------:R-:W-:Y:S01]  /*6910*/  VIADD R33, R22, 0x1 ;  /* 0x0000000116217836 */ /* 0x000fe20000000000 */
[----:B------:R-:W-:Y:S01]  /*6920*/  PRMT R25, R25, 0x7632, R25 ;  /* 0x0000763219197816 */ /* 0x000fe20000000019 */
[----:B------:R-:W-:Y:S01]  /*6930*/  @!P2 IMAD.MOV R33, RZ, RZ, R22 ;  /* 0x000000ffff21a224 */ /* 0x000fe200078e0216 */
[----:B------:R-:W-:Y:S01]  /*6940*/  PRMT R7, R23, 0x7632, R7 ;  /* 0x0000763217077816 */ /* 0x000fe20000000007 */
[----:B------:R-:W-:Y:S02]  /*6950*/  VIADD R23, R32, 0x1 ;  /* 0x0000000120177836 */ /* 0x000fe40000000000 */
[----:B0-----:R-:W-:Y:S01]  /*6960*/  FFMA R22, R10, R6, -R13 ;  /* 0x000000060a167223 */ /* 0x001fe2000000080d */
[----:B------:R-:W-:-:S02]  /*6970*/  @!P1 IMAD.MOV R23, RZ, RZ, R32 ;  /* 0x000000ffff179224 */ /* 0x000fc400078e0220 */
[----:B------:R-:W-:Y:S01]  /*6980*/  FFMA R26, R10, R26, -R13 ;  /* 0x0000001a0a1a7223 */ /* 0x000fe2000000080d */
[----:B------:R-:W-:Y:S01]  /*6990*/  LOP3.LUT R32, R28, 0xf, RZ, 0xc0, !PT ;  /* 0x0000000f1c207812 */ /* 0x000fe200078ec0ff */
[----:B------:R-:W-:Y:S02]  /*69a0*/  VIADD R35, R25, 0x1 ;  /* 0x0000000119237836 */ /* 0x000fe40000000000 */
[----:B------:R-:W-:Y:S01]  /*69b0*/  @!P3 IMAD.MOV R35, RZ, RZ, R25 ;  /* 0x000000ffff23b224 */ /* 0x000fe200078e0219 */
[----:B------:R-:W-:Y:S01]  /*69c0*/  LOP3.LUT R25, R22, 0x7fff, RZ, 0xc0, !PT ;  /* 0x00007fff16197812 */ /* 0x000fe200078ec0ff */
[----:B------:R-:W-:Y:S01]  /*69d0*/  VIADD R37, R7, 0x1 ;  /* 0x0000000107257836 */ /* 0x000fe20000000000 */
[----:B------:R-:W-:Y:S01]  /*69e0*/  LOP3.LUT R29, R26, 0x7fff, RZ, 0xc0, !PT ;  /* 0x00007fff1a1d7812 */ /* 0x000fe200078ec0ff */
[----:B------:R-:W-:Y:S01]  /*69f0*/  @!P0 IMAD.MOV R37, RZ, RZ, R7 ;  /* 0x000000ffff258224 */ /* 0x000fe200078e0207 */
[----:B------:R-:W0:Y:S01]  /*6a00*/  I2F.U16 R32, R32 ;  /* 0x0000002000207306 */ /* 0x000e220000101000 */
[----:B------:R-:W-:-:S02]  /*6a10*/  ISETP.GT.U32.AND P0, PT, R25, 0x4000, PT ;  /* 0x000040001900780c */ /* 0x000fc40003f04070 */
[----:B------:R-:W-:Y:S01]  /*6a20*/  ISETP.GT.U32.AND P1, PT, R29, 0x4000, PT ;  /* 0x000040001d00780c */ /* 0x000fe20003f24070 */
[----:B------:R-:W-:Y:S01]  /*6a30*/  VIADD R7, R2, 0xc1 ;  /* 0x000000c102077836 */ /* 0x000fe20000000000 */
[----:B------:R-:W-:Y:S01]  /*6a40*/  PRMT R26, R22, 0x7632, R26 ;  /* 0x00007632161a7816 */ /* 0x000fe2000000001a */
[----:B------:R1:W-:Y:S02]  /*6a50*/  STG.E.U16 desc[UR8][R18.64+0x1a0], R23 ;  /* 0x0001a01712007986 */ /* 0x0003e4000c101508 */
[----:B------:R-:W-:Y:S02]  /*6a60*/  IMAD.WIDE R6, R7, 0x2, R20 ;  /* 0x0000000207067825 */ /* 0x000fe400078e0214 */
[----:B------:R-:W-:Y:S02]  /*6a70*/  STG.E.U16 desc[UR8][R18.64+0x180], R37 ;  /* 0x0001802512007986 */ /* 0x000fe4000c101508 */
[C---:B------:R-:W-:Y:S02]  /*6a80*/  VIADD R29, R26.reuse, 0x1 ;  /* 0x000000011a1d7836 */ /* 0x040fe40000000000 */
[----:B------:R2:W-:Y:S01]  /*6a90*/  STG.E.U16 desc[UR8][R6.64], R33 ;  /* 0x0000002106007986 */ /* 0x0005e2000c101508 */
[----:B-1----:R-:W-:Y:S01]  /*6aa0*/  PRMT R23, R26, 0x7632, R23 ;  /* 0x000076321a177816 */ /* 0x002fe20000000017 */
[----:B------:R-:W-:-:S02]  /*6ab0*/  @!P0 IMAD.MOV R29, RZ, RZ, R26 ;  /* 0x000000ffff1d8224 */ /* 0x000fc400078e021a */
[----:B------:R-:W5:Y:S01]  /*6ac0*/  LDG.E.U8.CONSTANT R25, desc[UR8][R16.64+0x7c] ;  /* 0x00007c0810197981 */ /* 0x000f62000c1e9100 */
[----:B0-----:R-:W-:-:S03]  /*6ad0*/  FFMA R34, R10, R32, -R13 ;  /* 0x000000200a227223 */ /* 0x001fc6000000080d */
[----:B------:R-:W5:Y:S01]  /*6ae0*/  LDG.E.U8.CONSTANT R22, desc[UR8][R16.64+0x7d] ;  /* 0x00007d0810167981 */ /* 0x000f62000c1e9100 */
[----:B--2---:R-:W-:-:S03]  /*6af0*/  VIADD R33, R23, 0x1 ;  /* 0x0000000117217836 */ /* 0x004fc60000000000 */
[----:B------:R-:W2:Y:S01]  /*6b00*/  LDG.E.U8.CONSTANT R26, desc[UR8][R16.64+0x7e] ;  /* 0x00007e08101a7981 */ /* 0x000ea2000c1e9100 */
[----:B------:R-:W-:-:S03]  /*6b10*/  @!P1 IMAD.MOV R33, RZ, RZ, R23 ;  /* 0x000000ffff219224 */ /* 0x000fc600078e0217 */
[----:B------:R-:W2:Y:S01]  /*6b20*/  LDG.E.U8.CONSTANT R23, desc[UR8][R16.64+0x7f] ;  /* 0x00007f0810177981 */ /* 0x000ea2000c1e9100 */
[----:B------:R-:W-:Y:S02]  /*6b30*/  SHF.R.U32.HI R32, RZ, 0x4, R28 ;  /* 0x00000004ff207819 */ /* 0x000fe4000001161c */
[----:B------:R-:W-:-:S04]  /*6b40*/  LOP3.LUT R28, R34, 0x7fff, RZ, 0xc0, !PT ;  /* 0x00007fff221c7812 */ /* 0x000fc800078ec0ff */
[----:B------:R-:W-:Y:S02]  /*6b50*/  ISETP.GT.U32.AND P0, PT, R28, 0x4000, PT ;  /* 0x000040001c00780c */ /* 0x000fe40003f04070 */
[----:B------:R-:W-:-:S04]  /*6b60*/  LOP3.LUT R28, R32, 0xffff, RZ, 0xc0, !PT ;  /* 0x0000ffff201c7812 */ /* 0x000fc800078ec0ff */
[----:B------:R-:W-:Y:S02]  /*6b70*/  I2FP.F32.U32 R28, R28 ;  /* 0x0000001c001c7245 */ /* 0x000fe40000201000 */
[----:B------:R-:W-:-:S03]  /*6b80*/  PRMT R34, R34, 0x7632, R34 ;  /* 0x0000763222227816 */ /* 0x000fc60000000022 */
[----:B------:R-:W-:Y:S01]  /*6b90*/  FFMA R28, R10, R28, -R13 ;  /* 0x0000001c0a1c7223 */ /* 0x000fe2000000080d */
[----:B------:R0:W-:Y:S04]  /*6ba0*/  STG.E.U16 desc[UR8][R6.64+0x20], R35 ;  /* 0x0000202306007986 */ /* 0x0001e8000c101508 */
[----:B------:R-:W-:Y:S01]  /*6bb0*/  LOP3.LUT R32, R28, 0x7fff, RZ, 0xc0, !PT ;  /* 0x00007fff1c207812 */ /* 0x000fe200078ec0ff */
[----:B0-----:R-:W-:Y:S02]  /*6bc0*/  VIADD R35, R34, 0x1 ;  /* 0x0000000122237836 */ /* 0x001fe40000000000 */
[----:B------:R-:W-:Y:S01]  /*6bd0*/  @!P0 IMAD.MOV R35, RZ, RZ, R34 ;  /* 0x000000ffff238224 */ /* 0x000fe200078e0222 */
[----:B------:R-:W-:Y:S02]  /*6be0*/  ISETP.GT.U32.AND P0, PT, R32, 0x4000, PT ;  /* 0x000040002000780c */ /* 0x000fe40003f04070 */
[----:B------:R-:W-:-:S06]  /*6bf0*/  LOP3.LUT R32, R30, 0xf, RZ, 0xc0, !PT ;  /* 0x0000000f1e207812 */ /* 0x000fcc00078ec0ff */
[----:B------:R-:W0:Y:S01]  /*6c00*/  I2F.U16 R32, R32 ;  /* 0x0000002000207306 */ /* 0x000e220000101000 */
[----:B------:R-:W-:Y:S02]  /*6c10*/  PRMT R28, R28, 0x7632, R28 ;  /* 0x000076321c1c7816 */ /* 0x000fe4000000001c */
[----:B------:R-:W-:-:S03]  /*6c20*/  SHF.R.U32.HI R30, RZ, 0x4, R30 ;  /* 0x00000004ff1e7819 */ /* 0x000fc6000001161e */
[----:B------:R-:W-:Y:S02]  /*6c30*/  VIADD R37, R28, 0x1 ;  /* 0x000000011c257836 */ /* 0x000fe40000000000 */
[----:B------:R-:W-:Y:S01]  /*6c40*/  @!P0 IMAD.MOV R37, RZ, RZ, R28 ;  /* 0x000000ffff258224 */ /* 0x000fe200078e021c */
[----:B------:R-:W-:Y:S01]  /*6c50*/  LOP3.LUT R30, R30, 0xffff, RZ, 0xc0, !PT ;  /* 0x0000ffff1e1e7812 */ /* 0x000fe200078ec0ff */
[----:B------:R1:W-:Y:S01]  /*6c60*/  STG.E.U16 desc[UR8][R6.64+0x2], R29 ;  /* 0x0000021d06007986 */ /* 0x0003e2000c101508 */
[----:B0-----:R-:W-:Y:S02]  /*6c70*/  FFMA R28, R10, R32, -R13 ;  /* 0x000000200a1c7223 */ /* 0x001fe4000000080d */
[----:B------:R-:W-:Y:S01]  /*6c80*/  I2FP.F32.U32 R30, R30 ;  /* 0x0000001e001e7245 */ /* 0x000fe20000201000 */
[----:B------:R3:W-:Y:S02]  /*6c90*/  STG.E.U16 desc[UR8][R6.64+0x22], R33 ;  /* 0x0000222106007986 */ /* 0x0007e4000c101508 */
[----:B-1----:R-:W-:-:S02]  /*6ca0*/  LOP3.LUT R29, R28, 0x7fff, RZ, 0xc0, !PT ;  /* 0x00007fff1c1d7812 */ /* 0x002fc400078ec0ff */
[----:B------:R-:W-:Y:S02]  /*6cb0*/  FFMA R30, R10, R30, -R13 ;  /* 0x0000001e0a1e7223 */ /* 0x000fe4000000080d */
[----:B------:R-:W-:Y:S02]  /*6cc0*/  ISETP.GT.U32.AND P0, PT, R29, 0x4000, PT ;  /* 0x000040001d00780c */ /* 0x000fe40003f04070 */
[----:B---3--:R-:W-:Y:S02]  /*6cd0*/  LOP3.LUT R33, R27, 0xf, RZ, 0xc0, !PT ;  /* 0x0000000f1b217812 */ /* 0x008fe400078ec0ff */
[----:B------:R-:W-:Y:S02]  /*6ce0*/  SHF.R.U32.HI R27, RZ, 0x4, R27 ;  /* 0x00000004ff1b7819 */ /* 0x000fe4000001161b */
[----:B------:R-:W0:Y:S01]  /*6cf0*/  I2F.U16 R29, R33 ;  /* 0x00000021001d7306 */ /* 0x000e220000101000 */
[----:B------:R-:W-:Y:S02]  /*6d00*/  LOP3.LUT R32, R30, 0x7fff, RZ, 0xc0, !PT ;  /* 0x00007fff1e207812 */ /* 0x000fe400078ec0ff */
[----:B------:R-:W-:Y:S01]  /*6d10*/  LOP3.LUT R27, R27, 0xffff, RZ, 0xc0, !PT ;  /* 0x0000ffff1b1b7812 */ /* 0x000fe200078ec0ff */
[----:B------:R-:W-:Y:S01]  /*6d20*/  STG.E.U16 desc[UR8][R6.64+0x4], R35 ;  /* 0x0000042306007986 */ /* 0x000fe2000c101508 */
[----:B------:R-:W-:-:S03]  /*6d30*/  ISETP.GT.U32.AND P1, PT, R32, 0x4000, PT ;  /* 0x000040002000780c */ /* 0x000fc60003f24070 */
[----:B------:R1:W-:Y:S01]  /*6d40*/  STG.E.U16 desc[UR8][R6.64+0x24], R37 ;  /* 0x0000242506007986 */ /* 0x0003e2000c101508 */
[----:B----4-:R-:W-:Y:S02]  /*6d50*/  LOP3.LUT R34, R31, 0xf, RZ, 0xc0, !PT ;  /* 0x0000000f1f227812 */ /* 0x010fe400078ec0ff */
[----:B------:R-:W-:Y:S02]  /*6d60*/  PRMT R28, R28, 0x7632, R28 ;  /* 0x000076321c1c7816 */ /* 0x000fe4000000001c */
[----:B------:R-:W-:Y:S02]  /*6d70*/  PRMT R30, R30, 0x7632, R30 ;  /* 0x000076321e1e7816 */ /* 0x000fe4000000001e */
[----:B-1----:R-:W-:Y:S01]  /*6d80*/  I2FP.F32.U32 R6, R27 ;  /* 0x0000001b00067245 */ /* 0x002fe20000201000 */
[----:B0-----:R-:W-:-:S04]  /*6d90*/  FFMA R29, R10, R29, -R13 ;  /* 0x0000001d0a1d7223 */ /* 0x001fc8000000080d */
[----:B------:R-:W-:Y:S02]  /*6da0*/  FFMA R32, R10, R6, -R13 ;  /* 0x000000060a207223 */ /* 0x000fe4000000080d */
[----:B------:R0:W1:Y:S01]  /*6db0*/  I2F.U16 R6, R34 ;  /* 0x0000002200067306 */ /* 0x0000620000101000 */
[----:B------:R-:W-:Y:S02]  /*6dc0*/  VIADD R7, R28, 0x1 ;  /* 0x000000011c077836 */ /* 0x000fe40000000000 */
[----:B------:R-:W-:Y:S01]  /*6dd0*/  @!P0 IMAD.MOV R7, RZ, RZ, R28 ;  /* 0x000000ffff078224 */ /* 0x000fe200078e021c */
[----:B------:R-:W-:Y:S01]  /*6de0*/  LOP3.LUT R28, R29, 0x7fff, RZ, 0xc0, !PT ;  /* 0x00007fff1d1c7812 */ /* 0x000fe200078ec0ff */
[----:B------:R-:W-:Y:S01]  /*6df0*/  VIADD R27, R30, 0x1 ;  /* 0x000000011e1b7836 */ /* 0x000fe20000000000 */
[----:B------:R-:W-:Y:S01]  /*6e00*/  SHF.R.U32.HI R31, RZ, 0x4, R31 ;  /* 0x00000004ff1f7819 */ /* 0x000fe2000001161f */
[----:B------:R-:W-:Y:S01]  /*6e10*/  @!P1 IMAD.MOV R27, RZ, RZ, R30 ;  /* 0x000000ffff1b9224 */ /* 0x000fe200078e021e */
[----:B------:R-:W-:-:S02]  /*6e20*/  LOP3.LUT R30, R32, 0x7fff, RZ, 0xc0, !PT ;  /* 0x00007fff201e7812 */ /* 0x000fc400078ec0ff */
[----:B------:R-:W-:Y:S02]  /*6e30*/  ISETP.GT.U32.AND P0, PT, R28, 0x4000, PT ;  /* 0x000040001c00780c */ /* 0x000fe40003f04070 */
[----:B------:R-:W-:Y:S02]  /*6e40*/  LOP3.LUT R28, R31, 0xffff, RZ, 0xc0, !PT ;  /* 0x0000ffff1f1c7812 */ /* 0x000fe400078ec0ff */
[----:B------:R-:W-:Y:S01]  /*6e50*/  ISETP.GT.U32.AND P1, PT, R30, 0x4000, PT ;  /* 0x000040001e00780c */ /* 0x000fe20003f24070 */
[----:B------:R-:W-:Y:S01]  /*6e60*/  VIADD R31, R2, 0xc5 ;  /* 0x000000c5021f7836 */ /* 0x000fe20000000000 */
[----:B0-----:R-:W-:Y:S01]  /*6e70*/  I2FP.F32.U32 R34, R28 ;  /* 0x0000001c00227245 */ /* 0x001fe20000201000 */
[----:B-1----:R-:W-:Y:S01]  /*6e80*/  FFMA R28, R10, R6, -R13 ;  /* 0x000000060a1c7223 */ /* 0x002fe2000000080d */
[----:B------:R-:W-:Y:S01]  /*6e90*/  PRMT R30, R29, 0x7632, R30 ;  /* 0x000076321d1e7816 */ /* 0x000fe2000000001e */
[----:B------:R0:W-:Y:S01]  /*6ea0*/  STG.E.U16 desc[UR8][R18.64+0x188], R7 ;  /* 0x0001880712007986 */ /* 0x0001e2000c101508 */
[----:B------:R-:W-:-:S03]  /*6eb0*/  PRMT R32, R32, 0x7632, R32 ;  /* 0x0000763220207816 */ /* 0x000fc60000000020 */
[----:B------:R-:W-:Y:S02]  /*6ec0*/  VIADD R33, R30, 0x1 ;  /* 0x000000011e217836 */ /* 0x000fe40000000000 */
[----:B------:R-:W-:Y:S01]  /*6ed0*/  @!P0 IMAD.MOV R33, RZ, RZ, R30 ;  /* 0x000000ffff218224 */ /* 0x000fe200078e021e */
[----:B-----5:R-:W-:Y:S01]  /*6ee0*/  LOP3.LUT R30, R5, 0xf, RZ, 0xc0, !PT ;  /* 0x0000000f051e7812 */ /* 0x020fe200078ec0ff */
[----:B------:R-:W-:Y:S02]  /*6ef0*/  VIADD R29, R32, 0x1 ;  /* 0x00000001201d7836 */ /* 0x000fe40000000000 */
[----:B0-----:R-:W-:Y:S01]  /*6f00*/  IMAD.WIDE R6, R31, 0x2, R20 ;  /* 0x000000021f067825 */ /* 0x001fe200078e0214 */
[----:B------:R-:W-:-:S03]  /*6f10*/  LOP3.LUT R31, R28, 0x7fff, RZ, 0xc0, !PT ;  /* 0x00007fff1c1f7812 */ /* 0x000fc600078ec0ff */
[----:B------:R-:W-:Y:S01]  /*6f20*/  @!P1 IMAD.MOV R29, RZ, RZ, R32 ;  /* 0x000000ffff1d9224 */ /* 0x000fe200078e0220 */
[----:B------:R-:W-:Y:S01]  /*6f30*/  ISETP.GT.U32.AND P0, PT, R31, 0x4000, PT ;  /* 0x000040001f00780c */ /* 0x000fe20003f04070 */
[----:B------:R-:W-:Y:S01]  /*6f40*/  FFMA R32, R10, R34, -R13 ;  /* 0x000000220a207223 */ /* 0x000fe2000000080d */
[----:B------:R-:W0:Y:S01]  /*6f50*/  I2F.U16 R30, R30 ;  /* 0x0000001e001e7306 */ /* 0x000e220000101000 */
[----:B------:R-:W-:Y:S01]  /*6f60*/  SHF.R.U32.HI R5, RZ, 0x4, R5 ;  /* 0x00000004ff057819 */ /* 0x000fe20000011605 */
[----:B------:R1:W-:Y:S02]  /*6f70*/  STG.E.U16 desc[UR8][R18.64+0x1a8], R27 ;  /* 0x0001a81b12007986 */ /* 0x0003e4000c101508 */
[----:B------:R-:W-:Y:S02]  /*6f80*/  LOP3.LUT R31, R32, 0x7fff, RZ, 0xc0, !PT ;  /* 0x00007fff201f7812 */ /* 0x000fe400078ec0ff */
[----:B------:R-:W-:Y:S01]  /*6f90*/  PRMT R32, R28, 0x7632, R32 ;  /* 0x000076321c207816 */ /* 0x000fe20000000020 */
[----:B------:R3:W-:Y:S01]  /*6fa0*/  STG.E.U16 desc[UR8][R6.64], R33 ;  /* 0x0000002106007986 */ /* 0x0007e2000c101508 */
[----:B------:R-:W-:-:S03]  /*6fb0*/  ISETP.GT.U32.AND P1, PT, R31, 0x4000, PT ;  /* 0x000040001f00780c */ /* 0x000fc60003f24070 */
[----:B------:R-:W-:Y:S01]  /*6fc0*/  VIADD R31, R32, 0x1 ;  /* 0x00000001201f7836 */ /* 0x000fe20000000000 */
[----:B-1----:R-:W4:Y:S01]  /*6fd0*/  LDG.E.U8.CONSTANT R27, desc[UR8][R16.64+0x80] ;  /* 0x00008008101b7981 */ /* 0x002f22000c1e9100 */
[----:B------:R-:W-:Y:S02]  /*6fe0*/  @!P0 IMAD.MOV R31, RZ, RZ, R32 ;  /* 0x000000ffff1f8224 */ /* 0x000fe400078e0220 */
[----:B0-----:R-:W-:Y:S01]  /*6ff0*/  FFMA R30, R10, R30, -R13 ;  /* 0x0000001e0a1e7223 */ /* 0x001fe2000000080d */
[----:B------:R0:W-:Y:S01]  /*7000*/  STG.E.U16 desc[UR8][R6.64+0x20], R29 ;  /* 0x0000201d06007986 */ /* 0x0001e2000c101508 */
[----:B---3--:R-:W-:Y:S02]  /*7010*/  LOP3.LUT R33, R5, 0xffff, RZ, 0xc0, !PT ;  /* 0x0000ffff05217812 */ /* 0x008fe400078ec0ff */
[----:B------:R-:W-:Y:S01]  /*7020*/  PRMT R5, R32, 0x7632, R5 ;  /* 0x0000763220057816 */ /* 0x000fe20000000005 */
[----:B------:R-:W3:Y:S01]  /*7030*/  LDG.E.U8.CONSTANT R28, desc[UR8][R16.64+0x81] ;  /* 0x00008108101c7981 */ /* 0x000ee2000c1e9100 */
[----:B------:R-:W-:-:S05]  /*7040*/  I2FP.F32.U32 R32, R33 ;  /* 0x0000002100207245 */ /* 0x000fca0000201000 */
[----:B------:R-:W-:Y:S01]  /*7050*/  FFMA R32, R10, R32, -R13 ;  /* 0x000000200a207223 */ /* 0x000fe2000000080d */
[----:B------:R-:W-:Y:S02]  /*7060*/  VIADD R33, R5, 0x1 ;  /* 0x0000000105217836 */ /* 0x000fe40000000000 */
[----:B------:R-:W-:Y:S01]  /*7070*/  @!P1 IMAD.MOV R33, RZ, RZ, R5 ;  /* 0x000000ffff219224 */ /* 0x000fe200078e0205 */
[----:B------:R-:W-:Y:S02]  /*7080*/  LOP3.LUT R5, R30, 0x7fff, RZ, 0xc0, !PT ;  /* 0x00007fff1e057812 */ /* 0x000fe400078ec0ff */
[----:B0-----:R-:W-:Y:S02]  /*7090*/  LOP3.LUT R29, R32, 0x7fff, RZ, 0xc0, !PT ;  /* 0x00007fff201d7812 */ /* 0x001fe400078ec0ff */
[----:B------:R-:W-:Y:S02]  /*70a0*/  ISETP.GT.U32.AND P0, PT, R5, 0x4000, PT ;  /* 0x000040000500780c */ /* 0x000fe40003f04070 */
[----:B------:R-:W-:Y:S01]  /*70b0*/  ISETP.GT.U32.AND P1, PT, R29, 0x4000, PT ;  /* 0x000040001d00780c */ /* 0x000fe20003f24070 */
[----:B------:R-:W5:Y:S01]  /*70c0*/  LDG.E.U8.CONSTANT R5, desc[UR8][R16.64+0x82] ;  /* 0x0000820810057981 */ /* 0x000f62000c1e9100 */
[----:B------:R-:W-:-:S02]  /*70d0*/  LOP3.LUT R29, R8, 0xf, RZ, 0xc0, !PT ;  /* 0x0000000f081d7812 */ /* 0x000fc400078ec0ff */
[----:B------:R-:W-:-:S04]  /*70e0*/  PRMT R30, R30, 0x7632, R30 ;  /* 0x000076321e1e7816 */ /* 0x000fc8000000001e */
[----:B------:R-:W0:Y:S01]  /*70f0*/  I2F.U16 R29, R29 ;  /* 0x0000001d001d7306 */ /* 0x000e220000101000 */
[----:B------:R-:W-:Y:S01]  /*7100*/  VIADD R35, R30, 0x1 ;  /* 0x000000011e237836 */ /* 0x000fe20000000000 */
[----:B------:R-:W-:Y:S01]  /*7110*/  PRMT R32, R32, 0x7632, R32 ;  /* 0x0000763220207816 */ /* 0x000fe20000000020 */
[----:B------:R-:W-:Y:S01]  /*7120*/  @!P0 IMAD.MOV R35, RZ, RZ, R30 ;  /* 0x000000ffff238224 */ /* 0x000fe200078e021e */
[----:B------:R-:W-:Y:S01]  /*7130*/  LOP3.LUT R30, R14, 0xf, RZ, 0xc0, !PT ;  /* 0x0000000f0e1e7812 */ /* 0x000fe200078ec0ff */
[----:B------:R1:W-:Y:S05]  /*7140*/  STG.E.U16 desc[UR8][R6.64+0x2], R31 ;  /* 0x0000021f06007986 */ /* 0x0003ea000c101508 */
[----:B------:R-:W0:Y:S01]  /*7150*/  I2F.U16 R30, R30 ;  /* 0x0000001e001e7306 */ /* 0x000e220000101000 */
[----:B-1----:R-:W-:-:S02]  /*7160*/  VIADD R31, R32, 0x1 ;  /* 0x00000001201f7836 */ /* 0x002fc40000000000 */
[----:B------:R-:W-:Y:S01]  /*7170*/  @!P1 IMAD.MOV R31, RZ, RZ, R32 ;  /* 0x000000ffff1f9224 */ /* 0x000fe200078e0220 */
[----:B------:R-:W-:Y:S01]  /*7180*/  SHF.R.U32.HI R32, RZ, 0x4, R8 ;  /* 0x00000004ff207819 */ /* 0x000fe20000011608 */
[--C-:B0-----:R-:W-:Y:S01]  /*7190*/  FFMA R8, R10, R29, -R13.reuse ;  /* 0x0000001d0a087223 */ /* 0x101fe2000000080d */
[----:B------:R0:W-:Y:S02]  /*71a0*/  STG.E.U16 desc[UR8][R6.64+0x22], R33 ;  /* 0x0000222106007986 */ /* 0x0001e4000c101508 */
[----:B------:R-:W-:Y:S02]  /*71b0*/  LOP3.LUT R34, R32, 0xffff, RZ, 0xc0, !PT ;  /* 0x0000ffff20227812 */ /* 0x000fe400078ec0ff */
[----:B------:R-:W-:Y:S01]  /*71c0*/  LOP3.LUT R32, R8, 0x7fff, RZ, 0xc0, !PT ;  /* 0x00007fff08207812 */ /* 0x000fe200078ec0ff */
[----:B------:R-:W-:Y:S01]  /*71d0*/  FFMA R30, R10, R30, -R13 ;  /* 0x0000001e0a1e7223 */ /* 0x000fe2000000080d */
[----:B------:R-:W-:Y:S02]  /*71e0*/  STG.E.U16 desc[UR8][R6.64+0x4], R35 ;  /* 0x0000042306007986 */ /* 0x000fe4000c101508 */
[----:B------:R-:W-:-:S02]  /*71f0*/  ISETP.GT.U32.AND P0, PT, R32, 0x4000, PT ;  /* 0x000040002000780c */ /* 0x000fc40003f04070 */
[----:B------:R-:W-:Y:S01]  /*7200*/  PRMT R8, R8, 0x7632, R8 ;  /* 0x0000763208087816 */ /* 0x000fe20000000008 */
[----:B------:R1:W-:Y:S01]  /*7210*/  STG.E.U16 desc[UR8][R6.64+0x24], R31 ;  /* 0x0000241f06007986 */ /* 0x0003e2000c101508 */
[----:B0-----:R-:W-:Y:S02]  /*7220*/  SHF.R.U32.HI R33, RZ, 0x4, R14 ;  /* 0x00000004ff217819 */ /* 0x001fe4000001160e */
[----:B------:R-:W-:Y:S01]  /*7230*/  I2FP.F32.U32 R14, R34 ;  /* 0x00000022000e7245 */ /* 0x000fe20000201000 */
[----:B------:R-:W5:Y:S01]  /*7240*/  LDG.E.U8.CONSTANT R29, desc[UR8][R16.64+0x83] ;  /* 0x00008308101d7981 */ /* 0x000f62000c1e9100 */
[----:B------:R-:W-:Y:S02]  /*7250*/  LOP3.LUT R33, R33, 0xffff, RZ, 0xc0, !PT ;  /* 0x0000ffff21217812 */ /* 0x000fe400078ec0ff */
[----:B------:R-:W-:Y:S01]  /*7260*/  LOP3.LUT R32, R30, 0x7fff, RZ, 0xc0, !PT ;  /* 0x00007fff1e207812 */ /* 0x000fe200078ec0ff */
[--C-:B------:R-:W-:Y:S01]  /*7270*/  FFMA R14, R10, R14, -R13.reuse ;  /* 0x0000000e0a0e7223 */ /* 0x100fe2000000080d */
[----:B-1----:R-:W-:Y:S01]  /*7280*/  VIADD R7, R8, 0x1 ;  /* 0x0000000108077836 */ /* 0x002fe20000000000 */
[----:B------:R-:W-:Y:S01]  /*7290*/  I2FP.F32.U32 R6, R33 ;  /* 0x0000002100067245 */ /* 0x000fe20000201000 */
[----:B------:R-:W-:Y:S01]  /*72a0*/  @!P0 IMAD.MOV R7, RZ, RZ, R8 ;  /* 0x000000ffff078224 */ /* 0x000fe200078e0208 */
[----:B------:R-:W-:Y:S01]  /*72b0*/  ISETP.GT.U32.AND P0, PT, R32, 0x4000, PT ;  /* 0x000040002000780c */ /* 0x000fe20003f04070 */
[----:B------:R-:W5:Y:S01]  /*72c0*/  LDG.E.U8.CONSTANT R8, desc[UR8][R16.64+0x84] ;  /* 0x0000840810087981 */ /* 0x000f62000c1e9100 */
[----:B------:R-:W-:Y:S01]  /*72d0*/  LOP3.LUT R32, R9, 0xf, RZ, 0xc0, !PT ;  /* 0x0000000f09207812 */ /* 0x000fe200078ec0ff */
[----:B------:R-:W-:Y:S01]  /*72e0*/  FFMA R6, R10, R6, -R13 ;  /* 0x000000060a067223 */ /* 0x000fe2000000080d */
[----:B------:R-:W-:-:S04]  /*72f0*/  LOP3.LUT R31, R14, 0x7fff, RZ, 0xc0, !PT ;  /* 0x00007fff0e1f7812 */ /* 0x000fc800078ec0ff */
[----:B------:R-:W0:Y:S01]  /*7300*/  I2F.U16 R32, R32 ;  /* 0x0000002000207306 */ /* 0x000e220000101000 */
[----:B------:R-:W-:Y:S02]  /*7310*/  ISETP.GT.U32.AND P1, PT, R31, 0x4000, PT ;  /* 0x000040001f00780c */ /* 0x000fe40003f24070 */
[----:B------:R-:W-:Y:S02]  /*7320*/  LOP3.LUT R31, R6, 0x7fff, RZ, 0xc0, !PT ;  /* 0x00007fff061f7812 */ /* 0x000fe400078ec0ff */
[----:B------:R-:W-:Y:S02]  /*7330*/  PRMT R30, R30, 0x7632, R30 ;  /* 0x000076321e1e7816 */ /* 0x000fe4000000001e */
[----:B------:R-:W-:Y:S02]  /*7340*/  ISETP.GT.U32.AND P2, PT, R31, 0x4000, PT ;  /* 0x000040001f00780c */ /* 0x000fe40003f44070 */
[----:B------:R-:W-:Y:S01]  /*7350*/  PRMT R6, R6, 0x7632, R6 ;  /* 0x0000763206067816 */ /* 0x000fe20000000006 */
[----:B------:R-:W-:-:S02]  /*7360*/  VIADD R31, R30, 0x1 ;  /* 0x000000011e1f7836 */ /* 0x000fc40000000000 */
[----:B------:R-:W-:Y:S01]  /*7370*/  @!P0 IMAD.MOV R31, RZ, RZ, R30 ;  /* 0x000000ffff1f8224 */ /* 0x000fe200078e021e */
[----:B------:R-:W-:Y:S01]  /*7380*/  PRMT R14, R14, 0x7632, R14 ;  /* 0x000076320e0e7816 */ /* 0x000fe2000000000e */
[----:B0-----:R-:W-:Y:S01]  /*7390*/  FFMA R30, R10, R32, -R13 ;  /* 0x000000200a1e7223 */ /* 0x001fe2000000080d */
[----:B------:R-:W-:Y:S01]  /*73a0*/  VIADD R33, R6, 0x1 ;  /* 0x0000000106217836 */ /* 0x000fe20000000000 */
[----:B------:R-:W-:Y:S02]  /*73b0*/  SHF.R.U32.HI R9, RZ, 0x4, R9 ;  /* 0x00000004ff097819 */ /* 0x000fe40000011609 */
[----:B------:R-:W-:Y:S02]  /*73c0*/  VIADD R35, R14, 0x1 ;  /* 0x000000010e237836 */ /* 0x000fe40000000000 */
[----:B------:R-:W-:Y:S01]  /*73d0*/  @!P2 IMAD.MOV R33, RZ, RZ, R6 ;  /* 0x000000ffff21a224 */ /* 0x000fe200078e0206 */
[----:B------:R-:W-:Y:S01]  /*73e0*/  LOP3.LUT R6, R30, 0x7fff, RZ, 0xc0, !PT ;  /* 0x00007fff1e067812 */ /* 0x000fe200078ec0ff */
[----:B------:R-:W-:Y:S01]  /*73f0*/  @!P1 IMAD.MOV R35, RZ, RZ, R14 ;  /* 0x000000ffff239224 */ /* 0x000fe200078e020e */
[----:B------:R-:W-:Y:S01]  /*7400*/  LOP3.LUT R9, R9, 0xffff, RZ, 0xc0, !PT ;  /* 0x0000ffff09097812 */ /* 0x000fe200078ec0ff */
[----:B------:R-:W5:Y:S01]  /*7410*/  LDG.E.U8.CONSTANT R14, desc[UR8][R16.64+0x85] ;  /* 0x00008508100e7981 */ /* 0x000f62000c1e9100 */
[----:B------:R-:W-:-:S02]  /*7420*/  ISETP.GT.U32.AND P0, PT, R6, 0x4000, PT ;  /* 0x000040000600780c */ /* 0x000fc40003f04070 */
[----:B------:R-:W-:Y:S02]  /*7430*/  I2FP.F32.U32 R9, R9 ;  /* 0x0000000900097245 */ /* 0x000fe40000201000 */
[----:B------:R-:W-:Y:S01]  /*7440*/  PRMT R30, R30, 0x7632, R30 ;  /* 0x000076321e1e7816 */ /* 0x000fe2000000001e */
[----:B------:R0:W-:Y:S02]  /*7450*/  STG.E.U16 desc[UR8][R18.64+0x1b0], R35 ;  /* 0x0001b02312007986 */ /* 0x0001e4000c101508 */
[----:B------:R-:W-:Y:S01]  /*7460*/  FFMA R32, R10, R9, -R13 ;  /* 0x000000090a207223 */ /* 0x000fe2000000080d */
[----:B------:R-:W-:Y:S01]  /*7470*/  LOP3.LUT R34, R15, 0xf, RZ, 0xc0, !PT ;  /* 0x0000000f0f227812 */ /* 0x000fe200078ec0ff */
[----:B------:R-:W5:Y:S01]  /*7480*/  LDG.E.U8.CONSTANT R9, desc[UR8][R16.64+0x86] ;  /* 0x0000860810097981 */ /* 0x000f62000c1e9100 */
[----:B------:R-:W-:Y:S02]  /*7490*/  VIADD R37, R2, 0xc9 ;  /* 0x000000c902257836 */ /* 0x000fe40000000000 */
[----:B0-----:R-:W-:-:S02]  /*74a0*/  VIADD R35, R30, 0x1 ;  /* 0x000000011e237836 */ /* 0x001fc40000000000 */
[----:B------:R-:W-:Y:S01]  /*74b0*/  @!P0 IMAD.MOV R35, RZ, RZ, R30 ;  /* 0x000000ffff238224 */ /* 0x000fe200078e021e */
[----:B------:R-:W-:Y:S01]  /*74c0*/  LOP3.LUT R30, R32, 0x7fff, RZ, 0xc0, !PT ;  /* 0x00007fff201e7812 */ /* 0x000fe200078ec0ff */
[----:B------:R0:W-:Y:S03]  /*74d0*/  STG.E.U16 desc[UR8][R18.64+0x190], R7 ;  /* 0x0001900712007986 */ /* 0x0001e6000c101508 */
[----:B------:R-:W-:Y:S02]  /*74e0*/  ISETP.GT.U32.AND P0, PT, R30, 0x4000, PT ;  /* 0x000040001e00780c */ /* 0x000fe40003f04070 */
[----:B------:R-:W1:Y:S01]  /*74f0*/  I2F.U16 R30, R34 ;  /* 0x00000022001e7306 */ /* 0x000e620000101000 */
[----:B------:R-:W-:Y:S02]  /*7500*/  SHF.R.U32.HI R15, RZ, 0x4, R15 ;  /* 0x00000004ff0f7819 */ /* 0x000fe4000001160f */
[----:B------:R-:W-:Y:S01]  /*7510*/  PRMT R32, R32, 0x7632, R32 ;  /* 0x0000763220207816 */ /* 0x000fe20000000020 */
[----:B0-----:R-:W-:Y:S01]  /*7520*/  IMAD.WIDE R6, R37, 0x2, R20 ;  /* 0x0000000225067825 */ /* 0x001fe200078e0214 */
[----:B------:R-:W-:-:S04]  /*7530*/  LOP3.LUT R15, R15, 0xffff, RZ, 0xc0, !PT ;  /* 0x0000ffff0f0f7812 */ /* 0x000fc800078ec0ff */
[----:B------:R0:W-:Y:S01]  /*7540*/  STG.E.U16 desc[UR8][R6.64], R31 ;  /* 0x0000001f06007986 */ /* 0x0001e2000c101508 */
[----:B------:R-:W-:Y:S02]  /*7550*/  VIADD R37, R32, 0x1 ;  /* 0x0000000120257836 */ /* 0x000fe40000000000 */
[----:B------:R-:W-:Y:S01]  /*7560*/  @!P0 IMAD.MOV R37, RZ, RZ, R32 ;  /* 0x000000ffff258224 */ /* 0x000fe200078e0220 */
[----:B------:R-:W-:Y:S01]  /*7570*/  I2FP.F32.U32 R32, R15 ;  /* 0x0000000f00207245 */ /* 0x000fe20000201000 */
[C-C-:B-1----:R-:W-:Y:S01]  /*7580*/  FFMA R15, R10.reuse, R30, -R13.reuse ;  /* 0x0000001e0a0f7223 */ /* 0x142fe2000000080d */
[----:B0-----:R-:W5:Y:S04]  /*7590*/  LDG.E.U8.CONSTANT R31, desc[UR8][R16.64+0x87] ;  /* 0x00008708101f7981 */ /* 0x001f68000c1e9100 */
[----:B------:R-:W-:Y:S01]  /*75a0*/  LOP3.LUT R30, R15, 0x7fff, RZ, 0xc0, !PT ;  /* 0x00007fff0f1e7812 */ /* 0x000fe200078ec0ff */
[----:B------:R-:W-:-:S03]  /*75b0*/  FFMA R32, R10, R32, -R13 ;  /* 0x000000200a207223 */ /* 0x000fc6000000080d */
[----:B------:R-:W-:Y:S02]  /*75c0*/  ISETP.GT.U32.AND P0, PT, R30, 0x4000, PT ;  /* 0x000040001e00780c */ /* 0x000fe40003f04070 */
[----:B------:R-:W5:Y:S01]  /*75d0*/  LDG.E.U8.CONSTANT R30, desc[UR8][R16.64+0x88] ;  /* 0x00008808101e7981 */ /* 0x000f62000c1e9100 */
[----:B------:R-:W-:-:S03]  /*75e0*/  PRMT R15, R15, 0x7632, R15 ;  /* 0x000076320f0f7816 */ /* 0x000fc6000000000f */
[----:B------:R0:W-:Y:S02]  /*75f0*/  STG.E.U16 desc[UR8][R6.64+0x20], R33 ;  /* 0x0000202106007986 */ /* 0x0001e4000c101508 */
[----:B0-----:R-:W-:-:S04]  /*7600*/  LOP3.LUT R33, R32, 0x7fff, RZ, 0xc0, !PT ;  /* 0x00007fff20217812 */ /* 0x001fc800078ec0ff */
[----:B------:R-:W-:Y:S02]  /*7610*/  ISETP.GT.U32.AND P1, PT, R33, 0x4000, PT ;  /* 0x000040002100780c */ /* 0x000fe40003f24070 */
[----:B------:R-:W-:Y:S01]  /*7620*/  PRMT R33, R32, 0x7632, R33 ;  /* 0x0000763220217816 */ /* 0x000fe20000000021 */
[----:B------:R-:W-:Y:S02]  /*7630*/  VIADD R32, R15, 0x1 ;  /* 0x000000010f207836 */ /* 0x000fe40000000000 */
[----:B------:R-:W-:Y:S02]  /*7640*/  @!P0 IMAD.MOV R32, RZ, RZ, R15 ;  /* 0x000000ffff208224 */ /* 0x000fe400078e020f */
[----:B------:R-:W5:Y:S04]  /*7650*/  LDG.E.U8.CONSTANT R15, desc[UR8][R16.64+0x89] ;  /* 0x00008908100f7981 */ /* 0x000f68000c1e9100 */
[----:B------:R0:W-:Y:S04]  /*7660*/  STG.E.U16 desc[UR8][R6.64+0x2], R35 ;  /* 0x0000022306007986 */ /* 0x0001e8000c101508 */
[----:B------:R-:W-:Y:S01]  /*7670*/  STG.E.U16 desc[UR8][R6.64+0x22], R37 ;  /* 0x0000222506007986 */ /* 0x000fe2000c101508 */
[----:B0-----:R-:W-:-:S02]  /*7680*/  VIADD R35, R33, 0x1 ;  /* 0x0000000121237836 */ /* 0x001fc40000000000 */
[----:B------:R-:W-:Y:S01]  /*7690*/  @!P1 IMAD.MOV R35, RZ, RZ, R33 ;  /* 0x000000ffff239224 */ /* 0x000fe200078e0221 */
[----:B------:R-:W-:Y:S04]  /*76a0*/  STG.E.U16 desc[UR8][R6.64+0x4], R32 ;  /* 0x0000042006007986 */ /* 0x000fe8000c101508 */
[----:B------:R0:W-:Y:S01]  /*76b0*/  STG.E.U16 desc[UR8][R6.64+0x24], R35 ;  /* 0x0000242306007986 */ /* 0x0001e2000c101508 */
[----:B------:R-:W-:-:S03]  /*76c0*/  SHF.R.U32.HI R11, RZ, 0x2, R11 ;  /* 0x00000002ff0b7819 */ /* 0x000fc6000001160b */
[----:B0-----:R-:W5:Y:S01]  /*76d0*/  LDG.E.U8.CONSTANT R6, desc[UR8][R16.64+0x8a] ;  /* 0x00008a0810067981 */ /* 0x001f62000c1e9100 */
[----:B------:R-:W-:Y:S02]  /*76e0*/  LOP3.LUT R11, R11, 0x30, RZ, 0xc0, !PT ;  /* 0x000000300b0b7812 */ /* 0x000fe400078ec0ff */
[----:B------:R-:W-:Y:S01]  /*76f0*/  SHF.R.U32.HI R12, RZ, 0x2, R12 ;  /* 0x00000002ff0c7819 */ /* 0x000fe2000001160c */
[----:B------:R-:W5:Y:S01]  /*7700*/  LDG.E.U8.CONSTANT R7, desc[UR8][R16.64+0x8b] ;  /* 0x00008b0810077981 */ /* 0x000f62000c1e9100 */
[----:B------:R-:W-:Y:S02]  /*7710*/  LOP3.LUT R36, R11, 0xf, R24, 0xf8, !PT ;  /* 0x0000000f0b247812 */ /* 0x000fe400078ef818 */
[----:B------:R-:W-:Y:S02]  /*7720*/  LOP3.LUT R11, R24, 0xf0, RZ, 0xc0, !PT ;  /* 0x000000f0180b7812 */ /* 0x000fe400078ec0ff */
[----:B------:R-:W-:Y:S02]  /*7730*/  LOP3.LUT R12, R12, 0x30, RZ, 0xc0, !PT ;  /* 0x000000300c0c7812 */ /* 0x000fe400078ec0ff */
[----:B------:R-:W-:-:S02]  /*7740*/  LOP3.LUT R33, R25, 0xf, RZ, 0xc0, !PT ;  /* 0x0000000f19217812 */ /* 0x000fc400078ec0ff */
[----:B------:R-:W-:Y:S02]  /*7750*/  LOP3.LUT R34, R22, 0xf, RZ, 0xc0, !PT ;  /* 0x0000000f16227812 */ /* 0x000fe400078ec0ff */
[----:B--2---:R-:W-:Y:S02]  /*7760*/  LOP3.LUT R32, R26, 0xf, RZ, 0xc0, !PT ;  /* 0x0000000f1a207812 */ /* 0x004fe400078ec0ff */
[----:B------:R-:W-:Y:S02]  /*7770*/  LEA.HI R11, R11, R12, RZ, 0x1c ;  /* 0x0000000c0b0b7211 */ /* 0x000fe400078fe0ff */
[----:B------:R-:W-:Y:S01]  /*7780*/  LOP3.LUT R12, R23, 0xf, RZ, 0xc0, !PT ;  /* 0x0000000f170c7812 */ /* 0x000fe200078ec0ff */
[----:B------:R-:W0:Y:S01]  /*7790*/  I2F.U16 R33, R33 ;  /* 0x0000002100217306 */ /* 0x000e220000101000 */
[----:B------:R-:W-:Y:S02]  /*77a0*/  SHF.R.U32.HI R24, RZ, 0x4, R25 ;  /* 0x00000004ff187819 */ /* 0x000fe40000011619 */
[----:B------:R-:W-:-:S02]  /*77b0*/  SHF.R.U32.HI R22, RZ, 0x4, R22 ;  /* 0x00000004ff167819 */ /* 0x000fc40000011616 */
[----:B------:R-:W-:-:S03]  /*77c0*/  SHF.R.U32.HI R26, RZ, 0x4, R26 ;  /* 0x00000004ff1a7819 */ /* 0x000fc6000001161a */
[----:B------:R-:W1:Y:S01]  /*77d0*/  I2F.U16 R34, R34 ;  /* 0x0000002200227306 */ /* 0x000e620000101000 */
[----:B------:R-:W-:Y:S02]  /*77e0*/  SHF.R.U32.HI R23, RZ, 0x4, R23 ;  /* 0x00000004ff177819 */ /* 0x000fe40000011617 */
[----:B------:R-:W-:-:S05]  /*77f0*/  LOP3.LUT R24, R24, 0xffff, RZ, 0xc0, !PT ;  /* 0x0000ffff18187812 */ /* 0x000fca00078ec0ff */
[----:B------:R-:W2:Y:S01]  /*7800*/  I2F.U16 R32, R32 ;  /* 0x0000002000207306 */ /* 0x000ea20000101000 */
[----:B------:R-:W-:-:S07]  /*7810*/  LOP3.LUT R22, R22, 0xffff, RZ, 0xc0, !PT ;  /* 0x0000ffff16167812 */ /* 0x000fce00078ec0ff */
[----:B------:R-:W2:Y:S01]  /*7820*/  I2F.U16 R12, R12 ;  /* 0x0000000c000c7306 */ /* 0x000ea20000101000 */
[----:B------:R-:W-:Y:S02]  /*7830*/  LOP3.LUT R37, R26, 0xffff, RZ, 0xc0, !PT ;  /* 0x0000ffff1a257812 */ /* 0x000fe400078ec0ff */
[----:B------:R-:W-:Y:S02]  /*7840*/  LOP3.LUT R23, R23, 0xffff, RZ, 0xc0, !PT ;  /* 0x0000ffff17177812 */ /* 0x000fe400078ec0ff */
[----:B------:R-:W-:-:S03]  /*7850*/  I2FP.F32.U32 R24, R24 ;  /* 0x0000001800187245 */ /* 0x000fc60000201000 */
[----:B------:R-:W4:Y:S01]  /*7860*/  I2F.U16 R36, R36 ;  /* 0x0000002400247306 */ /* 0x000f220000101000 */
[----:B------:R-:W-:Y:S02]  /*7870*/  I2FP.F32.U32 R26, R22 ;  /* 0x00000016001a7245 */ /* 0x000fe40000201000 */
[----:B------:R-:W-:Y:S02]  /*7880*/  I2FP.F32.U32 R37, R37 ;  /* 0x0000002500257245 */ /* 0x000fe40000201000 */
[----:B------:R-:W-:Y:S01]  /*7890*/  I2FP.F32.U32 R35, R23 ;  /* 0x0000001700237245 */ /* 0x000fe20000201000 */
[C-C-:B------:R-:W-:Y:S01]  /*78a0*/  FFMA R22, R10.reuse, R24, -R13.reuse ;  /* 0x000000180a167223 */ /* 0x140fe2000000080d */
[C-C-:B------:R-:W-:Y:S01]  /*78b0*/  FFMA R25, R10.reuse, R26, -R13.reuse ;  /* 0x0000001a0a197223 */ /* 0x140fe2000000080d */
[C-C-:B0-----:R-:W-:Y:S01]  /*78c0*/  FFMA R23, R10.reuse, R33, -R13.reuse ;  /* 0x000000210a177223 */ /* 0x141fe2000000080d */
[C-C-:B-1----:R-:W-:Y:S01]  /*78d0*/  FFMA R24, R10.reuse, R34, -R13.reuse ;  /* 0x000000220a187223 */ /* 0x142fe2000000080d */
[C-C-:B--2---:R-:W-:Y:S01]  /*78e0*/  FFMA R26, R10.reuse, R32, -R13.reuse ;  /* 0x000000200a1a7223 */ /* 0x144fe2000000080d */
[C-C-:B------:R-:W-:Y:S01]  /*78f0*/  FFMA R32, R10.reuse, R37, -R13.reuse ;  /* 0x000000250a207223 */ /* 0x140fe2000000080d */
[C-C-:B------:R-:W-:Y:S01]  /*7900*/  FFMA R33, R10.reuse, R12, -R13.reuse ;  /* 0x0000000c0a217223 */ /* 0x140fe2000000080d */
[----:B------:R-:W-:-:S02]  /*7910*/  FFMA R34, R10, R35, -R13 ;  /* 0x000000230a227223 */ /* 0x000fc4000000080d */
[----:B------:R-:W2:Y:S01]  /*7920*/  LDG.E.U8.CONSTANT R13, desc[UR8][R16.64+0x8c] ;  /* 0x00008c08100d7981 */ /* 0x000ea2000c1e9100 */
[----:B------:R-:W0:Y:S01]  /*7930*/  I2F.U16 R11, R11 ;  /* 0x0000000b000b7306 */ /* 0x000e220000101000 */
[----:B----4-:R-:W-:Y:S01]  /*7940*/  FMUL R12, R36, R3 ;  /* 0x00000003240c7220 */ /* 0x010fe20000400000 */
[----:B------:R-:W-:-:S04]  /*7950*/  LOP3.LUT R3, R23, 0x7fff, RZ, 0xc0, !PT ;  /* 0x00007fff17037812 */ /* 0x000fc800078ec0ff */
[----:B------:R-:W-:Y:S02]  /*7960*/  ISETP.GT.U32.AND P0, PT, R3, 0x4000, PT ;  /* 0x000040000300780c */ /* 0x000fe40003f04070 */
[----:B------:R-:W-:-:S04]  /*7970*/  LOP3.LUT R3, R22, 0x7fff, RZ, 0xc0, !PT ;  /* 0x00007fff16037812 */ /* 0x000fc800078ec0ff */
[----:B------:R-:W-:Y:S02]  /*7980*/  ISETP.GT.U32.AND P1, PT, R3, 0x4000, PT ;  /* 0x000040000300780c */ /* 0x000fe40003f24070 */
[----:B------:R-:W-:Y:S01]  /*7990*/  PRMT R3, R23, 0x7632, R3 ;  /* 0x0000763217037816 */ /* 0x000fe20000000003 */
[----:B0-----:R-:W-:Y:S01]  /*79a0*/  FMUL R23, R11, R4 ;  /* 0x000000040b177220 */ /* 0x001fe20000400000 */
[----:B------:R-:W-:Y:S02]  /*79b0*/  PRMT R4, R22, 0x7632, R4 ;  /* 0x0000763216047816 */ /* 0x000fe40000000004 */
[----:B------:R-:W4:Y:S01]  /*79c0*/  LDG.E.U8.CONSTANT R22, desc[UR8][R16.64+0x8d] ;  /* 0x00008d0810167981 */ /* 0x000f22000c1e9100 */
[----:B------:R-:W-:Y:S02]  /*79d0*/  VIADD R35, R3, 0x1 ;  /* 0x0000000103237836 */ /* 0x000fe40000000000 */
[----:B------:R-:W-:Y:S01]  /*79e0*/  @!P0 IMAD.MOV R35, RZ, RZ, R3 ;  /* 0x000000ffff238224 */ /* 0x000fe200078e0203 */
[----:B------:R-:W-:Y:S01]  /*79f0*/  LOP3.LUT R3, R24, 0x7fff, RZ, 0xc0, !PT ;  /* 0x00007fff18037812 */ /* 0x000fe200078ec0ff */
[----:B------:R-:W-:Y:S01]  /*7a00*/  VIADD R11, R4, 0x1 ;  /* 0x00000001040b7836 */ /* 0x000fe20000000000 */
[----:B------:R-:W-:Y:S01]  /*7a10*/  PRMT R10, R25, 0x7632, R10 ;  /* 0x00007632190a7816 */ /* 0x000fe2000000000a */
[----:B------:R-:W-:Y:S01]  /*7a20*/  @!P1 IMAD.MOV R11, RZ, RZ, R4 ;  /* 0x000000ffff0b9224 */ /* 0x000fe200078e0204 */
[----:B------:R-:W-:-:S02]  /*7a30*/  ISETP.GT.U32.AND P0, PT, R3, 0x4000, PT ;  /* 0x000040000300780c */ /* 0x000fc40003f04070 */
[----:B------:R-:W-:Y:S02]  /*7a40*/  LOP3.LUT R3, R25, 0x7fff, RZ, 0xc0, !PT ;  /* 0x00007fff19037812 */ /* 0x000fe400078ec0ff */
[----:B------:R-:W-:Y:S01]  /*7a50*/  PRMT R4, R24, 0x7632, R4 ;  /* 0x0000763218047816 */ /* 0x000fe20000000004 */
[----:B------:R-:W4:Y:S04]  /*7a60*/  LDG.E.U8.CONSTANT R25, desc[UR8][R16.64+0x8e] ;  /* 0x00008e0810197981 */ /* 0x000f28000c1e9100 */
[----:B------:R0:W4:Y:S01]  /*7a70*/  LDG.E.U8.CONSTANT R24, desc[UR8][R16.64+0x8f] ;  /* 0x00008f0810187981 */ /* 0x000122000c1e9100 */
[----:B------:R-:W-:Y:S01]  /*7a80*/  ISETP.GT.U32.AND P1, PT, R3, 0x4000, PT ;  /* 0x000040000300780c */ /* 0x000fe20003f24070 */
[----:B------:R-:W-:Y:S02]  /*7a90*/  VIADD R3, R4, 0x1 ;  /* 0x0000000104037836 */ /* 0x000fe40000000000 */
[----:B------:R-:W-:Y:S01]  /*7aa0*/  @!P0 IMAD.MOV R3, RZ, RZ, R4 ;  /* 0x000000ffff038224 */ /* 0x000fe200078e0204 */
[----:B------:R-:W-:Y:S01]  /*7ab0*/  LOP3.LUT R4, R26, 0x7fff, RZ, 0xc0, !PT ;  /* 0x00007fff1a047812 */ /* 0x000fe200078ec0ff */
[----:B------:R1:W-:Y:S03]  /*7ac0*/  STG.E.U16 desc[UR8][R18.64+0x198], R35 ;  /* 0x0001982312007986 */ /* 0x0003e6000c101508 */
[----:B------:R-:W-:Y:S01]  /*7ad0*/  ISETP.GT.U32.AND P0, PT, R4, 0x4000, PT ;  /* 0x000040000400780c */ /* 0x000fe20003f04070 */
[----:B------:R-:W-:Y:S01]  /*7ae0*/  VIADD R37, R2, 0xcd ;  /* 0x000000cd02257836 */ /* 0x000fe20000000000 */
[----:B------:R-:W-:Y:S01]  /*7af0*/  PRMT R26, R26, 0x7632, R26 ;  /* 0x000076321a1a7816 */ /* 0x000fe2000000001a */
[----:B------:R3:W-:Y:S01]  /*7b00*/  STG.E.U16 desc[UR8][R18.64+0x1b8], R11 ;  /* 0x0001b80b12007986 */ /* 0x0007e2000c101508 */
[----:B------:R-:W-:Y:S01]  /*7b10*/  LOP3.LUT R4, R33, 0x7fff, RZ, 0xc0, !PT ;  /* 0x00007fff21047812 */ /* 0x000fe200078ec0ff */
[----:B-1----:R-:W-:-:S02]  /*7b20*/  VIADD R35, R10, 0x1 ;  /* 0x000000010a237836 */ /* 0x002fc40000000000 */
[----:B------:R-:W-:Y:S01]  /*7b30*/  @!P1 IMAD.MOV R35, RZ, RZ, R10 ;  /* 0x000000ffff239224 */ /* 0x000fe200078e020a */
[----:B------:R-:W-:Y:S02]  /*7b40*/  LOP3.LUT R10, R32, 0x7fff, RZ, 0xc0, !PT ;  /* 0x00007fff200a7812 */ /* 0x000fe400078ec0ff */
[----:B0-----:R-:W-:Y:S02]  /*7b50*/  LOP3.LUT R16, R27, 0xf, RZ, 0xc0, !PT ;  /* 0x0000000f1b107812 */ /* 0x001fe400078ec0ff */
[----:B------:R-:W-:Y:S01]  /*7b60*/  ISETP.GT.U32.AND P1, PT, R10, 0x4000, PT ;  /* 0x000040000a00780c */ /* 0x000fe20003f24070 */
[----:B---3--:R-:W-:-:S04]  /*7b70*/  IMAD.WIDE R10, R37, 0x2, R20 ;  /* 0x00000002250a7825 */ /* 0x008fc800078e0214 */
[----:B------:R-:W-:Y:S02]  /*7b80*/  VIADD R37, R26, 0x1 ;  /* 0x000000011a257836 */ /* 0x000fe40000000000 */
[----:B------:R-:W-:Y:S01]  /*7b90*/  @!P0 IMAD.MOV R37, RZ, RZ, R26 ;  /* 0x000000ffff258224 */ /* 0x000fe200078e021a */
[----:B------:R-:W-:Y:S02]  /*7ba0*/  ISETP.GT.U32.AND P0, PT, R4, 0x4000, PT ;  /* 0x000040000400780c */ /* 0x000fe40003f04070 */
[----:B------:R-:W0:Y:S01]  /*7bb0*/  I2F.U16 R4, R16 ;  /* 0x0000001000047306 */ /* 0x000e220000101000 */
[----:B------:R-:W-:Y:S02]  /*7bc0*/  PRMT R32, R32, 0x7632, R32 ;  /* 0x0000763220207816 */ /* 0x000fe40000000020 */
[----:B------:R-:W-:Y:S01]  /*7bd0*/  SHF.R.U32.HI R27, RZ, 0x4, R27 ;  /* 0x00000004ff1b7819 */ /* 0x000fe2000001161b */
[----:B------:R1:W-:Y:S02]  /*7be0*/  STG.E.U16 desc[UR8][R10.64], R3 ;  /* 0x000000030a007986 */ /* 0x0003e4000c101508 */
[----:B------:R-:W-:Y:S01]  /*7bf0*/  VIADD R17, R32, 0x1 ;  /* 0x0000000120117836 */ /* 0x000fe20000000000 */
[----:B------:R-:W-:Y:S01]  /*7c00*/  LOP3.LUT R26, R27, 0xffff, RZ, 0xc0, !PT ;  /* 0x0000ffff1b1a7812 */ /* 0x000fe200078ec0ff */
[----:B------:R-:W-:Y:S01]  /*7c10*/  @!P1 IMAD.MOV R17, RZ, RZ, R32 ;  /* 0x000000ffff119224 */ /* 0x000fe200078e0220 */
[----:B------:R-:W-:-:S02]  /*7c20*/  LOP3.LUT R32, R28, 0xf, RZ, 0xc0, !PT ;  /* 0x0000000f1c207812 */ /* 0x000fc400078ec0ff */
[----:B------:R-:W-:Y:S02]  /*7c30*/  I2FP.F32.U32 R26, R26 ;  /* 0x0000001a001a7245 */ /* 0x000fe40000201000 */
[----:B-1----:R-:W-:Y:S01]  /*7c40*/  LOP3.LUT R3, R34, 0x7fff, RZ, 0xc0, !PT ;  /* 0x00007fff22037812 */ /* 0x002fe200078ec0ff */
[----:B------:R-:W1:Y:S03]  /*7c50*/  I2F.U16 R16, R32 ;  /* 0x0000002000107306 */ /* 0x000e660000101000 */
[----:B------:R-:W-:Y:S01]  /*7c60*/  ISETP.GT.U32.AND P1, PT, R3, 0x4000, PT ;  /* 0x000040000300780c */ /* 0x000fe20003f24070 */
[C---:B0-----:R-:W-:Y:S01]  /*7c70*/  FFMA R4, R12.reuse, R4, -R23 ;  /* 0x000000040c047223 */ /* 0x041fe20000000817 */
[----:B------:R-:W-:Y:S01]  /*7c80*/  PRMT R33, R33, 0x7632, R33 ;  /* 0x0000763221217816 */ /* 0x000fe20000000021 */
[----:B------:R-:W-:Y:S01]  /*7c90*/  FFMA R3, R12, R26, -R23 ;  /* 0x0000001a0c037223 */ /* 0x000fe20000000817 */
[----:B------:R0:W-:Y:S01]  /*7ca0*/  STG.E.U16 desc[UR8][R10.64+0x22], R17 ;  /* 0x000022110a007986 */ /* 0x0001e2000c101508 */
[----:B------:R-:W-:-:S02]  /*7cb0*/  PRMT R34, R34, 0x7632, R34 ;  /* 0x0000763222227816 */ /* 0x000fc40000000022 */
[----:B------:R-:W-:Y:S01]  /*7cc0*/  VIADD R27, R33, 0x1 ;  /* 0x00000001211b7836 */ /* 0x000fe20000000000 */
[----:B------:R-:W-:Y:S01]  /*7cd0*/  LOP3.LUT R26, R3, 0x7fff, RZ, 0xc0, !PT ;  /* 0x00007fff031a7812 */ /* 0x000fe200078ec0ff */
[----:B------:R-:W-:Y:S02]  /*7ce0*/  @!P0 IMAD.MOV R27, RZ, RZ, R33 ;  /* 0x000000ffff1b8224 */ /* 0x000fe400078e0221 */
[----:B------:R-:W-:Y:S01]  /*7cf0*/  VIADD R33, R34, 0x1 ;  /* 0x0000000122217836 */ /* 0x000fe20000000000 */
[----:B0-----:R-:W-:Y:S01]  /*7d00*/  LOP3.LUT R17, R4, 0x7fff, RZ, 0xc0, !PT ;  /* 0x00007fff04117812 */ /* 0x001fe200078ec0ff */
[----:B------:R-:W-:Y:S01]  /*7d10*/  @!P1 IMAD.MOV R33, RZ, RZ, R34 ;  /* 0x000000ffff219224 */ /* 0x000fe200078e0222 */
[----:B------:R-:W-:Y:S02]  /*7d20*/  ISETP.GT.U32.AND P1, PT, R26, 0x4000, PT ;  /* 0x000040001a00780c */ /* 0x000fe40003f24070 */
[----:B------:R-:W-:Y:S02]  /*7d30*/  ISETP.GT.U32.AND P0, PT, R17, 0x4000, PT ;  /* 0x000040001100780c */ /* 0x000fe40003f04070 */
[----:B-----5:R-:W-:Y:S01]  /*7d40*/  LOP3.LUT R26, R5, 0xf, RZ, 0xc0, !PT ;  /* 0x0000000f051a7812 */ /* 0x020fe200078ec0ff */
[----:B-1----:R-:W-:Y:S01]  /*7d50*/  FFMA R16, R12, R16, -R23 ;  /* 0x000000100c107223 */ /* 0x002fe20000000817 */
[----:B------:R-:W-:-:S02]  /*7d60*/  SHF.R.U32.HI R28, RZ, 0x4, R28 ;  /* 0x00000004ff1c7819 */ /* 0x000fc4000001161c */
[----:B------:R-:W-:Y:S01]  /*7d70*/  PRMT R4, R4, 0x7632, R4 ;  /* 0x0000763204047816 */ /* 0x000fe20000000004 */
[----:B------:R-:W-:Y:S01]  /*7d80*/  STG.E.U16 desc[UR8][R10.64+0x20], R35 ;  /* 0x000020230a007986 */ /* 0x000fe2000c101508 */
[----:B------:R-:W0:Y:S01]  /*7d90*/  I2F.U16 R26, R26 ;  /* 0x0000001a001a7306 */ /* 0x000e220000101000 */
[----:B------:R-:W-:Y:S02]  /*7da0*/  LOP3.LUT R17, R28, 0xffff, RZ, 0xc0, !PT ;  /* 0x0000ffff1c117812 */ /* 0x000fe400078ec0ff */
[----:B------:R-:W-:Y:S01]  /*7db0*/  STG.E.U16 desc[UR8][R10.64+0x2], R37 ;  /* 0x000002250a007986 */ /* 0x000fe2000c101508 */
[----:B------:R-:W-:-:S03]  /*7dc0*/  SHF.R.U32.HI R32, RZ, 0x4, R5 ;  /* 0x00000004ff207819 */ /* 0x000fc60000011605 */
[----:B------:R-:W-:Y:S04]  /*7dd0*/  STG.E.U16 desc[UR8][R10.64+0x4], R27 ;  /* 0x0000041b0a007986 */ /* 0x000fe8000c101508 */
[----:B------:R1:W-:Y:S01]  /*7de0*/  STG.E.U16 desc[UR8][R10.64+0x24], R33 ;  /* 0x000024210a007986 */ /* 0x0003e2000c101508 */
[----:B------:R-:W-:Y:S02]  /*7df0*/  I2FP.F32.U32 R17, R17 ;  /* 0x0000001100117245 */ /* 0x000fe40000201000 */
[----:B-1----:R-:W-:Y:S01]  /*7e00*/  LOP3.LUT R10, R16, 0x7fff, RZ, 0xc0, !PT ;  /* 0x00007fff100a7812 */ /* 0x002fe200078ec0ff */
[----:B------:R-:W-:Y:S02]  /*7e10*/  VIADD R11, R4, 0x1 ;  /* 0x00000001040b7836 */ /* 0x000fe40000000000 */
[----:B------:R-:W-:Y:S01]  /*7e20*/  @!P0 IMAD.MOV R11, RZ, RZ, R4 ;  /* 0x000000ffff0b8224 */ /* 0x000fe200078e0204 */
[----:B------:R-:W-:-:S02]  /*7e30*/  ISETP.GT.U32.AND P0, PT, R10, 0x4000, PT ;  /* 0x000040000a00780c */ /* 0x000fc40003f04070 */
[----:B------:R-:W-:Y:S01]  /*7e40*/  LOP3.LUT R10, R32, 0xffff, RZ, 0xc0, !PT ;  /* 0x0000ffff200a7812 */ /* 0x000fe200078ec0ff */
[----:B------:R-:W-:Y:S01]  /*7e50*/  FFMA R17, R12, R17, -R23 ;  /* 0x000000110c117223 */ /* 0x000fe20000000817 */
[----:B------:R-:W-:Y:S02]  /*7e60*/  PRMT R3, R3, 0x7632, R3 ;  /* 0x0000763203037816 */ /* 0x000fe40000000003 */
[----:B------:R-:W-:Y:S02]  /*7e70*/  I2FP.F32.U32 R10, R10 ;  /* 0x0000000a000a7245 */ /* 0x000fe40000201000 */
[----:B------:R-:W-:Y:S01]  /*7e80*/  PRMT R16, R16, 0x7632, R16 ;  /* 0x0000763210107816 */ /* 0x000fe20000000010 */
[C-C-:B0-----:R-:W-:Y:S01]  /*7e90*/  FFMA R26, R12.reuse, R26, -R23.reuse ;  /* 0x0000001a0c1a7223 */ /* 0x141fe20000000817 */
[----:B------:R-:W-:Y:S01]  /*7ea0*/  LOP3.LUT R4, R17, 0x7fff, RZ, 0xc0, !PT ;  /* 0x00007fff11047812 */ /* 0x000fe200078ec0ff */
[----:B------:R-:W-:Y:S01]  /*7eb0*/  FFMA R10, R12, R10, -R23 ;  /* 0x0000000a0c0a7223 */ /* 0x000fe20000000817 */
[----:B------:R-:W-:-:S02]  /*7ec0*/  VIADD R5, R3, 0x1 ;  /* 0x0000000103057836 */ /* 0x000fc40000000000 */
[----:B------:R-:W-:Y:S01]  /*7ed0*/  @!P1 IMAD.MOV R5, RZ, RZ, R3 ;  /* 0x000000ffff059224 */ /* 0x000fe200078e0203 */
[----:B------:R-:W-:Y:S01]  /*7ee0*/  ISETP.GT.U32.AND P1, PT, R4, 0x4000, PT ;  /* 0x000040000400780c */ /* 0x000fe20003f24070 */
[----:B------:R-:W-:Y:S01]  /*7ef0*/  VIADD R3, R16, 0x1 ;  /* 0x0000000110037836 */ /* 0x000fe20000000000 */
[----:B------:R-:W-:Y:S01]  /*7f00*/  LOP3.LUT R4, R26, 0x7fff, RZ, 0xc0, !PT ;  /* 0x00007fff1a047812 */ /* 0x000fe200078ec0ff */
[----:B------:R-:W-:Y:S01]  /*7f10*/  @!P0 IMAD.MOV R3, RZ, RZ, R16 ;  /* 0x000000ffff038224 */ /* 0x000fe200078e0210 */
[----:B------:R-:W-:Y:S02]  /*7f20*/  LOP3.LUT R16, R10, 0x7fff, RZ, 0xc0, !PT ;  /* 0x00007fff0a107812 */ /* 0x000fe400078ec0ff */
[----:B------:R-:W-:Y:S02]  /*7f30*/  LOP3.LUT R28, R29, 0xf, RZ, 0xc0, !PT ;  /* 0x0000000f1d1c7812 */ /* 0x000fe400078ec0ff */
[----:B------:R-:W-:Y:S02]  /*7f40*/  ISETP.GT.U32.AND P0, PT, R4, 0x4000, PT ;  /* 0x000040000400780c */ /* 0x000fe40003f04070 */
[----:B------:R-:W-:-:S02]  /*7f50*/  ISETP.GT.U32.AND P2, PT, R16, 0x4000, PT ;  /* 0x000040001000780c */ /* 0x000fc40003f44070 */
[----:B------:R-:W0:Y:S01]  /*7f60*/  I2F.U16 R16, R28 ;  /* 0x0000001c00107306 */ /* 0x000e220000101000 */
[----:B------:R-:W-:Y:S02]  /*7f70*/  PRMT R17, R17, 0x7632, R17 ;  /* 0x0000763211117816 */ /* 0x000fe40000000011 */
[----:B------:R-:W-:-:S03]  /*7f80*/  PRMT R26, R26, 0x7632, R26 ;  /* 0x000076321a1a7816 */ /* 0x000fc6000000001a */
[----:B------:R-:W-:Y:S01]  /*7f90*/  VIADD R33, R17, 0x1 ;  /* 0x0000000111217836 */ /* 0x000fe20000000000 */
[----:B------:R-:W-:Y:S01]  /*7fa0*/  SHF.R.U32.HI R29, RZ, 0x4, R29 ;  /* 0x00000004ff1d7819 */ /* 0x000fe2000001161d */
[----:B------:R-:W-:Y:S02]  /*7fb0*/  @!P1 IMAD.MOV R33, RZ, RZ, R17 ;  /* 0x000000ffff219224 */ /* 0x000fe400078e0211 */
[----:B------:R-:W-:Y:S02]  /*7fc0*/  VIADD R17, R26, 0x1 ;  /* 0x000000011a117836 */ /* 0x000fe40000000000 */
[----:B------:R-:W-:Y:S01]  /*7fd0*/  @!P0 IMAD.MOV R17, RZ, RZ, R26 ;  /* 0x000000ffff118224 */ /* 0x000fe200078e021a */
[----:B------:R-:W-:Y:S01]  /*7fe0*/  LOP3.LUT R26, R8, 0xf, RZ, 0xc0, !PT ;  /* 0x0000000f081a7812 */ /* 0x000fe200078ec0ff */
[----:B------:R1:W-:Y:S01]  /*7ff0*/  STG.E.U16 desc[UR8][R18.64+0x1c0], R11 ;  /* 0x0001c00b12007986 */ /* 0x0003e2000c101508 */
[----:B------:R-:W-:Y:S01]  /*8000*/  LOP3.LUT R29, R29, 0xffff, RZ, 0xc0, !PT ;  /* 0x0000ffff1d1d7812 */ /* 0x000fe200078ec0ff */
[----:B0-----:R-:W-:Y:S01]  /*8010*/  FFMA R16, R12, R16, -R23 ;  /* 0x000000100c107223 */ /* 0x001fe20000000817 */
[----:B------:R-:W-:Y:S01]  /*8020*/  PRMT R10, R10, 0x7632, R10 ;  /* 0x000076320a0a7816 */ /* 0x000fe2000000000a */
[----:B------:R0:W-:Y:S01]  /*8030*/  STG.E.U16 desc[UR8][R18.64+0x1e0], R5 ;  /* 0x0001e00512007986 */ /* 0x0001e2000c101508 */
[----:B------:R-:W-:Y:S01]  /*8040*/  I2FP.F32.U32 R28, R29 ;  /* 0x0000001d001c7245 */ /* 0x000fe20000201000 */
[----:B------:R-:W3:Y:S01]  /*8050*/  I2F.U16 R26, R26 ;  /* 0x0000001a001a7306 */ /* 0x000ee20000101000 */
[----:B------:R-:W-:Y:S01]  /*8060*/  LOP3.LUT R32, R16, 0x7fff, RZ, 0xc0, !PT ;  /* 0x00007fff10207812 */ /* 0x000fe200078ec0ff */
[----:B-1----:R-:W-:-:S04]  /*8070*/  VIADD R11, R2, 0xe1 ;  /* 0x000000e1020b7836 */ /* 0x002fc80000000000 */
[----:B0-----:R-:W-:-:S04]  /*8080*/  IMAD.WIDE R4, R11, 0x2, R20 ;  /* 0x000000020b047825 */ /* 0x001fc800078e0214 */
[----:B------:R-:W-:Y:S01]  /*8090*/  FFMA R28, R12, R28, -R23 ;  /* 0x0000001c0c1c7223 */ /* 0x000fe20000000817 */
[C---:B------:R-:W-:Y:S02]  /*80a0*/  VIADD R11, R2.reuse, 0xe5 ;  /* 0x000000e5020b7836 */ /* 0x040fe40000000000 */
[C---:B------:R-:W-:Y:S01]  /*80b0*/  VIADD R35, R2.reuse, 0xe9 ;  /* 0x000000e902237836 */ /* 0x040fe20000000000 */
[----:B------:R0:W-:Y:S01]  /*80c0*/  STG.E.U16 desc[UR8][R4.64], R3 ;  /* 0x0000000304007986 */ /* 0x0001e2000c101508 */
[----:B------:R-:W-:Y:S01]  /*80d0*/  VIADD R29, R2, 0xed ;  /* 0x000000ed021d7836 */ /* 0x000fe20000000000 */
[----:B------:R-:W-:Y:S01]  /*80e0*/  ISETP.GT.U32.AND P0, PT, R32, 0x4000, PT ;  /* 0x000040002000780c */ /* 0x000fe20003f04070 */
[----:B------:R-:W-:Y:S01]  /*80f0*/  VIADD R27, R10, 0x1 ;  /* 0x000000010a1b7836 */ /* 0x000fe20000000000 */
[----:B------:R-:W-:Y:S01]  /*8100*/  SHF.R.U32.HI R8, RZ, 0x4, R8 ;  /* 0x00000004ff087819 */ /* 0x000fe20000011608 */
[----:B------:R-:W-:Y:S01]  /*8110*/  @!P2 IMAD.MOV R27, RZ, RZ, R10 ;  /* 0x000000ffff1ba224 */ /* 0x000fe200078e020a */
[----:B------:R1:W-:Y:S02]  /*8120*/  STG.E.U16 desc[UR8][R4.64+0x20], R33 ;  /* 0x0000202104007986 */ /* 0x0003e4000c101508 */
[----:B------:R-:W-:Y:S01]  /*8130*/  LOP3.LUT R32, R8, 0xffff, RZ, 0xc0, !PT ;  /* 0x0000ffff08207812 */ /* 0x000fe200078ec0ff */
[----:B0-----:R-:W-:-:S04]  /*8140*/  IMAD.WIDE R2, R11, 0x2, R20 ;  /* 0x000000020b027825 */ /* 0x001fc800078e0214 */
[----:B------:R-:W-:Y:S01]  /*8150*/  IMAD.WIDE R10, R35, 0x2, R20 ;  /* 0x00000002230a7825 */ /* 0x000fe200078e0214 */
[----:B-1----:R-:W-:-:S03]  /*8160*/  LOP3.LUT R33, R14, 0xf, RZ, 0xc0, !PT ;  /* 0x0000000f0e217812 */ /* 0x002fc600078ec0ff */
[----:B------:R-:W-:Y:S01]  /*8170*/  IMAD.WIDE R20, R29, 0x2, R20 ;  /* 0x000000021d147825 */ /* 0x000fe200078e0214 */
[----:B------:R-:W-:Y:S02]  /*8180*/  LOP3.LUT R29, R28, 0x7fff, RZ, 0xc0, !PT ;  /* 0x00007fff1c1d7812 */ /* 0x000fe400078ec0ff */
[----:B------:R-:W-:Y:S01]  /*8190*/  PRMT R16, R16, 0x7632, R16 ;  /* 0x0000763210107816 */ /* 0x000fe20000000010 */
[----:B---3--:R-:W-:Y:S01]  /*81a0*/  FFMA R26, R12, R26, -R23 ;  /* 0x0000001a0c1a7223 */ /* 0x008fe20000000817 */
[----:B------:R-:W-:Y:S01]  /*81b0*/  ISETP.GT.U32.AND P1, PT, R29, 0x4000, PT ;  /* 0x000040001d00780c */ /* 0x000fe20003f24070 */
[----:B------:R-:W0:Y:S01]  /*81c0*/  I2F.U16 R8, R33 ;  /* 0x0000002100087306 */ /* 0x000e220000101000 */
[----:B------:R-:W-:Y:S01]  /*81d0*/  I2FP.F32.U32 R32, R32 ;  /* 0x0000002000207245 */ /* 0x000fe20000201000 */
[----:B------:R1:W-:Y:S01]  /*81e0*/  STG.E.U16 desc[UR8][R4.64+0x22], R27 ;  /* 0x0000221b04007986 */ /* 0x0003e2000c101508 */
[----:B------:R-:W-:Y:S02]  /*81f0*/  VIADD R29, R16, 0x1 ;  /* 0x00000001101d7836 */ /* 0x000fe40000000000 */
[----:B------:R-:W-:Y:S01]  /*8200*/  @!P0 IMAD.MOV R29, RZ, RZ, R16 ;  /* 0x000000ffff1d8224 */ /* 0x000fe200078e0210 */
[----:B------:R-:W-:-:S02]  /*8210*/  LOP3.LUT R16, R26, 0x7fff, RZ, 0xc0, !PT ;  /* 0x00007fff1a107812 */ /* 0x000fc400078ec0ff */
[----:B------:R-:W-:Y:S02]  /*8220*/  PRMT R28, R28, 0x7632, R28 ;  /* 0x000076321c1c7816 */ /* 0x000fe4000000001c */
[----:B-1----:R-:W-:Y:S01]  /*8230*/  SHF.R.U32.HI R27, RZ, 0x4, R14 ;  /* 0x00000004ff1b7819 */ /* 0x002fe2000001160e */
[--C-:B------:R-:W-:Y:S01]  /*8240*/  FFMA R14, R12, R32, -R23.reuse ;  /* 0x000000200c0e7223 */ /* 0x100fe20000000817 */
[----:B------:R-:W-:Y:S01]  /*8250*/  ISETP.GT.U32.AND P0, PT, R16, 0x4000, PT ;  /* 0x000040001000780c */ /* 0x000fe20003f04070 */
[----:B------:R1:W-:Y:S01]  /*8260*/  STG.E.U16 desc[UR8][R4.64+0x2], R17 ;  /* 0x0000021104007986 */ /* 0x0003e2000c101508 */
[----:B------:R-:W-:Y:S02]  /*8270*/  LOP3.LUT R27, R27, 0xffff, RZ, 0xc0, !PT ;  /* 0x0000ffff1b1b7812 */ /* 0x000fe400078ec0ff */
[----:B------:R-:W-:Y:S01]  /*8280*/  LOP3.LUT R16, R14, 0x7fff, RZ, 0xc0, !PT ;  /* 0x00007fff0e107812 */ /* 0x000fe200078ec0ff */
[----:B0-----:R-:W-:Y:S01]  /*8290*/  FFMA R8, R12, R8, -R23 ;  /* 0x000000080c087223 */ /* 0x001fe20000000817 */
[----:B------:R-:W-:Y:S01]  /*82a0*/  LOP3.LUT R32, R9, 0xf, RZ, 0xc0, !PT ;  /* 0x0000000f09207812 */ /* 0x000fe200078ec0ff */
[----:B------:R-:W-:Y:S01]  /*82b0*/  STG.E.U16 desc[UR8][R4.64+0x4], R29 ;  /* 0x0000041d04007986 */ /* 0x000fe2000c101508 */
[----:B-1----:R-:W-:-:S02]  /*82c0*/  VIADD R17, R28, 0x1 ;  /* 0x000000011c117836 */ /* 0x002fc40000000000 */
[----:B------:R-:W-:Y:S01]  /*82d0*/  @!P1 IMAD.MOV R17, RZ, RZ, R28 ;  /* 0x000000ffff119224 */ /* 0x000fe200078e021c */
[----:B------:R-:W-:Y:S02]  /*82e0*/  I2FP.F32.U32 R28, R27 ;  /* 0x0000001b001c7245 */ /* 0x000fe40000201000 */
[----:B------:R-:W-:Y:S02]  /*82f0*/  ISETP.GT.U32.AND P1, PT, R16, 0x4000, PT ;  /* 0x000040001000780c */ /* 0x000fe40003f24070 */
[----:B------:R0:W-:Y:S01]  /*8300*/  STG.E.U16 desc[UR8][R4.64+0x24], R17 ;  /* 0x0000241104007986 */ /* 0x0001e2000c101508 */
[----:B------:R-:W-:Y:S01]  /*8310*/  PRMT R26, R26, 0x7632, R26 ;  /* 0x000076321a1a7816 */ /* 0x000fe2000000001a */
[----:B------:R-:W-:Y:S01]  /*8320*/  FFMA R28, R12, R28, -R23 ;  /* 0x0000001c0c1c7223 */ /* 0x000fe20000000817 */
[----:B------:R-:W-:Y:S02]  /*8330*/  LOP3.LUT R16, R8, 0x7fff, RZ, 0xc0, !PT ;  /* 0x00007fff08107812 */ /* 0x000fe400078ec0ff */
[----:B------:R-:W-:Y:S01]  /*8340*/  SHF.R.U32.HI R9, RZ, 0x4, R9 ;  /* 0x00000004ff097819 */ /* 0x000fe20000011609 */
[----:B------:R-:W-:Y:S01]  /*8350*/  VIADD R27, R26, 0x1 ;  /* 0x000000011a1b7836 */ /* 0x000fe20000000000 */
[----:B------:R-:W-:Y:S01]  /*8360*/  PRMT R14, R14, 0x7632, R14 ;  /* 0x000076320e0e7816 */ /* 0x000fe2000000000e */
[----:B0-----:R-:W0:Y:S01]  /*8370*/  I2F.U16 R4, R32 ;  /* 0x0000002000047306 */ /* 0x001e220000101000 */
[----:B------:R-:W-:Y:S01]  /*8380*/  @!P0 IMAD.MOV R27, RZ, RZ, R26 ;  /* 0x000000ffff1b8224 */ /* 0x000fe200078e021a */
[----:B------:R-:W-:-:S02]  /*8390*/  LOP3.LUT R17, R28, 0x7fff, RZ, 0xc0, !PT ;  /* 0x00007fff1c117812 */ /* 0x000fc400078ec0ff */
[----:B------:R-:W-:Y:S02]  /*83a0*/  ISETP.GT.U32.AND P0, PT, R16, 0x4000, PT ;  /* 0x000040001000780c */ /* 0x000fe40003f04070 */
[----:B------:R-:W-:Y:S01]  /*83b0*/  LOP3.LUT R9, R9, 0xffff, RZ, 0xc0, !PT ;  /* 0x0000ffff09097812 */ /* 0x000fe200078ec0ff */
[----:B------:R-:W-:Y:S01]  /*83c0*/  VIADD R5, R14, 0x1 ;  /* 0x000000010e057836 */ /* 0x000fe20000000000 */
[----:B------:R-:W-:Y:S01]  /*83d0*/  LOP3.LUT R26, R31, 0xf, RZ, 0xc0, !PT ;  /* 0x0000000f1f1a7812 */ /* 0x000fe200078ec0ff */
[----:B------:R-:W-:Y:S01]  /*83e0*/  @!P1 IMAD.MOV R5, RZ, RZ, R14 ;  /* 0x000000ffff059224 */ /* 0x000fe200078e020e */
[----:B------:R-:W-:Y:S02]  /*83f0*/  ISETP.GT.U32.AND P1, PT, R17, 0x4000, PT ;  /* 0x000040001100780c */ /* 0x000fe40003f24070 */
[----:B------:R-:W-:Y:S02]  /*8400*/  I2FP.F32.U32 R14, R9 ;  /* 0x00000009000e7245 */ /* 0x000fe40000201000 */
[----:B------:R-:W-:Y:S01]  /*8410*/  PRMT R8, R8, 0x7632, R8 ;  /* 0x0000763208087816 */ /* 0x000fe20000000008 */
[----:B------:R-:W1:Y:S01]  /*8420*/  I2F.U16 R26, R26 ;  /* 0x0000001a001a7306 */ /* 0x000e620000101000 */
[C-C-:B0-----:R-:W-:Y:S01]  /*8430*/  FFMA R4, R12.reuse, R4, -R23.reuse ;  /* 0x000000040c047223 */ /* 0x141fe20000000817 */
[----:B------:R-:W-:Y:S01]  /*8440*/  FFMA R14, R12, R14, -R23 ;  /* 0x0000000e0c0e7223 */ /* 0x000fe20000000817 */
[----:B------:R-:W-:Y:S01]  /*8450*/  PRMT R28, R28, 0x7632, R28 ;  /* 0x000076321c1c7816 */ /* 0x000fe2000000001c */
[----:B------:R-:W-:-:S02]  /*8460*/  VIADD R9, R8, 0x1 ;  /* 0x0000000108097836 */ /* 0x000fc40000000000 */
[----:B------:R-:W-:Y:S01]  /*8470*/  @!P0 IMAD.MOV R9, RZ, RZ, R8 ;  /* 0x000000ffff098224 */ /* 0x000fe200078e0208 */
[----:B------:R-:W-:Y:S02]  /*8480*/  LOP3.LUT R8, R4, 0x7fff, RZ, 0xc0, !PT ;  /* 0x00007fff04087812 */ /* 0x000fe400078ec0ff */
[----:B------:R-:W-:Y:S01]  /*8490*/  LOP3.LUT R16, R14, 0x7fff, RZ, 0xc0, !PT ;  /* 0x00007fff0e107812 */ /* 0x000fe200078ec0ff */
[----:B------:R-:W-:Y:S01]  /*84a0*/  VIADD R17, R28, 0x1 ;  /* 0x000000011c117836 */ /* 0x000fe20000000000 */
[----:B------:R-:W-:Y:S01]  /*84b0*/  SHF.R.U32.HI R31, RZ, 0x4, R31 ;  /* 0x00000004ff1f7819 */ /* 0x000fe2000001161f */
[----:B------:R-:W-:Y:S01]  /*84c0*/  @!P1 IMAD.MOV R17, RZ, RZ, R28 ;  /* 0x000000ffff119224 */ /* 0x000fe200078e021c */
[----:B------:R0:W-:Y:S01]  /*84d0*/  STG.E.U16 desc[UR8][R18.64+0x1c8], R27 ;  /* 0x0001c81b12007986 */ /* 0x0001e2000c101508 */
[----:B------:R-:W-:Y:S02]  /*84e0*/  ISETP.GT.U32.AND P0, PT, R8, 0x4000, PT ;  /* 0x000040000800780c */ /* 0x000fe40003f04070 */
[----:B------:R-:W-:-:S02]  /*84f0*/  ISETP.GT.U32.AND P1, PT, R16, 0x4000, PT ;  /* 0x000040001000780c */ /* 0x000fc40003f24070 */
[----:B------:R-:W-:Y:S01]  /*8500*/  LOP3.LUT R16, R31, 0xffff, RZ, 0xc0, !PT ;  /* 0x0000ffff1f107812 */ /* 0x000fe200078ec0ff */
[--C-:B-1----:R-:W-:Y:S01]  /*8510*/  FFMA R26, R12, R26, -R23.reuse ;  /* 0x0000001a0c1a7223 */ /* 0x102fe20000000817 */
[----:B0-----:R-:W-:Y:S02]  /*8520*/  LOP3.LUT R27, R30, 0xf, RZ, 0xc0, !PT ;  /* 0x0000000f1e1b7812 */ /* 0x001fe400078ec0ff */
[----:B------:R-:W-:Y:S02]  /*8530*/  I2FP.F32.U32 R16, R16 ;  /* 0x0000001000107245 */ /* 0x000fe40000201000 */
[----:B------:R-:W-:Y:S02]  /*8540*/  PRMT R4, R4, 0x7632, R4 ;  /* 0x0000763204047816 */ /* 0x000fe40000000004 */
[----:B------:R-:W0:Y:S01]  /*8550*/  I2F.U16 R27, R27 ;  /* 0x0000001b001b7306 */ /* 0x000e220000101000 */
[----:B------:R-:W-:Y:S01]  /*8560*/  PRMT R14, R14, 0x7632, R14 ;  /* 0x000076320e0e7816 */ /* 0x000fe2000000000e */
[----:B------:R-:W-:Y:S01]  /*8570*/  FFMA R16, R12, R16, -R23 ;  /* 0x000000100c107223 */ /* 0x000fe20000000817 */
[----:B------:R-:W-:Y:S01]  /*8580*/  LOP3.LUT R8, R26, 0x7fff, RZ, 0xc0, !PT ;  /* 0x00007fff1a087812 */ /* 0x000fe200078ec0ff */
[----:B------:R1:W-:Y:S01]  /*8590*/  STG.E.U16 desc[UR8][R18.64+0x1e8], R5 ;  /* 0x0001e80512007986 */ /* 0x0003e2000c101508 */
[----:B------:R-:W-:-:S03]  /*85a0*/  SHF.R.U32.HI R30, RZ, 0x4, R30 ;  /* 0x00000004ff1e7819 */ /* 0x000fc6000001161e */
[----:B------:R3:W-:Y:S01]  /*85b0*/  STG.E.U16 desc[UR8][R2.64], R9 ;  /* 0x0000000902007986 */ /* 0x0007e2000c101508 */
[----:B-1----:R-:W-:Y:S02]  /*85c0*/  VIADD R5, R4, 0x1 ;  /* 0x0000000104057836 */ /* 0x002fe40000000000 */
[----:B------:R-:W-:Y:S01]  /*85d0*/  @!P0 IMAD.MOV R5, RZ, RZ, R4 ;  /* 0x000000ffff058224 */ /* 0x000fe200078e0204 */
[----:B------:R-:W-:Y:S01]  /*85e0*/  ISETP.GT.U32.AND P0, PT, R8, 0x4000, PT ;  /* 0x000040000800780c */ /* 0x000fe20003f04070 */
[----:B---3--:R-:W-:Y:S01]  /*85f0*/  VIADD R9, R14, 0x1 ;  /* 0x000000010e097836 */ /* 0x008fe20000000000 */
[----:B------:R-:W-:Y:S01]  /*8600*/  LOP3.LUT R8, R30, 0xffff, RZ, 0xc0, !PT ;  /* 0x0000ffff1e087812 */ /* 0x000fe200078ec0ff */
[----:B------:R-:W-:Y:S01]  /*8610*/  @!P1 IMAD.MOV R9, RZ, RZ, R14 ;  /* 0x000000ffff099224 */ /* 0x000fe200078e020e */
[----:B------:R-:W-:Y:S02]  /*8620*/  LOP3.LUT R4, R16, 0x7fff, RZ, 0xc0, !PT ;  /* 0x00007fff10047812 */ /* 0x000fe400078ec0ff */
[----:B------:R-:W-:-:S02]  /*8630*/  LOP3.LUT R14, R15, 0xf, RZ, 0xc0, !PT ;  /* 0x0000000f0f0e7812 */ /* 0x000fc400078ec0ff */
[----:B------:R-:W-:Y:S02]  /*8640*/  I2FP.F32.U32 R8, R8 ;  /* 0x0000000800087245 */ /* 0x000fe40000201000 */
[----:B------:R-:W-:Y:S01]  /*8650*/  ISETP.GT.U32.AND P1, PT, R4, 0x4000, PT ;  /* 0x000040000400780c */ /* 0x000fe20003f24070 */
[--C-:B0-----:R-:W-:Y:S01]  /*8660*/  FFMA R27, R12, R27, -R23.reuse ;  /* 0x0000001b0c1b7223 */ /* 0x101fe20000000817 */
[----:B------:R-:W0:Y:S01]  /*8670*/  I2F.U16 R14, R14 ;  /* 0x0000000e000e7306 */ /* 0x000e220000101000 */
[----:B------:R-:W-:Y:S01]  /*8680*/  PRMT R26, R26, 0x7632, R26 ;  /* 0x000076321a1a7816 */ /* 0x000fe2000000001a */
[----:B------:R-:W-:Y:S01]  /*8690*/  FFMA R8, R12, R8, -R23 ;  /* 0x000000080c087223 */ /* 0x000fe20000000817 */
[----:B------:R-:W-:Y:S01]  /*86a0*/  PRMT R16, R16, 0x7632, R16 ;  /* 0x0000763210107816 */ /* 0x000fe20000000010 */
[----:B------:R1:W-:Y:S01]  /*86b0*/  STG.E.U16 desc[UR8][R2.64+0x20], R17 ;  /* 0x0000201102007986 */ /* 0x0003e2000c101508 */
[----:B------:R-:W-:Y:S02]  /*86c0*/  LOP3.LUT R4, R27, 0x7fff, RZ, 0xc0, !PT ;  /* 0x00007fff1b047812 */ /* 0x000fe400078ec0ff */
[----:B------:R-:W-:Y:S01]  /*86d0*/  SHF.R.U32.HI R15, RZ, 0x4, R15 ;  /* 0x00000004ff0f7819 */ /* 0x000fe2000001160f */
[----:B------:R3:W-:Y:S04]  /*86e0*/  STG.E.U16 desc[UR8][R2.64+0x22], R9 ;  /* 0x0000220902007986 */ /* 0x0007e8000c101508 */
[----:B------:R5:W-:Y:S01]  /*86f0*/  STG.E.U16 desc[UR8][R2.64+0x2], R5 ;  /* 0x0000020502007986 */ /* 0x000be2000c101508 */
[----:B-1----:R-:W-:-:S02]  /*8700*/  VIADD R17, R26, 0x1 ;  /* 0x000000011a117836 */ /* 0x002fc40000000000 */
[----:B------:R-:W-:Y:S01]  /*8710*/  @!P0 IMAD.MOV R17, RZ, RZ, R26 ;  /* 0x000000ffff118224 */ /* 0x000fe200078e021a */
[----:B------:R-:W-:Y:S02]  /*8720*/  LOP3.LUT R26, R6, 0xf, RZ, 0xc0, !PT ;  /* 0x0000000f061a7812 */ /* 0x000fe400078ec0ff */
[----:B---3--:R-:W-:Y:S02]  /*8730*/  LOP3.LUT R9, R8, 0x7fff, RZ, 0xc0, !PT ;  /* 0x00007fff08097812 */ /* 0x008fe400078ec0ff */
[----:B------:R-:W-:Y:S01]  /*8740*/  ISETP.GT.U32.AND P0, PT, R4, 0x4000, PT ;  /* 0x000040000400780c */ /* 0x000fe20003f04070 */
[----:B-----5:R-:W-:Y:S01]  /*8750*/  VIADD R5, R16, 0x1 ;  /* 0x0000000110057836 */ /* 0x020fe20000000000 */
[----:B------:R-:W-:Y:S01]  /*8760*/  LOP3.LUT R4, R15, 0xffff, RZ, 0xc0, !PT ;  /* 0x0000ffff0f047812 */ /* 0x000fe200078ec0ff */
[----:B------:R-:W-:Y:S01]  /*8770*/  @!P1 IMAD.MOV R5, RZ, RZ, R16 ;  /* 0x000000ffff059224 */ /* 0x000fe200078e0210 */
[----:B------:R-:W-:Y:S01]  /*8780*/  ISETP.GT.U32.AND P1, PT, R9, 0x4000, PT ;  /* 0x000040000900780c */ /* 0x000fe20003f24070 */
[----:B------:R-:W1:Y:S01]  /*8790*/  I2F.U16 R26, R26 ;  /* 0x0000001a001a7306 */ /* 0x000e620000101000 */
[----:B------:R-:W-:Y:S01]  /*87a0*/  I2FP.F32.U32 R4, R4 ;  /* 0x0000000400047245 */ /* 0x000fe20000201000 */
[----:B0-----:R-:W-:Y:S01]  /*87b0*/  FFMA R14, R12, R14, -R23 ;  /* 0x0000000e0c0e7223 */ /* 0x001fe20000000817 */
[----:B------:R-:W-:-:S02]  /*87c0*/  PRMT R27, R27, 0x7632, R27 ;  /* 0x000076321b1b7816 */ /* 0x000fc4000000001b */
[----:B------:R-:W-:Y:S01]  /*87d0*/  PRMT R8, R8, 0x7632, R8 ;  /* 0x0000763208087816 */ /* 0x000fe20000000008 */
[----:B------:R-:W-:Y:S01]  /*87e0*/  FFMA R16, R12, R4, -R23 ;  /* 0x000000040c107223 */ /* 0x000fe20000000817 */
[----:B------:R-:W-:Y:S01]  /*87f0*/  LOP3.LUT R4, R14, 0x7fff, RZ, 0xc0, !PT ;  /* 0x00007fff0e047812 */ /* 0x000fe200078ec0ff */
[----:B------:R-:W-:Y:S01]  /*8800*/  VIADD R9, R27, 0x1 ;  /* 0x000000011b097836 */ /* 0x000fe20000000000 */
[----:B------:R-:W-:Y:S01]  /*8810*/  SHF.R.U32.HI R6, RZ, 0x4, R6 ;  /* 0x00000004ff067819 */ /* 0x000fe20000011606 */
[----:B------:R-:W-:Y:S02]  /*8820*/  VIADD R15, R8, 0x1 ;  /* 0x00000001080f7836 */ /* 0x000fe40000000000 */
[----:B------:R-:W-:Y:S01]  /*8830*/  @!P0 IMAD.MOV R9, RZ, RZ, R27 ;  /* 0x000000ffff098224 */ /* 0x000fe200078e021b */
[----:B------:R-:W-:Y:S01]  /*8840*/  ISETP.GT.U32.AND P0, PT, R4, 0x4000, PT ;  /* 0x000040000400780c */ /* 0x000fe20003f04070 */
[----:B------:R-:W-:Y:S01]  /*8850*/  @!P1 IMAD.MOV R15, RZ, RZ, R8 ;  /* 0x000000ffff0f9224 */ /* 0x000fe200078e0208 */
[----:B------:R-:W-:-:S02]  /*8860*/  LOP3.LUT R8, R16, 0x7fff, RZ, 0xc0, !PT ;  /* 0x00007fff10087812 */ /* 0x000fc400078ec0ff */
[----:B------:R-:W-:Y:S01]  /*8870*/  LOP3.LUT R4, R6, 0xffff, RZ, 0xc0, !PT ;  /* 0x0000ffff06047812 */ /* 0x000fe200078ec0ff */
[--C-:B-1----:R-:W-:Y:S01]  /*8880*/  FFMA R26, R12, R26, -R23.reuse ;  /* 0x0000001a0c1a7223 */ /* 0x102fe20000000817 */
[----:B------:R-:W-:Y:S02]  /*8890*/  ISETP.GT.U32.AND P1, PT, R8, 0x4000, PT ;  /* 0x000040000800780c */ /* 0x000fe40003f24070 */
[----:B------:R-:W-:Y:S02]  /*88a0*/  I2FP.F32.U32 R4, R4 ;  /* 0x0000000400047245 */ /* 0x000fe40000201000 */
[----:B------:R-:W-:Y:S01]  /*88b0*/  PRMT R14, R14, 0x7632, R14 ;  /* 0x000076320e0e7816 */ /* 0x000fe2000000000e */
[----:B------:R-:W-:Y:S02]  /*88c0*/  STG.E.U16 desc[UR8][R2.64+0x4], R17 ;  /* 0x0000041102007986 */ /* 0x000fe4000c101508 */
[----:B------:R-:W-:Y:S02]  /*88d0*/  FFMA R4, R12, R4, -R23 ;  /* 0x000000040c047223 */ /* 0x000fe40000000817 */
[----:B------:R0:W-:Y:S01]  /*88e0*/  STG.E.U16 desc[UR8][R2.64+0x24], R5 ;  /* 0x0000240502007986 */ /* 0x0001e2000c101508 */
[----:B------:R-:W-:-:S02]  /*88f0*/  PRMT R16, R16, 0x7632, R16 ;  /* 0x0000763210107816 */ /* 0x000fc40000000010 */
[----:B------:R-:W-:Y:S02]  /*8900*/  LOP3.LUT R8, R7, 0xf, RZ, 0xc0, !PT ;  /* 0x0000000f07087812 */ /* 0x000fe400078ec0ff */
[----:B------:R-:W-:Y:S02]  /*8910*/  SHF.R.U32.HI R7, RZ, 0x4, R7 ;  /* 0x00000004ff077819 */ /* 0x000fe40000011607 */
[----:B0-----:R-:W-:Y:S01]  /*8920*/  LOP3.LUT R2, R26, 0x7fff, RZ, 0xc0, !PT ;  /* 0x00007fff1a027812 */ /* 0x001fe200078ec0ff */
[----:B------:R-:W-:Y:S02]  /*8930*/  VIADD R3, R14, 0x1 ;  /* 0x000000010e037836 */ /* 0x000fe40000000000 */
[----:B------:R-:W-:Y:S01]  /*8940*/  @!P0 IMAD.MOV R3, RZ, RZ, R14 ;  /* 0x000000ffff038224 */ /* 0x000fe200078e020e */
[----:B------:R-:W-:Y:S02]  /*8950*/  ISETP.GT.U32.AND P0, PT, R2, 0x4000, PT ;  /* 0x000040000200780c */ /* 0x000fe40003f04070 */
[----:B------:R-:W-:Y:S01]  /*8960*/  LOP3.LUT R2, R4, 0x7fff, RZ, 0xc0, !PT ;  /* 0x00007fff04027812 */ /* 0x000fe200078ec0ff */
[----:B------:R-:W-:Y:S01]  /*8970*/  VIADD R5, R16, 0x1 ;  /* 0x0000000110057836 */ /* 0x000fe20000000000 */
[----:B------:R-:W-:Y:S01]  /*8980*/  LOP3.LUT R6, R7, 0xffff, RZ, 0xc0, !PT ;  /* 0x0000ffff07067812 */ /* 0x000fe200078ec0ff */
[----:B------:R-:W-:Y:S01]  /*8990*/  @!P1 IMAD.MOV R5, RZ, RZ, R16 ;  /* 0x000000ffff059224 */ /* 0x000fe200078e0210 */
[----:B------:R-:W-:Y:S01]  /*89a0*/  ISETP.GT.U32.AND P1, PT, R2, 0x4000, PT ;  /* 0x000040000200780c */ /* 0x000fe20003f24070 */
[----:B------:R-:W0:Y:S01]  /*89b0*/  I2F.U16 R8, R8 ;  /* 0x0000000800087306 */ /* 0x000e220000101000 */
[----:B------:R-:W-:Y:S01]  /*89c0*/  I2FP.F32.U32 R6, R6 ;  /* 0x0000000600067245 */ /* 0x000fe20000201000 */
[----:B------:R1:W-:Y:S01]  /*89d0*/  STG.E.U16 desc[UR8][R18.64+0x1d0], R9 ;  /* 0x0001d00912007986 */ /* 0x0003e2000c101508 */
[----:B------:R-:W-:-:S02]  /*89e0*/  PRMT R4, R4, 0x7632, R4 ;  /* 0x0000763204047816 */ /* 0x000fc40000000004 */
[----:B--2---:R-:W-:Y:S01]  /*89f0*/  LOP3.LUT R2, R13, 0xf, RZ, 0xc0, !PT ;  /* 0x0000000f0d027812 */ /* 0x004fe200078ec0ff */
[----:B------:R2:W-:Y:S01]  /*8a00*/  STG.E.U16 desc[UR8][R18.64+0x1f0], R15 ;  /* 0x0001f00f12007986 */ /* 0x0005e2000c101508 */
[----:B------:R-:W-:-:S03]  /*8a10*/  SHF.R.U32.HI R13, RZ, 0x4, R13 ;  /* 0x00000004ff0d7819 */ /* 0x000fc6000001160d */
[----:B------:R3:W-:Y:S01]  /*8a20*/  STG.E.U16 desc[UR8][R10.64+0x20], R5 ;  /* 0x000020050a007986 */ /* 0x0007e2000c101508 */
[--C-:B-1----:R-:W-:Y:S01]  /*8a30*/  FFMA R9, R12, R6, -R23.reuse ;  /* 0x000000060c097223 */ /* 0x102fe20000000817 */
[----:B------:R-:W1:Y:S01]  /*8a40*/  I2F.U16 R2, R2 ;  /* 0x0000000200027306 */ /* 0x000e620000101000 */
[----:B--2---:R-:W-:Y:S02]  /*8a50*/  VIADD R15, R4, 0x1 ;  /* 0x00000001040f7836 */ /* 0x004fe40000000000 */
[----:B------:R-:W-:Y:S01]  /*8a60*/  @!P1 IMAD.MOV R15, RZ, RZ, R4 ;  /* 0x000000ffff0f9224 */ /* 0x000fe200078e0204 */
[----:B------:R-:W-:Y:S02]  /*8a70*/  LOP3.LUT R4, R13, 0xffff, RZ, 0xc0, !PT ;  /* 0x0000ffff0d047812 */ /* 0x000fe400078ec0ff */
[----:B---3--:R-:W-:Y:S01]  /*8a80*/  LOP3.LUT R5, R9, 0x7fff, RZ, 0xc0, !PT ;  /* 0x00007fff09057812 */ /* 0x008fe200078ec0ff */
[----:B0-----:R-:W-:Y:S01]  /*8a90*/  FFMA R8, R12, R8, -R23 ;  /* 0x000000080c087223 */ /* 0x001fe20000000817 */
[----:B------:R-:W-:-:S02]  /*8aa0*/  PRMT R26, R26, 0x7632, R26 ;  /* 0x000076321a1a7816 */ /* 0x000fc4000000001a */
[----:B------:R-:W-:Y:S02]  /*8ab0*/  ISETP.GT.U32.AND P1, PT, R5, 0x4000, PT ;  /* 0x000040000500780c */ /* 0x000fe40003f24070 */
[----:B------:R-:W-:Y:S01]  /*8ac0*/  I2FP.F32.U32 R4, R4 ;  /* 0x0000000400047245 */ /* 0x000fe20000201000 */
[----:B------:R0:W-:Y:S01]  /*8ad0*/  STG.E.U16 desc[UR8][R10.64], R3 ;  /* 0x000000030a007986 */ /* 0x0001e2000c101508 */
[----:B------:R-:W-:Y:S01]  /*8ae0*/  VIADD R7, R26, 0x1 ;  /* 0x000000011a077836 */ /* 0x000fe20000000000 */
[----:B------:R-:W-:Y:S01]  /*8af0*/  PRMT R9, R9, 0x7632, R9 ;  /* 0x0000763209097816 */ /* 0x000fe20000000009 */
[----:B------:R-:W-:Y:S02]  /*8b00*/  @!P0 IMAD.MOV R7, RZ, RZ, R26 ;  /* 0x000000ffff078224 */ /* 0x000fe400078e021a */
[----:B------:R-:W-:Y:S01]  /*8b10*/  FFMA R4, R12, R4, -R23 ;  /* 0x000000040c047223 */ /* 0x000fe20000000817 */
[----:B----4-:R-:W-:Y:S02]  /*8b20*/  LOP3.LUT R6, R22, 0xf, RZ, 0xc0, !PT ;  /* 0x0000000f16067812 */ /* 0x010fe400078ec0ff */
[----:B0-----:R-:W-:-:S04]  /*8b30*/  LOP3.LUT R3, R8, 0x7fff, RZ, 0xc0, !PT ;  /* 0x00007fff08037812 */ /* 0x001fc800078ec0ff */
[----:B------:R-:W-:Y:S02]  /*8b40*/  ISETP.GT.U32.AND P0, PT, R3, 0x4000, PT ;  /* 0x000040000300780c */ /* 0x000fe40003f04070 */
[----:B------:R-:W-:Y:S01]  /*8b50*/  LOP3.LUT R5, R4, 0x7fff, RZ, 0xc0, !PT ;  /* 0x00007fff04057812 */ /* 0x000fe200078ec0ff */
[----:B------:R-:W-:Y:S02]  /*8b60*/  VIADD R17, R9, 0x1 ;  /* 0x0000000109117836 */ /* 0x000fe40000000000 */
[----:B-1----:R-:W-:Y:S01]  /*8b70*/  FFMA R2, R12, R2, -R23 ;  /* 0x000000020c027223 */ /* 0x002fe20000000817 */
[----:B------:R-:W-:Y:S01]  /*8b80*/  @!P1 IMAD.MOV R17, RZ, RZ, R9 ;  /* 0x000000ffff119224 */ /* 0x000fe200078e0209 */
[----:B------:R-:W-:Y:S02]  /*8b90*/  PRMT R8, R8, 0x7632, R8 ;  /* 0x0000763208087816 */ /* 0x000fe40000000008 */
[----:B------:R-:W-:Y:S01]  /*8ba0*/  ISETP.GT.U32.AND P1, PT, R5, 0x4000, PT ;  /* 0x000040000500780c */ /* 0x000fe20003f24070 */
[----:B------:R-:W0:Y:S01]  /*8bb0*/  I2F.U16 R6, R6 ;  /* 0x0000000600067306 */ /* 0x000e220000101000 */
[----:B------:R-:W-:-:S02]  /*8bc0*/  LOP3.LUT R3, R2, 0x7fff, RZ, 0xc0, !PT ;  /* 0x00007fff02037812 */ /* 0x000fc400078ec0ff */
[----:B------:R-:W-:Y:S01]  /*8bd0*/  SHF.R.U32.HI R22, RZ, 0x4, R22 ;  /* 0x00000004ff167819 */ /* 0x000fe20000011616 */
[----:B------:R-:W-:Y:S01]  /*8be0*/  VIADD R13, R8, 0x1 ;  /* 0x00000001080d7836 */ /* 0x000fe20000000000 */
[----:B------:R-:W-:Y:S01]  /*8bf0*/  PRMT R4, R4, 0x7632, R4 ;  /* 0x0000763204047816 */ /* 0x000fe20000000004 */
[----:B------:R-:W-:Y:S01]  /*8c00*/  @!P0 IMAD.MOV R13, RZ, RZ, R8 ;  /* 0x000000ffff0d8224 */ /* 0x000fe200078e0208 */
[----:B------:R-:W-:Y:S02]  /*8c10*/  ISETP.GT.U32.AND P0, PT, R3, 0x4000, PT ;  /* 0x000040000300780c */ /* 0x000fe40003f04070 */
[----:B------:R-:W-:Y:S01]  /*8c20*/  LOP3.LUT R8, R22, 0xffff, RZ, 0xc0, !PT ;  /* 0x0000ffff16087812 */ /* 0x000fe200078ec0ff */
[----:B------:R-:W-:-:S03]  /*8c30*/  VIADD R5, R4, 0x1 ;  /* 0x0000000104057836 */ /* 0x000fc60000000000 */
[----:B------:R-:W-:Y:S01]  /*8c40*/  I2FP.F32.U32 R8, R8 ;  /* 0x0000000800087245 */ /* 0x000fe20000201000 */
[----:B------:R-:W-:Y:S01]  /*8c50*/  @!P1 IMAD.MOV R5, RZ, RZ, R4 ;  /* 0x000000ffff059224 */ /* 0x000fe200078e0204 */
[----:B------:R-:W-:Y:S02]  /*8c60*/  LOP3.LUT R9, R24, 0xf, RZ, 0xc0, !PT ;  /* 0x0000000f18097812 */ /* 0x000fe400078ec0ff */
[----:B------:R-:W-:Y:S02]  /*8c70*/  PRMT R2, R2, 0x7632, R2 ;  /* 0x0000763202027816 */ /* 0x000fe40000000002 */
[----:B------:R-:W-:Y:S01]  /*8c80*/  LOP3.LUT R4, R25, 0xf, RZ, 0xc0, !PT ;  /* 0x0000000f19047812 */ /* 0x000fe200078ec0ff */
[C-C-:B------:R-:W-:Y:S01]  /*8c90*/  FFMA R8, R12.reuse, R8, -R23.reuse ;  /* 0x000000080c087223 */ /* 0x140fe20000000817 */
[----:B0-----:R-:W-:Y:S01]  /*8ca0*/  FFMA R6, R12, R6, -R23 ;  /* 0x000000060c067223 */ /* 0x001fe20000000817 */
[----:B------:R-:W-:Y:S01]  /*8cb0*/  VIADD R3, R2, 0x1 ;  /* 0x0000000102037836 */ /* 0x000fe20000000000 */
[----:B------:R-:W0:Y:S01]  /*8cc0*/  I2F.U16 R9, R9 ;  /* 0x0000000900097306 */ /* 0x000e220000101000 */
[----:B------:R-:W-:Y:S01]  /*8cd0*/  @!P0 IMAD.MOV R3, RZ, RZ, R2 ;  /* 0x000000ffff038224 */ /* 0x000fe200078e0202 */
[----:B------:R1:W-:Y:S01]  /*8ce0*/  STG.E.U16 desc[UR8][R10.64+0x2], R7 ;  /* 0x000002070a007986 */ /* 0x0003e2000c101508 */
[----:B------:R-:W-:-:S02]  /*8cf0*/  LOP3.LUT R2, R8, 0x7fff, RZ, 0xc0, !PT ;  /* 0x00007fff08027812 */ /* 0x000fc400078ec0ff */
[----:B------:R-:W-:-:S03]  /*8d00*/  SHF.R.U32.HI R24, RZ, 0x4, R24 ;  /* 0x00000004ff187819 */ /* 0x000fc60000011618 */
[----:B------:R-:W2:Y:S01]  /*8d10*/  I2F.U16 R4, R4 ;  /* 0x0000000400047306 */ /* 0x000ea20000101000 */
[----:B------:R-:W-:Y:S01]  /*8d20*/  SHF.R.U32.HI R25, RZ, 0x4, R25 ;  /* 0x00000004ff197819 */ /* 0x000fe20000011619 */
[----:B------:R-:W-:Y:S01]  /*8d30*/  STG.E.U16 desc[UR8][R10.64+0x22], R15 ;  /* 0x0000220f0a007986 */ /* 0x000fe2000c101508 */
[----:B------:R-:W-:Y:S02]  /*8d40*/  ISETP.GT.U32.AND P1, PT, R2, 0x4000, PT ;  /* 0x000040000200780c */ /* 0x000fe40003f24070 */
[----:B-1----:R-:W-:Y:S01]  /*8d50*/  LOP3.LUT R7, R6, 0x7fff, RZ, 0xc0, !PT ;  /* 0x00007fff06077812 */ /* 0x002fe200078ec0ff */
[----:B------:R-:W-:Y:S01]  /*8d60*/  STG.E.U16 desc[UR8][R10.64+0x4], R13 ;  /* 0x0000040d0a007986 */ /* 0x000fe2000c101508 */
[----:B------:R-:W-:Y:S02]  /*8d70*/  LOP3.LUT R2, R25, 0xffff, RZ, 0xc0, !PT ;  /* 0x0000ffff19027812 */ /* 0x000fe400078ec0ff */
[----:B------:R-:W-:Y:S01]  /*8d80*/  ISETP.GT.U32.AND P0, PT, R7, 0x4000, PT ;  /* 0x000040000700780c */ /* 0x000fe20003f04070 */
[----:B------:R1:W-:Y:S01]  /*8d90*/  STG.E.U16 desc[UR8][R10.64+0x24], R17 ;  /* 0x000024110a007986 */ /* 0x0003e2000c101508 */
[----:B------:R-:W-:-:S02]  /*8da0*/  I2FP.F32.U32 R2, R2 ;  /* 0x0000000200027245 */ /* 0x000fc40000201000 */
[----:B------:R-:W-:Y:S02]  /*8db0*/  PRMT R6, R6, 0x7632, R6 ;  /* 0x0000763206067816 */ /* 0x000fe40000000006 */
[----:B------:R-:W-:Y:S02]  /*8dc0*/  PRMT R8, R8, 0x7632, R8 ;  /* 0x0000763208087816 */ /* 0x000fe40000000008 */
[----:B-1----:R-:W-:-:S04]  /*8dd0*/  LOP3.LUT R10, R24, 0xffff, RZ, 0xc0, !PT ;  /* 0x0000ffff180a7812 */ /* 0x002fc800078ec0ff */
[----:B------:R-:W-:Y:S01]  /*8de0*/  I2FP.F32.U32 R10, R10 ;  /* 0x0000000a000a7245 */ /* 0x000fe20000201000 */
[C-C-:B0-----:R-:W-:Y:S01]  /*8df0*/  FFMA R9, R12.reuse, R9, -R23.reuse ;  /* 0x000000090c097223 */ /* 0x141fe20000000817 */
[C-C-:B--2---:R-:W-:Y:S01]  /*8e00*/  FFMA R4, R12.reuse, R4, -R23.reuse ;  /* 0x000000040c047223 */ /* 0x144fe20000000817 */
[C-C-:B------:R-:W-:Y:S02]  /*8e10*/  FFMA R2, R12.reuse, R2, -R23.reuse ;  /* 0x000000020c027223 */ /* 0x140fe40000000817 */
[----:B------:R-:W-:Y:S01]  /*8e20*/  FFMA R10, R12, R10, -R23 ;  /* 0x0000000a0c0a7223 */ /* 0x000fe20000000817 */
[----:B------:R0:W-:Y:S01]  /*8e30*/  STG.E.U16 desc[UR8][R18.64+0x1d8], R3 ;  /* 0x0001d80312007986 */ /* 0x0001e2000c101508 */
[----:B------:R-:W-:Y:S02]  /*8e40*/  VIADD R7, R6, 0x1 ;  /* 0x0000000106077836 */ /* 0x000fe40000000000 */
[----:B------:R-:W-:Y:S01]  /*8e50*/  @!P0 IMAD.MOV R7, RZ, RZ, R6 ;  /* 0x000000ffff078224 */ /* 0x000fe200078e0206 */
[----:B------:R1:W-:Y:S01]  /*8e60*/  STG.E.U16 desc[UR8][R18.64+0x1f8], R5 ;  /* 0x0001f80512007986 */ /* 0x0003e2000c101508 */
[----:B------:R-:W-:-:S02]  /*8e70*/  LOP3.LUT R11, R10, 0x7fff, RZ, 0xc0, !PT ;  /* 0x00007fff0a0b7812 */ /* 0x000fc400078ec0ff */
[----:B------:R-:W-:Y:S01]  /*8e80*/  LOP3.LUT R6, R2, 0x7fff, RZ, 0xc0, !PT ;  /* 0x00007fff02067812 */ /* 0x000fe200078ec0ff */
[----:B0-----:R-:W-:Y:S02]  /*8e90*/  VIADD R3, R8, 0x1 ;  /* 0x0000000108037836 */ /* 0x001fe40000000000 */
[----:B------:R-:W-:Y:S01]  /*8ea0*/  @!P1 IMAD.MOV R3, RZ, RZ, R8 ;  /* 0x000000ffff039224 */ /* 0x000fe200078e0208 */
[----:B------:R-:W-:Y:S02]  /*8eb0*/  LOP3.LUT R8, R9, 0x7fff, RZ, 0xc0, !PT ;  /* 0x00007fff09087812 */ /* 0x000fe400078ec0ff */
        /* <DEDUP_REMOVED lines=8> */
[----:B------:R-:W-:Y:S01]  /*8f40*/  PRMT R2, R2, 0x7632, R2 ;  /* 0x0000763202027816 */ /* 0x000fe20000000002 */
[----:B------:R-:W-:-:S02]  /*8f50*/  VIADD R11, R6, 0x1 ;  /* 0x00000001060b7836 */ /* 0x000fc40000000000 */
[----:B------:R-:W-:Y:S02]  /*8f60*/  VIADD R13, R10, 0x1 ;  /* 0x000000010a0d7836 */ /* 0x000fe40000000000 */
[----:B------:R-:W-:Y:S02]  /*8f70*/  VIADD R5, R4, 0x1 ;  /* 0x0000000104057836 */ /* 0x000fe40000000000 */
[----:B------:R-:W-:Y:S02]  /*8f80*/  VIADD R9, R2, 0x1 ;  /* 0x0000000102097836 */ /* 0x000fe40000000000 */
[----:B------:R-:W-:Y:S02]  /*8f90*/  @!P2 IMAD.MOV R11, RZ, RZ, R6 ;  /* 0x000000ffff0ba224 */ /* 0x000fe400078e0206 */
[----:B------:R-:W-:Y:S02]  /*8fa0*/  @!P3 IMAD.MOV R13, RZ, RZ, R10 ;  /* 0x000000ffff0db224 */ /* 0x000fe400078e020a */
[----:B------:R-:W-:-:S02]  /*8fb0*/  @!P0 IMAD.MOV R5, RZ, RZ, R4 ;  /* 0x000000ffff058224 */ /* 0x000fc400078e0204 */
[----:B------:R-:W-:Y:S01]  /*8fc0*/  @!P1 IMAD.MOV R9, RZ, RZ, R2 ;  /* 0x000000ffff099224 */ /* 0x000fe200078e0202 */
[----:B------:R0:W-:Y:S01]  /*8fd0*/  STG.E.U16 desc[UR8][R20.64], R7 ;  /* 0x0000000714007986 */ /* 0x0001e2000c101508 */
[----:B------:R-:W-:-:S03]  /*8fe0*/  VIADD R0, R0, UR6 ;  /* 0x0000000600007c36 */ /* 0x000fc60008000000 */
[----:B------:R0:W-:Y:S04]  /*8ff0*/  STG.E.U16 desc[UR8][R20.64+0x20], R3 ;  /* 0x0000200314007986 */ /* 0x0001e8000c101508 */
[----:B------:R0:W-:Y:S04]  /*9000*/  STG.E.U16 desc[UR8][R20.64+0x4], R11 ;  /* 0x0000040b14007986 */ /* 0x0001e8000c101508 */
[----:B------:R0:W-:Y:S04]  /*9010*/  STG.E.U16 desc[UR8][R20.64+0x24], R13 ;  /* 0x0000240d14007986 */ /* 0x0001e8000c101508 */
[----:B------:R0:W-:Y:S04]  /*9020*/  STG.E.U16 desc[UR8][R20.64+0x2], R5 ;  /* 0x0000020514007986 */ /* 0x0001e8000c101508 */
[----:B------:R0:W-:Y:S01]  /*9030*/  STG.E.U16 desc[UR8][R20.64+0x22], R9 ;  /* 0x0000220914007986 */ /* 0x0001e2000c101508 */
[----:B------:R-:W-:-:S13]  /*9040*/  ISETP.GE.AND P0, PT, R0, UR5, PT ;  /* 0x0000000500007c0c */ /* 0x000fda000bf06270 */
[----:B0-----:R-:W-:Y:S05]  /*9050*/  @!P0 BRA `(.L_x_222) ;  /* 0xffffff7000208947 */ /* 0x001fea000383ffff */
[----:B------:R-:W-:Y:S05]  /*9060*/  EXIT ;  /* 0x000000000000794d */ /* 0x000fea0003800000 */
.L_x_223:
        /* <DEDUP_REMOVED lines=9> */
.L_x_511:


//--------------------- .text._Z19dequant_q4_k_kernelPKhPfi --------------------------
	.section	.text._Z19dequant_q4_k_kernelPKhPfi,"ax",@progbits
	.align	128
        .global         _Z19dequant_q4_k_kernelPKhPfi
        .type           _Z19dequant_q4_k_kernelPKhPfi,@function
        .size           _Z19dequant_q4_k_kernelPKhPfi,(.L_x_512 - _Z19dequant_q4_k_kernelPKhPfi)
        .other          _Z19dequant_q4_k_kernelPKhPfi,@"STO_CUDA_ENTRY STV_DEFAULT"
_Z19dequant_q4_k_kernelPKhPfi:
.text._Z19dequant_q4_k_kernelPKhPfi:
        /* <DEDUP_REMOVED lines=14> */
.L_x_233:
[----:B0-----:R-:W0:Y:S01]  /*00e0*/  LDCU.64 UR10, c[0x0][0x380] ;  /* 0x00007000ff0a77ac */ /* 0x001e220008000a00 */
[----:B------:R-:W-:-:S05]  /*00f0*/  IMAD R3, R0, 0x90, RZ ;  /* 0x0000009000037824 */ /* 0x000fca00078e02ff */
[----:B0-----:R-:W-:-:S04]  /*0100*/  IADD3 R2, P0, PT, R3, UR10, RZ ;  /* 0x0000000a03027c10 */ /* 0x001fc8000ff1e0ff */
[----:B------:R-:W-:-:S05]  /*0110*/  LEA.HI.X.SX32 R3, R3, UR11, 0x1, P0 ;  /* 0x0000000b03037c11 */ /* 0x000fca00080f0eff */
[----:B-1----:R-:W2:Y:S01]  /*0120*/  LDG.E.U16.CONSTANT R4, desc[UR8][R2.64] ;  /* 0x0000000802047981 */ /* 0x002ea2000c1e9500 */
        /* <DEDUP_REMOVED lines=15> */
.L_x_226:
[----:B------:R-:W-:-:S04]  /*0220*/  VIADD R4, R6, 0x70 ;  /* 0x0000007006047836 */ /* 0x000fc80000000000 */
[----:B------:R-:W-:-:S04]  /*0230*/  IMAD R4, R4, 0x400, R7 ;  /* 0x0000040004047824 */ /* 0x000fc800078e0207 */
[----:B------:R-:W-:Y:S01]  /*0240*/  IMAD.U32 R15, R4, 0x2000, R5 ;  /* 0x00002000040f7824 */ /* 0x000fe200078e0005 */
[----:B------:R-:W-:Y:S06]  /*0250*/  BRA `(.L_x_227) ;  /* 0x00000000000c7947 */ /* 0x000fec0003800000 */
.L_x_225:
[----:B------:R-:W-:-:S13]  /*0260*/  ISETP.NE.AND P0, PT, R7, RZ, PT ;  /* 0x000000ff0700720c */ /* 0x000fda0003f05270 */
[C---:B------:R-:W-:Y:S02]  /*0270*/  @!P0 LOP3.LUT R15, R5.reuse, 0x7f800000, RZ, 0xfc, !PT ;  /* 0x7f800000050f8812 */ /* 0x040fe400078efcff */
[----:B------:R-:W-:-:S07]  /*0280*/  @P0 LOP3.LUT R15, R5, 0x7fc00000, RZ, 0xfc, !PT ;  /* 0x7fc00000050f0812 */ /* 0x000fce00078efcff */
.L_x_227:
[----:B------:R-:W-:Y:S05]  /*0290*/  BSYNC.RECONVERGENT B0 ;  /* 0x0000000000007941 */ /* 0x000fea0003800200 */
.L_x_224:
        /* <DEDUP_REMOVED lines=16> */
.L_x_230:
[----:B------:R-:W-:-:S04]  /*03a0*/  VIADD R4, R6, 0x70 ;  /* 0x0000007006047836 */ /* 0x000fc80000000000 */
[----:B------:R-:W-:-:S04]  /*03b0*/  IMAD R4, R4, 0x400, R7 ;  /* 0x0000040004047824 */ /* 0x000fc800078e0207 */
[----:B------:R-:W-:Y:S01]  /*03c0*/  IMAD.U32 R23, R4, 0x2000, R5 ;  /* 0x0000200004177824 */ /* 0x000fe200078e0005 */
[----:B------:R-:W-:Y:S06]  /*03d0*/  BRA `(.L_x_231) ;  /* 0x00000000000c7947 */ /* 0x000fec0003800000 */
.L_x_229:
[----:B------:R-:W-:-:S13]  /*03e0*/  ISETP.NE.AND P0, PT, R7, RZ, PT ;  /* 0x000000ff0700720c */ /* 0x000fda0003f05270 */
[C---:B------:R-:W-:Y:S02]  /*03f0*/  @!P0 LOP3.LUT R23, R5.reuse, 0x7f800000, RZ, 0xfc, !PT ;  /* 0x7f80000005178812 */ /* 0x040fe400078efcff */
[----:B------:R-:W-:-:S07]  /*0400*/  @P0 LOP3.LUT R23, R5, 0x7fc00000, RZ, 0xfc, !PT ;  /* 0x7fc0000005170812 */ /* 0x000fce00078efcff */
.L_x_231:
[----:B------:R-:W-:Y:S05]  /*0410*/  BSYNC.RECONVERGENT B0 ;  /* 0x0000000000007941 */ /* 0x000fea0003800200 */
.L_x_228:
[----:B------:R-:W2:Y:S04]  /*0420*/  LDG.E.U8.CONSTANT R4, desc[UR8][R2.64+0x4] ;  /* 0x0000040802047981 */ /* 0x000ea8000c1e9100 */
[----:B------:R-:W3:Y:S04]  /*0430*/  LDG.E.U8.CONSTANT R24, desc[UR8][R2.64+0x8] ;  /* 0x0000080802187981 */ /* 0x000ee8000c1e9100 */
[----:B------:R-:W4:Y:S04]  /*0440*/  LDG.E.U8.CONSTANT R13, desc[UR8][R2.64+0x6] ;  /* 0x00000608020d7981 */ /* 0x000f28000c1e9100 */
[----:B------:R-:W5:Y:S04]  /*0450*/  LDG.E.U8.CONSTANT R11, desc[UR8][R2.64+0xa] ;  /* 0x00000a08020b7981 */ /* 0x000f68000c1e9100 */
[----:B------:R-:W5:Y:S04]  /*0460*/  LDG.E.U8.CONSTANT R21, desc[UR8][R2.64+0xc] ;  /* 0x00000c0802157981 */ /* 0x000f68000c1e9100 */
[----:B------:R-:W5:Y:S04]  /*0470*/  LDG.E.U8.CONSTANT R20, desc[UR8][R2.64+0x5] ;  /* 0x0000050802147981 */ /* 0x000f68000c1e9100 */
[----:B------:R-:W5:Y:S04]  /*0480*/  LDG.E.U8.CONSTANT R9, desc[UR8][R2.64+0x7] ;  /* 0x0000070802097981 */ /* 0x000f68000c1e9100 */
[----:B------:R-:W5:Y:S04]  /*0490*/  LDG.E.U8.CONSTANT R19, desc[UR8][R2.64+0x9] ;  /* 0x0000090802137981 */ /* 0x000f68000c1e9100 */
[----:B------:R-:W5:Y:S04]  /*04a0*/  LDG.E.U8.CONSTANT R10, desc[UR8][R2.64+0xe] ;  /* 0x00000e08020a7981 */ /* 0x000f68000c1e9100 */
[----:B------:R-:W5:Y:S04]  /*04b0*/  LDG.E.U8.CONSTANT R5, desc[UR8][R2.64+0xb] ;  /* 0x00000b0802057981 */ /* 0x000f68000c1e9100 */
[----:B------:R-:W5:Y:S04]  /*04c0*/  LDG.E.U8.CONSTANT R17, desc[UR8][R2.64+0xd] ;  /* 0x00000d0802117981 */ /* 0x000f68000c1e9100 */
[----:B------:R-:W5:Y:S01]  /*04d0*/  LDG.E.U8.CONSTANT R7, desc[UR8][R2.64+0xf] ;  /* 0x00000f0802077981 */ /* 0x000f62000c1e9100 */
[----:B------:R-:W-:Y:S01]  /*04e0*/  UMOV UR4, URZ ;  /* 0x000000ff00047c82 */ /* 0x000fe20008000000 */
[----:B--2---:R-:W-:-:S04]  /*04f0*/  SHF.R.U32.HI R25, RZ, 0x2, R4 ;  /* 0x00000002ff197819 */ /* 0x004fc80000011604 */
[----:B------:R-:W-:Y:S02]  /*0500*/  LOP3.LUT R26, R25, 0x30, RZ, 0xc0, !PT ;  /* 0x00000030191a7812 */ /* 0x000fe400078ec0ff */
[----:B---3--:R-:W-:Y:S02]  /*0510*/  SHF.R.U32.HI R25, RZ, 0x2, R24 ;  /* 0x00000002ff197819 */ /* 0x008fe40000011618 */
[----:B------:R-:W-:Y:S02]  /*0520*/  LOP3.LUT R16, R24, 0x3f, RZ, 0xc0, !PT ;  /* 0x0000003f18107812 */ /* 0x000fe400078ec0ff */
[----:B----4-:R-:W-:Y:S02]  /*0530*/  LOP3.LUT R14, R13, 0x3f, RZ, 0xc0, !PT ;  /* 0x0000003f0d0e7812 */ /* 0x010fe400078ec0ff */
[----:B-----5:R-:W-:Y:S02]  /*0540*/  LOP3.LUT R18, R11, 0x3f, RZ, 0xc0, !PT ;  /* 0x0000003f0b127812 */ /* 0x020fe400078ec0ff */
[----:B------:R-:W-:-:S02]  /*0550*/  SHF.R.U32.HI R13, RZ, 0x2, R13 ;  /* 0x00000002ff0d7819 */ /* 0x000fc4000001160d */
[----:B------:R-:W-:Y:S02]  /*0560*/  LOP3.LUT R24, R26, 0xf, R21, 0xf8, !PT ;  /* 0x0000000f1a187812 */ /* 0x000fe400078ef815 */
[----:B------:R-:W-:Y:S02]  /*0570*/  SHF.R.U32.HI R11, RZ, 0x2, R11 ;  /* 0x00000002ff0b7819 */ /* 0x000fe4000001160b */
[----:B------:R-:W-:Y:S02]  /*0580*/  LOP3.LUT R26, R25, 0x30, RZ, 0xc0, !PT ;  /* 0x00000030191a7812 */ /* 0x000fe400078ec0ff */
[----:B------:R-:W-:Y:S02]  /*0590*/  SHF.R.U32.HI R25, RZ, 0x2, R20 ;  /* 0x00000002ff197819 */ /* 0x000fe40000011614 */
[----:B------:R-:W-:Y:S02]  /*05a0*/  LOP3.LUT R12, R20, 0x3f, RZ, 0xc0, !PT ;  /* 0x0000003f140c7812 */ /* 0x000fe400078ec0ff */
[----:B------:R-:W-:-:S02]  /*05b0*/  LOP3.LUT R22, R9, 0x3f, RZ, 0xc0, !PT ;  /* 0x0000003f09167812 */ /* 0x000fc400078ec0ff */
[----:B------:R-:W-:Y:S02]  /*05c0*/  LOP3.LUT R13, R13, 0x30, RZ, 0xc0, !PT ;  /* 0x000000300d0d7812 */ /* 0x000fe400078ec0ff */
[----:B------:R-:W-:Y:S02]  /*05d0*/  LOP3.LUT R11, R11, 0x30, RZ, 0xc0, !PT ;  /* 0x000000300b0b7812 */ /* 0x000fe400078ec0ff */
[----:B------:R-:W-:Y:S02]  /*05e0*/  LEA.HI R20, R21, R26, RZ, 0x1c ;  /* 0x0000001a15147211 */ /* 0x000fe400078fe0ff */
[----:B------:R-:W-:Y:S02]  /*05f0*/  SHF.R.U32.HI R9, RZ, 0x2, R9 ;  /* 0x00000002ff097819 */ /* 0x000fe40000011609 */
[----:B------:R-:W-:Y:S02]  /*0600*/  LOP3.LUT R6, R19, 0x3f, RZ, 0xc0, !PT ;  /* 0x0000003f13067812 */ /* 0x000fe400078ec0ff */
[----:B------:R-:W-:-:S02]  /*0610*/  LOP3.LUT R26, R25, 0x30, RZ, 0xc0, !PT ;  /* 0x00000030191a7812 */ /* 0x000fc400078ec0ff */
[----:B------:R-:W-:Y:S02]  /*0620*/  SHF.R.U32.HI R19, RZ, 0x2, R19 ;  /* 0x00000002ff137819 */ /* 0x000fe40000011613 */
[----:B------:R-:W-:Y:S02]  /*0630*/  LOP3.LUT R13, R13, 0xf, R10, 0xf8, !PT ;  /* 0x0000000f0d0d7812 */ /* 0x000fe400078ef80a */
[----:B------:R-:W-:Y:S02]  /*0640*/  LEA.HI R30, R10, R11, RZ, 0x1c ;  /* 0x0000000b0a1e7211 */ /* 0x000fe400078fe0ff */
[----:B------:R-:W-:Y:S02]  /*0650*/  LOP3.LUT R10, R9, 0x30, RZ, 0xc0, !PT ;  /* 0x00000030090a7812 */ /* 0x000fe400078ec0ff */
[----:B------:R-:W-:Y:S02]  /*0660*/  LOP3.LUT R28, R26, 0xf, R17, 0xf8, !PT ;  /* 0x0000000f1a1c7812 */ /* 0x000fe400078ef811 */
[----:B------:R-:W-:-:S02]  /*0670*/  SHF.R.U32.HI R9, RZ, 0x2, R5 ;  /* 0x00000002ff097819 */ /* 0x000fc40000011605 */
[----:B------:R-:W-:Y:S02]  /*0680*/  LOP3.LUT R8, R4, 0x3f, RZ, 0xc0, !PT ;  /* 0x0000003f04087812 */ /* 0x000fe400078ec0ff */
[----:B------:R-:W-:Y:S02]  /*0690*/  LOP3.LUT R26, R19, 0x30, RZ, 0xc0, !PT ;  /* 0x00000030131a7812 */ /* 0x000fe400078ec0ff */
[----:B------:R-:W-:Y:S02]  /*06a0*/  LOP3.LUT R4, R5, 0x3f, RZ, 0xc0, !PT ;  /* 0x0000003f05047812 */ /* 0x000fe400078ec0ff */
[----:B------:R-:W-:Y:S02]  /*06b0*/  LOP3.LUT R5, R10, 0xf, R7, 0xf8, !PT ;  /* 0x0000000f0a057812 */ /* 0x000fe400078ef807 */
[----:B------:R-:W-:Y:S02]  /*06c0*/  LOP3.LUT R10, R9, 0x30, RZ, 0xc0, !PT ;  /* 0x00000030090a7812 */ /* 0x000fe400078ec0ff */
[----:B------:R-:W-:-:S02]  /*06d0*/  LEA.HI R26, R17, R26, RZ, 0x1c ;  /* 0x0000001a111a7211 */ /* 0x000fc400078fe0ff */
[----:B------:R-:W-:Y:S01]  /*06e0*/  LEA.HI R7, R7, R10, RZ, 0x1c ;  /* 0x0000000a07077211 */ /* 0x000fe200078fe0ff */
[----:B------:R-:W0:Y:S08]  /*06f0*/  I2F.U16 R12, R12 ;  /* 0x0000000c000c7306 */ /* 0x000e300000101000 */
[----:B------:R-:W1:Y:S08]  /*0700*/  I2F.U16 R14, R14 ;  /* 0x0000000e000e7306 */ /* 0x000e700000101000 */
[----:B------:R-:W2:Y:S08]  /*0710*/  I2F.U16 R22, R22 ;  /* 0x0000001600167306 */ /* 0x000eb00000101000 */
[----:B------:R-:W3:Y:S08]  /*0720*/  I2F.U16 R8, R8 ;  /* 0x0000000800087306 */ /* 0x000ef00000101000 */
[----:B------:R-:W-:Y:S08]  /*0730*/  I2F.U16 R16, R16 ;  /* 0x0000001000107306 */ /* 0x000ff00000101000 */
[----:B------:R-:W-:Y:S08]  /*0740*/  I2F.U16 R6, R6 ;  /* 0x0000000600067306 */ /* 0x000ff00000101000 */
[----:B------:R-:W-:Y:S08]  /*0750*/  I2F.U16 R18, R18 ;  /* 0x0000001200127306 */ /* 0x000ff00000101000 */
[----:B------:R-:W-:Y:S08]  /*0760*/  I2F.U16 R4, R4 ;  /* 0x0000000400047306 */ /* 0x000ff00000101000 */
[----:B------:R-:W4:Y:S08]  /*0770*/  I2F.U16 R24, R24 ;  /* 0x0000001800187306 */ /* 0x000f300000101000 */
[----:B------:R-:W-:Y:S08]  /*0780*/  I2F.U16 R20, R20 ;  /* 0x0000001400147306 */ /* 0x000ff00000101000 */
[----:B------:R-:W5:Y:S08]  /*0790*/  I2F.U16 R28, R28 ;  /* 0x0000001c001c7306 */ /* 0x000f700000101000 */
[----:B------:R-:W-:Y:S08]  /*07a0*/  I2F.U16 R26, R26 ;  /* 0x0000001a001a7306 */ /* 0x000ff00000101000 */
[----:B------:R5:W5:Y:S08]  /*07b0*/  I2F.U16 R32, R13 ;  /* 0x0000000d00207306 */ /* 0x000b700000101000 */
[----:B------:R-:W5:Y:S08]  /*07c0*/  I2F.U16 R30, R30 ;  /* 0x0000001e001e7306 */ /* 0x000f700000101000 */
[----:B------:R-:W5:Y:S08]  /*07d0*/  I2F.U16 R34, R5 ;  /* 0x0000000500227306 */ /* 0x000f700000101000 */
[----:B------:R-:W5:Y:S01]  /*07e0*/  I2F.U16 R36, R7 ;  /* 0x0000000700247306 */ /* 0x000f620000101000 */
[-C--:B0-----:R-:W-:Y:S01]  /*07f0*/  FMUL R9, R12, R15.reuse ;  /* 0x0000000f0c097220 */ /* 0x081fe20000400000 */
[-C--:B-1----:R-:W-:Y:S01]  /*0800*/  FMUL R10, R14, R15.reuse ;  /* 0x0000000f0e0a7220 */ /* 0x082fe20000400000 */
[-C--:B--2---:R-:W-:Y:S01]  /*0810*/  FMUL R11, R22, R15.reuse ;  /* 0x0000000f160b7220 */ /* 0x084fe20000400000 */
[-C--:B---3--:R-:W-:Y:S01]  /*0820*/  FMUL R8, R8, R15.reuse ;  /* 0x0000000f08087220 */ /* 0x088fe20000400000 */
[-C--:B----4-:R-:W-:Y:S01]  /*0830*/  FMUL R12, R24, R15.reuse ;  /* 0x0000000f180c7220 */ /* 0x090fe20000400000 */
[-C--:B-----5:R-:W-:Y:S01]  /*0840*/  FMUL R13, R28, R15.reuse ;  /* 0x0000000f1c0d7220 */ /* 0x0a0fe20000400000 */
[----:B------:R-:W-:Y:S01]  /*0850*/  FMUL R14, R32, R15 ;  /* 0x0000000f200e7220 */ /* 0x000fe20000400000 */
[-C--:B------:R-:W-:Y:S01]  /*0860*/  FMUL R16, R16, R23.reuse ;  /* 0x0000001710107220 */ /* 0x080fe20000400000 */
[-C--:B------:R-:W-:Y:S01]  /*0870*/  FMUL R17, R6, R23.reuse ;  /* 0x0000001706117220 */ /* 0x080fe20000400000 */
[-C--:B------:R-:W-:Y:S01]  /*0880*/  FMUL R18, R18, R23.reuse ;  /* 0x0000001712127220 */ /* 0x080fe20000400000 */
[-C--:B------:R-:W-:Y:S01]  /*0890*/  FMUL R19, R4, R23.reuse ;  /* 0x0000001704137220 */ /* 0x080fe20000400000 */
[-C--:B------:R-:W-:Y:S01]  /*08a0*/  FMUL R20, R20, R23.reuse ;  /* 0x0000001714147220 */ /* 0x080fe20000400000 */
[-C--:B------:R-:W-:Y:S01]  /*08b0*/  FMUL R21, R26, R23.reuse ;  /* 0x000000171a157220 */ /* 0x080fe20000400000 */
[----:B------:R-:W-:Y:S01]  /*08c0*/  FMUL R22, R30, R23 ;  /* 0x000000171e167220 */ /* 0x000fe20000400000 */
[----:B------:R-:W-:Y:S01]  /*08d0*/  FMUL R15, R34, R15 ;  /* 0x0000000f220f7220 */ /* 0x000fe20000400000 */
[----:B------:R-:W-:-:S07]  /*08e0*/  FMUL R23, R36, R23 ;  /* 0x0000001724177220 */ /* 0x000fce0000400000 */
.L_x_232:
[----:B0-----:R-:W-:Y:S01]  /*08f0*/  IMAD.U32 R5, RZ, RZ, UR4 ;  /* 0x00000004ff057e24 */ /* 0x001fe2000f8e00ff */
[----:B------:R-:W-:Y:S01]  /*0900*/  USHF.L.U32 UR7, UR4, 0x2, URZ ;  /* 0x0000000204077899 */ /* 0x000fe200080006ff */
[----:B------:R-:W0:Y:S03]  /*0910*/  LDC.64 R6, c[0x0][0x388] ;  /* 0x0000e200ff067b82 */ /* 0x000e260000000a00 */
[----:B------:R-:W-:-:S05]  /*0920*/  LEA R4, P0, R5, R2, 0x4 ;  /* 0x0000000205047211 */ /* 0x000fca00078020ff */
[----:B------:R-:W-:-:S05]  /*0930*/  IMAD.X R5, RZ, RZ, R3, P0 ;  /* 0x000000ffff057224 */ /* 0x000fca00000e0603 */
[----:B------:R-:W2:Y:S04]  /*0940*/  LDG.E.U8.CONSTANT R32, desc[UR8][R4.64+0x10] ;  /* 0x0000100804207981 */ /* 0x000ea8000c1e9100 */
[----:B------:R-:W3:Y:S04]  /*0950*/  LDG.E.U8.CONSTANT R29, desc[UR8][R4.64+0x11] ;  /* 0x00001108041d7981 */ /* 0x000ee8000c1e9100 */
[----:B------:R-:W4:Y:S04]  /*0960*/  LDG.E.U8.CONSTANT R31, desc[UR8][R4.64+0x12] ;  /* 0x00001208041f7981 */ /* 0x000f28000c1e9100 */
[----:B------:R-:W5:Y:S04]  /*0970*/  LDG.E.U8.CONSTANT R27, desc[UR8][R4.64+0x14] ;  /* 0x00001408041b7981 */ /* 0x000f68000c1e9100 */
[----:B------:R-:W5:Y:S04]  /*0980*/  LDG.E.U8.CONSTANT R30, desc[UR8][R4.64+0x13] ;  /* 0x00001308041e7981 */ /* 0x000f68000c1e9100 */
[----:B------:R-:W5:Y:S04]  /*0990*/  LDG.E.U8.CONSTANT R28, desc[UR8][R4.64+0x15] ;  /* 0x00001508041c7981 */ /* 0x000f68000c1e9100 */
[----:B------:R-:W5:Y:S01]  /*09a0*/  LDG.E.U8.CONSTANT R26, desc[UR8][R4.64+0x16] ;  /* 0x00001608041a7981 */ /* 0x000f62000c1e9100 */
[----:B------:R-:W-:-:S02]  /*09b0*/  UISETP.EQ.AND UP0, UPT, UR7, -0x20, UPT ;  /* 0xffffffe00700788c */ /* 0x000fc4000bf02270 */
[----:B------:R-:W-:Y:S02]  /*09c0*/  UISETP.EQ.AND UP1, UPT, UR7, -0x1c, UPT ;  /* 0xffffffe40700788c */ /* 0x000fe4000bf22270 */
[----:B------:R-:W-:Y:S02]  /*09d0*/  UISETP.EQ.AND UP2, UPT, UR7, -0x18, UPT ;  /* 0xffffffe80700788c */ /* 0x000fe4000bf42270 */
[----:B------:R-:W-:Y:S01]  /*09e0*/  PLOP3.LUT P0, PT, PT, PT, UP0, 0x80, 0x8 ;  /* 0x000000000008781c */ /* 0x000fe20003f0f008 */
[----:B------:R-:W-:Y:S01]  /*09f0*/  UISETP.EQ.AND UP0, UPT, UR7, -0x14, UPT ;  /* 0xffffffec0700788c */ /* 0x000fe2000bf02270 */
[----:B------:R-:W-:Y:S02]  /*0a00*/  PLOP3.LUT P2, PT, PT, PT, UP1, 0x80, 0x8 ;  /* 0x000000000008781c */ /* 0x000fe40003f4f018 */
[----:B------:R-:W-:Y:S01]  /*0a10*/  PLOP3.LUT P4, PT, PT, PT, UP2, 0x80, 0x8 ;  /* 0x000000000008781c */ /* 0x000fe20003f8f028 */
[----:B------:R-:W-:Y:S02]  /*0a20*/  UISETP.EQ.AND UP5, UPT, UR7, -0x10, UPT ;  /* 0xfffffff00700788c */ /* 0x000fe4000bfa2270 */
[----:B------:R-:W-:Y:S01]  /*0a30*/  PLOP3.LUT P1, PT, PT, PT, UP0, 0x80, 0x8 ;  /* 0x000000000008781c */ /* 0x000fe20003f2f008 */
[----:B------:R-:W-:-:S02]  /*0a40*/  UISETP.EQ.AND UP4, UPT, UR7, -0xc, UPT ;  /* 0xfffffff40700788c */ /* 0x000fc4000bf82270 */
[----:B------:R-:W-:Y:S01]  /*0a50*/  UISETP.EQ.AND UP3, UPT, UR7, -0x8, UPT ;  /* 0xfffffff80700788c */ /* 0x000fe2000bf62270 */
[----:B------:R-:W-:Y:S01]  /*0a60*/  PLOP3.LUT P3, PT, PT, PT, UP5, 0x80, 0x8 ;  /* 0x000000000008781c */ /* 0x000fe20003f6f058 */
[----:B------:R-:W-:Y:S02]  /*0a70*/  UISETP.EQ.AND UP1, UPT, UR7, 0x4, UPT ;  /* 0x000000040700788c */ /* 0x000fe4000bf22270 */
[----:B------:R-:W-:Y:S01]  /*0a80*/  UISETP.EQ.AND UP0, UPT, UR7, 0x8, UPT ;  /* 0x000000080700788c */ /* 0x000fe2000bf02270 */
[----:B------:R-:W-:Y:S01]  /*0a90*/  PLOP3.LUT P5, PT, PT, PT, UP4, 0x80, 0x8 ;  /* 0x000000000008781c */ /* 0x000fe20003faf048 */
[----:B------:R-:W-:Y:S01]  /*0aa0*/  UISETP.EQ.AND UP2, UPT, UR7, -0x4, UPT ;  /* 0xfffffffc0700788c */ /* 0x000fe2000bf42270 */
[----:B------:R-:W-:Y:S01]  /*0ab0*/  @P0 IMAD.MOV.U32 R24, RZ, RZ, R8 ;  /* 0x000000ffff180224 */ /* 0x000fe200078e0008 */
[----:B------:R-:W-:Y:S01]  /*0ac0*/  ISETP.EQ.AND P0, PT, RZ, UR7, PT ;  /* 0x00000007ff007c0c */ /* 0x000fe2000bf02270 */
[----:B------:R-:W-:Y:S01]  /*0ad0*/  @P2 IMAD.MOV.U32 R24, RZ, RZ, R9 ;  /* 0x000000ffff182224 */ /* 0x000fe200078e0009 */
[----:B------:R-:W-:Y:S01]  /*0ae0*/  PLOP3.LUT P6, PT, PT, PT, UP3, 0x80, 0x8 ;  /* 0x000000000008781c */ /* 0x000fe20003fcf038 */
[----:B------:R-:W-:Y:S01]  /*0af0*/  @P4 IMAD.MOV.U32 R24, RZ, RZ, R10 ;  /* 0x000000ffff184224 */ /* 0x000fe200078e000a */
[----:B------:R-:W-:Y:S01]  /*0b00*/  PLOP3.LUT P4, PT, PT, PT, UP1, 0x80, 0x8 ;  /* 0x000000000008781c */ /* 0x000fe20003f8f018 */
[----:B------:R-:W-:Y:S01]  /*0b10*/  @P1 IMAD.MOV.U32 R24, RZ, RZ, R11 ;  /* 0x000000ffff181224 */ /* 0x000fe200078e000b */
[----:B------:R-:W-:Y:S01]  /*0b20*/  PLOP3.LUT P2, PT, PT, PT, UP0, 0x80, 0x8 ;  /* 0x000000000008781c */ /* 0x000fe20003f4f008 */
[----:B------:R-:W-:Y:S01]  /*0b30*/  UISETP.EQ.AND UP6, UPT, UR7, 0xc, UPT ;  /* 0x0000000c0700788c */ /* 0x000fe2000bfc2270 */
[----:B------:R-:W-:Y:S01]  /*0b40*/  PLOP3.LUT P1, PT, PT, PT, UP2, 0x80, 0x8 ;  /* 0x000000000008781c */ /* 0x000fe20003f2f028 */
[----:B------:R-:W-:Y:S01]  /*0b50*/  UISETP.EQ.AND UP5, UPT, UR7, 0x10, UPT ;  /* 0x000000100700788c */ /* 0x000fe2000bfa2270 */
[----:B------:R-:W-:Y:S01]  /*0b60*/  @P3 IMAD.MOV.U32 R24, RZ, RZ, R12 ;  /* 0x000000ffff183224 */ /* 0x000fe200078e000c */
[----:B------:R-:W-:Y:S01]  /*0b70*/  UISETP.EQ.AND UP4, UPT, UR7, 0x14, UPT ;  /* 0x000000140700788c */ /* 0x000fe2000bf82270 */
[----:B------:R-:W-:Y:S01]  /*0b80*/  @P5 IMAD.MOV.U32 R24, RZ, RZ, R13 ;  /* 0x000000ffff185224 */ /* 0x000fe200078e000d */
[----:B------:R-:W-:Y:S01]  /*0b90*/  PLOP3.LUT P3, PT, PT, PT, UP6, 0x80, 0x8 ;  /* 0x000000000008781c */ /* 0x000fe20003f6f068 */
[----:B------:R-:W-:Y:S01]  /*0ba0*/  UISETP.EQ.AND UP3, UPT, UR7, 0x18, UPT ;  /* 0x000000180700788c */ /* 0x000fe2000bf62270 */
[----:B------:R-:W-:Y:S01]  /*0bb0*/  PLOP3.LUT P5, PT, PT, PT, UP1, 0x80, 0x8 ;  /* 0x000000000008781c */ /* 0x000fe20003faf018 */
[----:B------:R-:W-:Y:S01]  /*0bc0*/  UISETP.EQ.AND UP1, UPT, UR7, 0x1c, UPT ;  /* 0x0000001c0700788c */ /* 0x000fe2000bf22270 */
[----:B------:R-:W-:-:S02]  /*0bd0*/  @P0 IMAD.MOV.U32 R25, RZ, RZ, R8 ;  /* 0x000000ffff190224 */ /* 0x000fc400078e0008 */
[----:B------:R-:W-:Y:S02]  /*0be0*/  @P4 IMAD.MOV.U32 R25, RZ, RZ, R9 ;  /* 0x000000ffff194224 */ /* 0x000fe400078e0009 */
[----:B------:R-:W-:Y:S01]  /*0bf0*/  @P6 IMAD.MOV.U32 R24, RZ, RZ, R14 ;  /* 0x000000ffff186224 */ /* 0x000fe200078e000e */
[----:B------:R-:W-:Y:S01]  /*0c00*/  PLOP3.LUT P6, PT, PT, PT, UP5, 0x80, 0x8 ;  /* 0x000000000008781c */ /* 0x000fe20003fcf058 */
        /* <DEDUP_REMOVED lines=8> */
[----:B------:R-:W-:Y:S01]  /*0c90*/  @P3 IMAD.MOV.U32 R25, RZ, RZ, R11 ;  /* 0x000000ffff193224 */ /* 0x000fe200078e000b */
[----:B------:R-:W-:Y:S01]  /*0ca0*/  UISETP.EQ.AND UP0, UPT, UR7, 0x24, UPT ;  /* 0x000000240700788c */ /* 0x000fe2000bf02270 */
[----:B------:R-:W-:Y:S01]  /*0cb0*/  PLOP3.LUT P3, PT, PT, PT, UP6, 0x80, 0x8 ;  /* 0x000000000008781c */ /* 0x000fe20003f6f068 */
[----:B------:R-:W-:Y:S01]  /*0cc0*/  @P5 IMAD.MOV.U32 R24, RZ, RZ, R17 ;  /* 0x000000ffff185224 */ /* 0x000fe200078e0011 */
[----:B------:R-:W-:Y:S01]  /*0cd0*/  UISETP.EQ.AND UP6, UPT, UR7, 0x28, UPT ;  /* 0x000000280700788c */ /* 0x000fe2000bfc2270 */
[----:B------:R-:W-:Y:S01]  /*0ce0*/  PLOP3.LUT P5, PT, PT, PT, UP5, 0x80, 0x8 ;  /* 0x000000000008781c */ /* 0x000fe20003faf058 */
[----:B------:R-:W-:Y:S01]  /*0cf0*/  UISETP.EQ.AND UP5, UPT, UR7, 0x2c, UPT ;  /* 0x0000002c0700788c */ /* 0x000fe2000bfa2270 */
        /* <DEDUP_REMOVED lines=8> */
[----:B------:R-:W-:-:S02]  /*0d80*/  UISETP.EQ.AND UP2, UPT, UR7, 0x30, UPT ;  /* 0x000000300700788c */ /* 0x000fc4000bf42270 */
[----:B------:R-:W-:Y:S02]  /*0d90*/  UISETP.EQ.AND UP0, UPT, UR7, 0x34, UPT ;  /* 0x000000340700788c */ /* 0x000fe4000bf02270 */
[----:B------:R-:W-:Y:S02]  /*0da0*/  UISETP.EQ.AND UP6, UPT, UR7, 0x38, UPT ;  /* 0x000000380700788c */ /* 0x000fe4000bfc2270 */
[----:B------:R-:W-:Y:S01]  /*0db0*/  UISETP.EQ.AND UP5, UPT, UR7, 0x3c, UPT ;  /* 0x0000003c0700788c */ /* 0x000fe2000bfa2270 */
[----:B------:R-:W-:Y:S01]  /*0dc0*/  @P6 IMAD.MOV.U32 R25, RZ, RZ, R16 ;  /* 0x000000ffff196224 */ /* 0x000fe200078e0010 */
[----:B------:R-:W-:Y:S01]  /*0dd0*/  PLOP3.LUT P6, PT, PT, PT, UP2, 0x80, 0x8 ;  /* 0x000000000008781c */ /* 0x000fe20003fcf028 */
[----:B------:R-:W-:Y:S01]  /*0de0*/  @P2 IMAD.MOV.U32 R25, RZ, RZ, R17 ;  /* 0x000000ffff192224 */ /* 0x000fe200078e0011 */
[----:B------:R-:W-:Y:S01]  /*0df0*/  PLOP3.LUT P2, PT, PT, PT, UP0, 0x80, 0x8 ;  /* 0x000000000008781c */ /* 0x000fe20003f4f008 */
[--C-:B------:R-:W-:Y:S01]  /*0e00*/  @P4 IMAD.MOV.U32 R24, RZ, RZ, R18.reuse ;  /* 0x000000ffff184224 */ /* 0x100fe200078e0012 */
[----:B------:R-:W-:Y:S01]  /*0e10*/  PLOP3.LUT P4, PT, PT, PT, UP4, 0x80, 0x8 ;  /* 0x000000000008781c */ /* 0x000fe20003f8f048 */
[----:B------:R-:W-:Y:S01]  /*0e20*/  @P1 IMAD.MOV.U32 R25, RZ, RZ, R18 ;  /* 0x000000ffff191224 */ /* 0x000fe200078e0012 */
[----:B------:R-:W-:Y:S01]  /*0e30*/  PLOP3.LUT P1, PT, PT, PT, UP3, 0x80, 0x8 ;  /* 0x000000000008781c */ /* 0x000fe20003f2f038 */
[--C-:B------:R-:W-:Y:S01]  /*0e40*/  @P3 IMAD.MOV.U32 R24, RZ, RZ, R19.reuse ;  /* 0x000000ffff183224 */ /* 0x100fe200078e0013 */
[----:B------:R-:W-:Y:S01]  /*0e50*/  PLOP3.LUT P3, PT, PT, PT, UP6, 0x80, 0x8 ;  /* 0x000000000008781c */ /* 0x000fe20003f6f068 */
[----:B------:R-:W-:Y:S01]  /*0e60*/  @P0 IMAD.MOV.U32 R25, RZ, RZ, R19 ;  /* 0x000000ffff190224 */ /* 0x000fe200078e0013 */
[----:B------:R-:W-:Y:S01]  /*0e70*/  PLOP3.LUT P0, PT, PT, PT, UP5, 0x80, 0x8 ;  /* 0x000000000008781c */ /* 0x000fe20003f0f058 */
[----:B------:R-:W-:Y:S01]  /*0e80*/  @P5 IMAD.MOV.U32 R24, RZ, RZ, R20 ;  /* 0x000000ffff185224 */ /* 0x000fe200078e0014 */
[----:B------:R-:W-:-:S02]  /*0e90*/  PLOP3.LUT P5, PT, PT, PT, UP1, 0x80, 0x8 ;  /* 0x000000000008781c */ /* 0x000fc40003faf018 */
[----:B------:R-:W-:Y:S01]  /*0ea0*/  LEA R35, R0, UR4, 0x3 ;  /* 0x0000000400237c11 */ /* 0x000fe2000f8e18ff */
[----:B------:R-:W-:Y:S02]  /*0eb0*/  @P6 IMAD.MOV.U32 R25, RZ, RZ, R20 ;  /* 0x000000ffff196224 */ /* 0x000fe400078e0014 */
[--C-:B------:R-:W-:Y:S02]  /*0ec0*/  @P2 IMAD.MOV.U32 R25, RZ, RZ, R21.reuse ;  /* 0x000000ffff192224 */ /* 0x100fe400078e0015 */
[----:B------:R-:W-:Y:S02]  /*0ed0*/  @P4 IMAD.MOV.U32 R24, RZ, RZ, R21 ;  /* 0x000000ffff184224 */ /* 0x000fe400078e0015 */
[----:B------:R-:W-:Y:S02]  /*0ee0*/  IMAD.SHL.U32 R35, R35, 0x20, RZ ;  /* 0x0000002023237824 */ /* 0x000fe400078e00ff */
[--C-:B------:R-:W-:Y:S02]  /*0ef0*/  @P3 IMAD.MOV.U32 R25, RZ, RZ, R22.reuse ;  /* 0x000000ffff193224 */ /* 0x100fe400078e0016 */
[----:B------:R-:W-:-:S02]  /*0f00*/  @P1 IMAD.MOV.U32 R24, RZ, RZ, R22 ;  /* 0x000000ffff181224 */ /* 0x000fc400078e0016 */
[--C-:B------:R-:W-:Y:S02]  /*0f10*/  @P0 IMAD.MOV.U32 R25, RZ, RZ, R23.reuse ;  /* 0x000000ffff190224 */ /* 0x100fe400078e0017 */
[----:B------:R-:W-:Y:S02]  /*0f20*/  @P5 IMAD.MOV.U32 R24, RZ, RZ, R23 ;  /* 0x000000ffff185224 */ /* 0x000fe400078e0017 */
[----:B0-----:R-:W-:Y:S01]  /*0f30*/  IMAD.WIDE R6, R35, 0x4, R6 ;  /* 0x0000000423067825 */ /* 0x001fe200078e0206 */
[----:B--2---:R-:W-:-:S06]  /*0f40*/  LOP3.LUT R33, R32, 0xf, RZ, 0xc0, !PT ;  /* 0x0000000f20217812 */ /* 0x004fcc00078ec0ff */
[----:B------:R-:W0:Y:S01]  /*0f50*/  I2F.U16 R33, R33 ;  /* 0x0000002100217306 */ /* 0x000e220000101000 */
[----:B------:R-:W-:Y:S02]  /*0f60*/  SHF.R.U32.HI R32, RZ, 0x4, R32 ;  /* 0x00000004ff207819 */ /* 0x000fe40000011620 */
[----:B---3--:R-:W-:Y:S02]  /*0f70*/  LOP3.LUT R34, R29, 0xf, RZ, 0xc0, !PT ;  /* 0x0000000f1d227812 */ /* 0x008fe400078ec0ff */
[----:B------:R-:W-:Y:S02]  /*0f80*/  LOP3.LUT R35, R32, 0xffff, RZ, 0xc0, !PT ;  /* 0x0000ffff20237812 */ /* 0x000fe400078ec0ff */
[----:B------:R-:W-:Y:S02]  /*0f90*/  SHF.R.U32.HI R32, RZ, 0x4, R29 ;  /* 0x00000004ff207819 */ /* 0x000fe4000001161d */
[----:B------:R-:W-:Y:S02]  /*0fa0*/  I2FP.F32.U32 R29, R35 ;  /* 0x00000023001d7245 */ /* 0x000fe40000201000 */
[----:B----4-:R-:W-:Y:S01]  /*0fb0*/  LOP3.LUT R35, R31, 0xf, RZ, 0xc0, !PT ;  /* 0x0000000f1f237812 */ /* 0x010fe200078ec0ff */
[----:B0-----:R-:W-:-:S02]  /*0fc0*/  FFMA R37, R33, R25, -R24 ;  /* 0x0000001921257223 */ /* 0x001fc40000000818 */
[----:B------:R-:W0:Y:S01]  /*0fd0*/  I2F.U16 R33, R34 ;  /* 0x0000002200217306 */ /* 0x000e220000101000 */
[----:B------:R-:W-:-:S07]  /*0fe0*/  LOP3.LUT R36, R32, 0xffff, RZ, 0xc0, !PT ;  /* 0x0000ffff20247812 */ /* 0x000fce00078ec0ff */
[----:B------:R-:W1:Y:S01]  /*0ff0*/  I2F.U16 R35, R35 ;  /* 0x0000002300237306 */ /* 0x000e620000101000 */
[-CC-:B------:R-:W-:Y:S01]  /*1000*/  FFMA R32, R29, R25.reuse, -R24.reuse ;  /* 0x000000191d207223 */ /* 0x180fe20000000818 */
[----:B------:R-:W-:Y:S02]  /*1010*/  SHF.R.U32.HI R31, RZ, 0x4, R31 ;  /* 0x00000004ff1f7819 */ /* 0x000fe4000001161f */
[----:B------:R-:W-:Y:S01]  /*1020*/  I2FP.F32.U32 R29, R36 ;  /* 0x00000024001d7245 */ /* 0x000fe20000201000 */
[-CC-:B0-----:R-:W-:Y:S01]  /*1030*/  FFMA R33, R33, R25.reuse, -R24.reuse ;  /* 0x0000001921217223 */ /* 0x181fe20000000818 */
[----:B------:R-:W-:Y:S01]  /*1040*/  LOP3.LUT R31, R31, 0xffff, RZ, 0xc0, !PT ;  /* 0x0000ffff1f1f7812 */ /* 0x000fe200078ec0ff */
[----:B------:R0:W-:Y:S04]  /*1050*/  STG.E desc[UR8][R6.64], R37 ;  /* 0x0000002506007986 */ /* 0x0001e8000c101908 */
[----:B------:R2:W-:Y:S01]  /*1060*/  STG.E desc[UR8][R6.64+0x4], R33 ;  /* 0x0000042106007986 */ /* 0x0005e2000c101908 */
[----:B-1----:R-:W-:Y:S01]  /*1070*/  FFMA R34, R35, R25, -R24 ;  /* 0x0000001923227223 */ /* 0x002fe20000000818 */
[----:B------:R-:W-:-:S02]  /*1080*/  I2FP.F32.U32 R35, R31 ;  /* 0x0000001f00237245 */ /* 0x000fc40000201000 */
[----:B-----5:R-:W-:Y:S01]  /*1090*/  LOP3.LUT R36, R30, 0xf, RZ, 0xc0, !PT ;  /* 0x0000000f1e247812 */ /* 0x020fe200078ec0ff */
[-CC-:B0-----:R-:W-:Y:S02]  /*10a0*/  FFMA R37, R29, R25.reuse, -R24.reuse ;  /* 0x000000191d257223 */ /* 0x181fe40000000818 */
[----:B------:R-:W3:Y:S01]  /*10b0*/  LDG.E.U8.CONSTANT R29, desc[UR8][R4.64+0x17] ;  /* 0x00001708041d7981 */ /* 0x000ee2000c1e9100 */
[----:B--2---:R-:W-:Y:S01]  /*10c0*/  LOP3.LUT R33, R27, 0xf, RZ, 0xc0, !PT ;  /* 0x0000000f1b217812 */ /* 0x004fe200078ec0ff */
[----:B------:R-:W-:Y:S01]  /*10d0*/  I2F.U16 R31, R36 ;  /* 0x00000024001f7306 */ /* 0x000fe20000101000 */
[----:B------:R-:W-:-:S07]  /*10e0*/  FFMA R35, R35, R25, -R24 ;  /* 0x0000001923237223 */ /* 0x000fce0000000818 */
[----:B------:R-:W0:Y:S01]  /*10f0*/  I2F.U16 R33, R33 ;  /* 0x0000002100217306 */ /* 0x000e220000101000 */
[----:B------:R-:W-:Y:S01]  /*1100*/  SHF.R.U32.HI R30, RZ, 0x4, R30 ;  /* 0x00000004ff1e7819 */ /* 0x000fe2000001161e */
[----:B------:R1:W-:Y:S01]  /*1110*/  STG.E desc[UR8][R6.64+0x48], R35 ;  /* 0x0000482306007986 */ /* 0x0003e2000c101908 */
[----:B------:R-:W-:-:S03]  /*1120*/  SHF.R.U32.HI R27, RZ, 0x4, R27 ;  /* 0x00000004ff1b7819 */ /* 0x000fc6000001161b */
[----:B------:R2:W-:Y:S04]  /*1130*/  STG.E desc[UR8][R6.64+0x8], R34 ;  /* 0x0000082206007986 */ /* 0x0005e8000c101908 */
[----:B------:R4:W-:Y:S01]  /*1140*/  STG.E desc[UR8][R6.64+0x40], R32 ;  /* 0x0000402006007986 */ /* 0x0009e2000c101908 */
[----:B-1----:R-:W-:Y:S02]  /*1150*/  LOP3.LUT R35, R28, 0xf, RZ, 0xc0, !PT ;  /* 0x0000000f1c237812 */ /* 0x002fe400078ec0ff */
[----:B--2---:R-:W-:Y:S02]  /*1160*/  LOP3.LUT R34, R27, 0xffff, RZ, 0xc0, !PT ;  /* 0x0000ffff1b227812 */ /* 0x004fe400078ec0ff */
[----:B------:R1:W2:Y:S01]  /*1170*/  I2F.U16 R27, R35 ;  /* 0x00000023001b7306 */ /* 0x0002a20000101000 */
[----:B----4-:R-:W-:-:S02]  /*1180*/  LOP3.LUT R32, R30, 0xffff, RZ, 0xc0, !PT ;  /* 0x0000ffff1e207812 */ /* 0x010fc400078ec0ff */
[----:B------:R-:W4:Y:S01]  /*1190*/  LDG.E.U8.CONSTANT R30, desc[UR8][R4.64+0x18] ;  /* 0x00001808041e7981 */ /* 0x000f22000c1e9100 */
[----:B0-----:R-:W-:Y:S01]  /*11a0*/  FFMA R36, R33, R25, -R24 ;  /* 0x0000001921247223 */ /* 0x001fe20000000818 */
[----:B------:R-:W-:Y:S02]  /*11b0*/  I2FP.F32.U32 R33, R34 ;  /* 0x0000002200217245 */ /* 0x000fe40000201000 */
[----:B------:R0:W-:Y:S04]  /*11c0*/  STG.E desc[UR8][R6.64+0x44], R37 ;  /* 0x0000442506007986 */ /* 0x0001e8000c101908 */
[----:B------:R-:W5:Y:S01]  /*11d0*/  LDG.E.U8.CONSTANT R34, desc[UR8][R4.64+0x1a] ;  /* 0x00001a0804227981 */ /* 0x000f62000c1e9100 */
[----:B------:R-:W-:-:S03]  /*11e0*/  I2FP.F32.U32 R32, R32 ;  /* 0x0000002000207245 */ /* 0x000fc60000201000 */
[----:B-1----:R-:W5:Y:S01]  /*11f0*/  LDG.E.U8.CONSTANT R35, desc[UR8][R4.64+0x1b] ;  /* 0x00001b0804237981 */ /* 0x002f62000c1e9100 */
[----:B0-----:R-:W-:-:S03]  /*1200*/  FFMA R37, R31, R25, -R24 ;  /* 0x000000191f257223 */ /* 0x001fc60000000818 */
[----:B------:R-:W5:Y:S01]  /*1210*/  LDG.E.U8.CONSTANT R31, desc[UR8][R4.64+0x19] ;  /* 0x00001908041f7981 */ /* 0x000f62000c1e9100 */
[----:B------:R-:W-:-:S03]  /*1220*/  FFMA R32, R32, R25, -R24 ;  /* 0x0000001920207223 */ /* 0x000fc60000000818 */
[----:B------:R2:W-:Y:S04]  /*1230*/  STG.E desc[UR8][R6.64+0xc], R37 ;  /* 0x00000c2506007986 */ /* 0x0005e8000c101908 */
[----:B------:R0:W-:Y:S01]  /*1240*/  STG.E desc[UR8][R6.64+0x4c], R32 ;  /* 0x00004c2006007986 */ /* 0x0001e2000c101908 */
[----:B--2---:R-:W-:Y:S01]  /*1250*/  FFMA R37, R27, R25, -R24 ;  /* 0x000000191b257223 */ /* 0x004fe20000000818 */
[----:B------:R-:W-:-:S04]  /*1260*/  LOP3.LUT R27, R26, 0xf, RZ, 0xc0, !PT ;  /* 0x0000000f1a1b7812 */ /* 0x000fc800078ec0ff */
[----:B0-----:R0:W1:Y:S01]  /*1270*/  I2F.U16 R32, R27 ;  /* 0x0000001b00207306 */ /* 0x0010620000101000 */
[----:B------:R-:W-:Y:S01]  /*1280*/  SHF.R.U32.HI R28, RZ, 0x4, R28 ;  /* 0x00000004ff1c7819 */ /* 0x000fe2000001161c */
[----:B0-----:R-:W2:Y:S01]  /*1290*/  LDG.E.U8.CONSTANT R27, desc[UR8][R4.64+0x1c] ;  /* 0x00001c08041b7981 */ /* 0x001ea2000c1e9100 */
[----:B------:R-:W-:Y:S02]  /*12a0*/  FFMA R33, R33, R25, -R24 ;  /* 0x0000001921217223 */ /* 0x000fe40000000818 */
[----:B------:R-:W-:-:S03]  /*12b0*/  LOP3.LUT R28, R28, 0xffff, RZ, 0xc0, !PT ;  /* 0x0000ffff1c1c7812 */ /* 0x000fc600078ec0ff */
[----:B------:R1:W-:Y:S01]  /*12c0*/  STG.E desc[UR8][R6.64+0x50], R33 ;  /* 0x0000502106007986 */ /* 0x0003e2000c101908 */
[----:B------:R-:W-:-:S03]  /*12d0*/  I2FP.F32.U32 R28, R28 ;  /* 0x0000001c001c7245 */ /* 0x000fc60000201000 */
[----:B------:R0:W-:Y:S01]  /*12e0*/  STG.E desc[UR8][R6.64+0x10], R36 ;  /* 0x0000102406007986 */ /* 0x0001e2000c101908 */
[----:B-1----:R-:W-:-:S03]  /*12f0*/  FFMA R33, R32, R25, -R24 ;  /* 0x0000001920217223 */ /* 0x002fc60000000818 */
[----:B------:R-:W2:Y:S01]  /*1300*/  LDG.E.U8.CONSTANT R32, desc[UR8][R4.64+0x1e] ;  /* 0x00001e0804207981 */ /* 0x000ea2000c1e9100 */
[----:B0-----:R-:W-:-:S03]  /*1310*/  FFMA R36, R28, R25, -R24 ;  /* 0x000000191c247223 */ /* 0x001fc60000000818 */
[----:B------:R0:W-:Y:S04]  /*1320*/  STG.E desc[UR8][R6.64+0x18], R33 ;  /* 0x0000182106007986 */ /* 0x0001e8000c101908 */
[----:B------:R-:W2:Y:S04]  /*1330*/  LDG.E.U8.CONSTANT R28, desc[UR8][R4.64+0x1d] ;  /* 0x00001d08041c7981 */ /* 0x000ea8000c1e9100 */
[----:B0-----:R0:W2:Y:S01]  /*1340*/  LDG.E.U8.CONSTANT R33, desc[UR8][R4.64+0x1f] ;  /* 0x00001f0804217981 */ /* 0x0010a2000c1e9100 */
[----:B------:R-:W-:-:S04]  /*1350*/  SHF.R.U32.HI R26, RZ, 0x4, R26 ;  /* 0x00000004ff1a7819 */ /* 0x000fc8000001161a */
[----:B------:R-:W-:Y:S01]  /*1360*/  LOP3.LUT R26, R26, 0xffff, RZ, 0xc0, !PT ;  /* 0x0000ffff1a1a7812 */ /* 0x000fe200078ec0ff */
[----:B------:R1:W-:Y:S03]  /*1370*/  STG.E desc[UR8][R6.64+0x14], R37 ;  /* 0x0000142506007986 */ /* 0x0003e6000c101908 */
[----:B-1----:R-:W-:-:S05]  /*1380*/  I2FP.F32.U32 R37, R26 ;  /* 0x0000001a00257245 */ /* 0x002fca0000201000 */
[----:B------:R-:W-:Y:S01]  /*1390*/  FFMA R37, R37, R25, -R24 ;  /* 0x0000001925257223 */ /* 0x000fe20000000818 */
[----:B------:R-:W-:Y:S04]  /*13a0*/  STG.E desc[UR8][R6.64+0x54], R36 ;  /* 0x0000542406007986 */ /* 0x000fe8000c101908 */
[----:B------:R1:W-:Y:S01]  /*13b0*/  STG.E desc[UR8][R6.64+0x58], R37 ;  /* 0x0000582506007986 */ /* 0x0003e2000c101908 */
[----:B------:R-:W-:-:S04]  /*13c0*/  UIADD3 UR4, UPT, UPT, UR4, 0x1, URZ ;  /* 0x0000000104047890 */ /* 0x000fc8000fffe0ff */
[----:B------:R-:W-:Y:S01]  /*13d0*/  UISETP.NE.AND UP0, UPT, UR4, 0x8, UPT ;  /* 0x000000080400788c */ /* 0x000fe2000bf05270 */
[----:B---3--:R-:W-:Y:S02]  /*13e0*/  LOP3.LUT R26, R29, 0xf, RZ, 0xc0, !PT ;  /* 0x0000000f1d1a7812 */ /* 0x008fe400078ec0ff */
[----:B------:R-:W-:-:S04]  /*13f0*/  SHF.R.U32.HI R29, RZ, 0x4, R29 ;  /* 0x00000004ff1d7819 */ /* 0x000fc8000001161d */
[----:B------:R-:W-:Y:S01]  /*1400*/  LOP3.LUT R29, R29, 0xffff, RZ, 0xc0, !PT ;  /* 0x0000ffff1d1d7812 */ /* 0x000fe200078ec0ff */
[----:B------:R-:W0:Y:S03]  /*1410*/  I2F.U16 R26, R26 ;  /* 0x0000001a001a7306 */ /* 0x000e260000101000 */
[----:B------:R-:W-:-:S05]  /*1420*/  I2FP.F32.U32 R29, R29 ;  /* 0x0000001d001d7245 */ /* 0x000fca0000201000 */
[----:B------:R-:W-:-:S05]  /*1430*/  FFMA R29, R29, R25, -R24 ;  /* 0x000000191d1d7223 */ /* 0x000fca0000000818 */
[----:B------:R5:W-:Y:S01]  /*1440*/  STG.E desc[UR8][R6.64+0x5c], R29 ;  /* 0x00005c1d06007986 */ /* 0x000be2000c101908 */
[----:B0-----:R-:W-:Y:S01]  /*1450*/  FFMA R5, R26, R25, -R24 ;  /* 0x000000191a057223 */ /* 0x001fe20000000818 */
[----:B----4-:R-:W-:Y:S02]  /*1460*/  LOP3.LUT R4, R30, 0xf, RZ, 0xc0, !PT ;  /* 0x0000000f1e047812 */ /* 0x010fe400078ec0ff */
[----:B------:R-:W-:Y:S02]  /*1470*/  SHF.R.U32.HI R30, RZ, 0x4, R30 ;  /* 0x00000004ff1e7819 */ /* 0x000fe4000001161e */
[----:B-1----:R-:W0:Y:S01]  /*1480*/  I2F.U16 R37, R4 ;  /* 0x0000000400257306 */ /* 0x002e220000101000 */
[----:B-----5:R-:W-:Y:S02]  /*1490*/  LOP3.LUT R29, R34, 0xf, RZ, 0xc0, !PT ;  /* 0x0000000f221d7812 */ /* 0x020fe400078ec0ff */
[----:B------:R-:W-:-:S05]  /*14a0*/  LOP3.LUT R26, R30, 0xffff, RZ, 0xc0, !PT ;  /* 0x0000ffff1e1a7812 */ /* 0x000fca00078ec0ff */
[----:B------:R-:W-:Y:S01]  /*14b0*/  I2F.U16 R29, R29 ;  /* 0x0000001d001d7306 */ /* 0x000fe20000101000 */
[----:B------:R-:W-:Y:S02]  /*14c0*/  LOP3.LUT R36, R31, 0xf, RZ, 0xc0, !PT ;  /* 0x0000000f1f247812 */ /* 0x000fe400078ec0ff */
[----:B------:R-:W-:-:S05]  /*14d0*/  I2FP.F32.U32 R26, R26 ;  /* 0x0000001a001a7245 */ /* 0x000fca0000201000 */
[----:B------:R-:W1:Y:S01]  /*14e0*/  I2F.U16 R36, R36 ;  /* 0x0000002400247306 */ /* 0x000e620000101000 */
[-CC-:B------:R-:W-:Y:S01]  /*14f0*/  FFMA R26, R26, R25.reuse, -R24.reuse ;  /* 0x000000191a1a7223 */ /* 0x180fe20000000818 */
[----:B------:R-:W-:Y:S01]  /*1500*/  SHF.R.U32.HI R31, RZ, 0x4, R31 ;  /* 0x00000004ff1f7819 */ /* 0x000fe2000001161f */
[-CC-:B0-----:R-:W-:Y:S01]  /*1510*/  FFMA R37, R37, R25.reuse, -R24.reuse ;  /* 0x0000001925257223 */ /* 0x181fe20000000818 */
[----:B------:R0:W-:Y:S04]  /*1520*/  STG.E desc[UR8][R6.64+0x1c], R5 ;  /* 0x00001c0506007986 */ /* 0x0001e8000c101908 */
[----:B------:R2:W-:Y:S04]  /*1530*/  STG.E desc[UR8][R6.64+0x60], R26 ;  /* 0x0000601a06007986 */ /* 0x0005e8000c101908 */
[----:B------:R3:W-:Y:S01]  /*1540*/  STG.E desc[UR8][R6.64+0x20], R37 ;  /* 0x0000202506007986 */ /* 0x0007e2000c101908 */
[----:B0-----:R-:W-:Y:S01]  /*1550*/  LOP3.LUT R5, R31, 0xffff, RZ, 0xc0, !PT ;  /* 0x0000ffff1f057812 */ /* 0x001fe200078ec0ff */
[----:B-1----:R-:W-:Y:S01]  /*1560*/  FFMA R30, R36, R25, -R24 ;  /* 0x00000019241e7223 */ /* 0x002fe20000000818 */
[----:B------:R-:W-:-:S02]  /*1570*/  LOP3.LUT R36, R35, 0xf, RZ, 0xc0, !PT ;  /* 0x0000000f23247812 */ /* 0x000fc400078ec0ff */
[----:B------:R-:W-:Y:S02]  /*1580*/  I2FP.F32.U32 R5, R5 ;  /* 0x0000000500057245 */ /* 0x000fe40000201000 */
[----:B--2---:R-:W-:Y:S01]  /*1590*/  LOP3.LUT R26, R27, 0xf, RZ, 0xc0, !PT ;  /* 0x0000000f1b1a7812 */ /* 0x004fe200078ec0ff */
[----:B---3--:R-:W-:-:S03]  /*15a0*/  FFMA R37, R29, R25, -R24 ;  /* 0x000000191d257223 */ /* 0x008fc60000000818 */
[----:B------:R-:W0:Y:S01]  /*15b0*/  I2F.U16 R29, R26 ;  /* 0x0000001a001d7306 */ /* 0x000e220000101000 */
[----:B------:R-:W-:Y:S01]  /*15c0*/  FFMA R31, R5, R25, -R24 ;  /* 0x00000019051f7223 */ /* 0x000fe20000000818 */
[----:B------:R-:W-:Y:S02]  /*15d0*/  SHF.R.U32.HI R34, RZ, 0x4, R34 ;  /* 0x00000004ff227819 */ /* 0x000fe40000011622 */
[----:B------:R-:W-:-:S04]  /*15e0*/  SHF.R.U32.HI R35, RZ, 0x4, R35 ;  /* 0x00000004ff237819 */ /* 0x000fc80000011623 */
[----:B------:R-:W1:Y:S01]  /*15f0*/  I2F.U16 R5, R36 ;  /* 0x0000002400057306 */ /* 0x000e620000101000 */
[----:B------:R-:W-:Y:S01]  /*1600*/  LOP3.LUT R4, R34, 0xffff, RZ, 0xc0, !PT ;  /* 0x0000ffff22047812 */ /* 0x000fe200078ec0ff */
[----:B------:R0:W-:Y:S01]  /*1610*/  STG.E desc[UR8][R6.64+0x28], R37 ;  /* 0x0000282506007986 */ /* 0x0001e2000c101908 */
[----:B------:R-:W-:-:S03]  /*1620*/  LOP3.LUT R34, R35, 0xffff, RZ, 0xc0, !PT ;  /* 0x0000ffff23227812 */ /* 0x000fc600078ec0ff */
[----:B------:R2:W-:Y:S04]  /*1630*/  STG.E desc[UR8][R6.64+0x64], R31 ;  /* 0x0000641f06007986 */ /* 0x0005e8000c101908 */
[----:B------:R3:W-:Y:S01]  /*1640*/  STG.E desc[UR8][R6.64+0x24], R30 ;  /* 0x0000241e06007986 */ /* 0x0007e2000c101908 */
[----:B0-----:R-:W-:Y:S01]  /*1650*/  FFMA R37, R29, R25, -R24 ;  /* 0x000000191d257223 */ /* 0x001fe20000000818 */
[----:B--2---:R-:W-:Y:S02]  /*1660*/  I2FP.F32.U32 R31, R34 ;  /* 0x00000022001f7245 */ /* 0x004fe40000201000 */
[----:B------:R-:W-:Y:S02]  /*1670*/  LOP3.LUT R34, R32, 0xf, RZ, 0xc0, !PT ;  /* 0x0000000f20227812 */ /* 0x000fe400078ec0ff */
[----:B---3--:R-:W-:-:S02]  /*1680*/  LOP3.LUT R30, R28, 0xf, RZ, 0xc0, !PT ;  /* 0x0000000f1c1e7812 */ /* 0x008fc400078ec0ff */
[----:B------:R-:W-:Y:S01]  /*1690*/  LOP3.LUT R29, R33, 0xf, RZ, 0xc0, !PT ;  /* 0x0000000f211d7812 */ /* 0x000fe200078ec0ff */
[----:B-1----:R-:W-:Y:S01]  /*16a0*/  FFMA R35, R5, R25, -R24 ;  /* 0x0000001905237223 */ /* 0x002fe20000000818 */
[----:B------:R-:W-:Y:S01]  /*16b0*/  SHF.R.U32.HI R26, RZ, 0x4, R27 ;  /* 0x00000004ff1a7819 */ /* 0x000fe2000001161b */
[----:B------:R-:W0:Y:S01]  /*16c0*/  I2F.U16 R5, R30 ;  /* 0x0000001e00057306 */ /* 0x000e220000101000 */
[----:B------:R-:W-:Y:S02]  /*16d0*/  SHF.R.U32.HI R28, RZ, 0x4, R28 ;  /* 0x00000004ff1c7819 */ /* 0x000fe4000001161c */
[----:B------:R-:W-:Y:S02]  /*16e0*/  SHF.R.U32.HI R32, RZ, 0x4, R32 ;  /* 0x00000004ff207819 */ /* 0x000fe40000011620 */
[----:B------:R-:W-:-:S03]  /*16f0*/  SHF.R.U32.HI R33, RZ, 0x4, R33 ;  /* 0x00000004ff217819 */ /* 0x000fc60000011621 */
[----:B------:R-:W1:Y:S01]  /*1700*/  I2F.U16 R27, R34 ;  /* 0x00000022001b7306 */ /* 0x000e620000101000 */
[----:B------:R-:W-:Y:S01]  /*1710*/  FFMA R31, R31, R25, -R24 ;  /* 0x000000191f1f7223 */ /* 0x000fe20000000818 */
[----:B------:R2:W-:Y:S06]  /*1720*/  STG.E desc[UR8][R6.64+0x30], R37 ;  /* 0x0000302506007986 */ /* 0x0005ec000c101908 */
[----:B------:R-:W3:Y:S01]  /*1730*/  I2F.U16 R29, R29 ;  /* 0x0000001d001d7306 */ /* 0x000ee20000101000 */
[----:B------:R-:W-:Y:S02]  /*1740*/  LOP3.LUT R26, R26, 0xffff, RZ, 0xc0, !PT ;  /* 0x0000ffff1a1a7812 */ /* 0x000fe400078ec0ff */
[----:B------:R-:W-:-:S02]  /*1750*/  LOP3.LUT R28, R28, 0xffff, RZ, 0xc0, !PT ;  /* 0x0000ffff1c1c7812 */ /* 0x000fc400078ec0ff */
[----:B------:R-:W-:Y:S02]  /*1760*/  LOP3.LUT R32, R32, 0xffff, RZ, 0xc0, !PT ;  /* 0x0000ffff20207812 */ /* 0x000fe400078ec0ff */
[----:B--2---:R-:W-:Y:S01]  /*1770*/  LOP3.LUT R37, R33, 0xffff, RZ, 0xc0, !PT ;  /* 0x0000ffff21257812 */ /* 0x004fe200078ec0ff */
[----:B------:R2:W-:Y:S01]  /*1780*/  STG.E desc[UR8][R6.64+0x2c], R35 ;  /* 0x00002c2306007986 */ /* 0x0005e2000c101908 */
[----:B------:R-:W-:Y:S02]  /*1790*/  I2FP.F32.U32 R4, R4 ;  /* 0x0000000400047245 */ /* 0x000fe40000201000 */
[----:B------:R-:W-:Y:S01]  /*17a0*/  I2FP.F32.U32 R33, R32 ;  /* 0x0000002000217245 */ /* 0x000fe20000201000 */
[----:B------:R4:W-:Y:S01]  /*17b0*/  STG.E desc[UR8][R6.64+0x6c], R31 ;  /* 0x00006c1f06007986 */ /* 0x0009e2000c101908 */
[----:B------:R-:W-:Y:S01]  /*17c0*/  I2FP.F32.U32 R37, R37 ;  /* 0x0000002500257245 */ /* 0x000fe20000201000 */
[-CC-:B------:R-:W-:Y:S01]  /*17d0*/  FFMA R4, R4, R25.reuse, -R24.reuse ;  /* 0x0000001904047223 */ /* 0x180fe20000000818 */
[----:B0-----:R-:W-:Y:S01]  /*17e0*/  FFMA R5, R5, R25, -R24 ;  /* 0x0000001905057223 */ /* 0x001fe20000000818 */
[----:B--2---:R-:W-:-:S02]  /*17f0*/  I2FP.F32.U32 R35, R26 ;  /* 0x0000001a00237245 */ /* 0x004fc40000201000 */
[----:B----4-:R-:W-:-:S03]  /*1800*/  I2FP.F32.U32 R31, R28 ;  /* 0x0000001c001f7245 */ /* 0x010fc60000201000 */
[-CC-:B------:R-:W-:Y:S01]  /*1810*/  FFMA R35, R35, R25.reuse, -R24.reuse ;  /* 0x0000001923237223 */ /* 0x180fe20000000818 */
[-CC-:B-1----:R-:W-:Y:S01]  /*1820*/  FFMA R27, R27, R25.reuse, -R24.reuse ;  /* 0x000000191b1b7223 */ /* 0x182fe20000000818 */
[-CC-:B------:R-:W-:Y:S01]  /*1830*/  FFMA R33, R33, R25.reuse, -R24.reuse ;  /* 0x0000001921217223 */ /* 0x180fe20000000818 */
[-CC-:B---3--:R-:W-:Y:S01]  /*1840*/  FFMA R29, R29, R25.reuse, -R24.reuse ;  /* 0x000000191d1d7223 */ /* 0x188fe20000000818 */
[-CC-:B------:R-:W-:Y:S01]  /*1850*/  FFMA R31, R31, R25.reuse, -R24.reuse ;  /* 0x000000191f1f7223 */ /* 0x180fe20000000818 */
[----:B------:R-:W-:Y:S01]  /*1860*/  FFMA R37, R37, R25, -R24 ;  /* 0x0000001925257223 */ /* 0x000fe20000000818 */
        /* <DEDUP_REMOVED lines=8> */
[----:B------:R-:W-:Y:S05]  /*18f0*/  BRA.U UP0, `(.L_x_232) ;  /* 0xffffffed00fc7547 */ /* 0x000fea000b83ffff */
[----:B------:R-:W-:-:S05]  /*1900*/  VIADD R0, R0, UR6 ;  /* 0x0000000600007c36 */ /* 0x000fca0008000000 */
[----:B------:R-:W-:-:S13]  /*1910*/  ISETP.GE.AND P0, PT, R0, UR5, PT ;  /* 0x0000000500007c0c */ /* 0x000fda000bf06270 */
[----:B------:R-:W-:Y:S05]  /*1920*/  @!P0 BRA `(.L_x_233) ;  /* 0xffffffe400ec8947 */ /* 0x000fea000383ffff */
[----:B------:R-:W-:Y:S05]  /*1930*/  EXIT ;  /* 0x000000000000794d */ /* 0x000fea0003800000 */
.L_x_234:
        /* <DEDUP_REMOVED lines=12> */
.L_x_512:


//--------------------- .text._Z27dequant_q8_0_to_bf16_kernelPKhPti --------------------------
	.section	.text._Z27dequant_q8_0_to_bf16_kernelPKhPti,"ax",@progbits
	.align	128
        .global         _Z27dequant_q8_0_to_bf16_kernelPKhPti
        .type           _Z27dequant_q8_0_to_bf16_kernelPKhPti,@function
        .size           _Z27dequant_q8_0_to_bf16_kernelPKhPti,(.L_x_513 - _Z27dequant_q8_0_to_bf16_kernelPKhPti)
        .other          _Z27dequant_q8_0_to_bf16_kernelPKhPti,@"STO_CUDA_ENTRY STV_DEFAULT"
_Z27dequant_q8_0_to_bf16_kernelPKhPti:
.text._Z27dequant_q8_0_to_bf16_kernelPKhPti:
        /* <DEDUP_REMOVED lines=17> */
.L_x_240:
[----:B------:R-:W0:Y:S01]  /*0110*/  LDC.64 R2, c[0x0][0x380] ;  /* 0x0000e000ff027b82 */ /* 0x000e220000000a00 */
[----:B-1----:R-:W-:-:S05]  /*0120*/  IMAD R9, R0, 0x22, RZ ;  /* 0x0000002200097824 */ /* 0x002fca00078e02ff */
        /* <DEDUP_REMOVED lines=19> */
.L_x_237:
[----:B------:R-:W-:-:S04]  /*0260*/  VIADD R4, R10, 0x70 ;  /* 0x000000700a047836 */ /* 0x000fc80000000000 */
[----:B------:R-:W-:-:S04]  /*0270*/  IMAD R4, R4, 0x400, R11 ;  /* 0x0000040004047824 */ /* 0x000fc800078e020b */
[----:B------:R-:W-:Y:S01]  /*0280*/  IMAD.U32 R4, R4, 0x2000, R7 ;  /* 0x0000200004047824 */ /* 0x000fe200078e0007 */
[----:B------:R-:W-:Y:S06]  /*0290*/  BRA `(.L_x_238) ;  /* 0x00000000000c7947 */ /* 0x000fec0003800000 */
.L_x_236:
[----:B------:R-:W-:-:S13]  /*02a0*/  ISETP.NE.AND P0, PT, R11, RZ, PT ;  /* 0x000000ff0b00720c */ /* 0x000fda0003f05270 */
[C---:B------:R-:W-:Y:S02]  /*02b0*/  @!P0 LOP3.LUT R4, R7.reuse, 0x7f800000, RZ, 0xfc, !PT ;  /* 0x7f80000007048812 */ /* 0x040fe400078efcff */
[----:B------:R-:W-:-:S07]  /*02c0*/  @P0 LOP3.LUT R4, R7, 0x7fc00000, RZ, 0xfc, !PT ;  /* 0x7fc0000007040812 */ /* 0x000fce00078efcff */
.L_x_238:
[----:B------:R-:W-:Y:S05]  /*02d0*/  BSYNC.RECONVERGENT B0 ;  /* 0x0000000000007941 */ /* 0x000fea0003800200 */
.L_x_235:
[----:B------:R-:W-:Y:S01]  /*02e0*/  IMAD.U32 R6, RZ, RZ, UR7 ;  /* 0x00000007ff067e24 */ /* 0x000fe2000f8e00ff */
[----:B------:R-:W-:Y:S01]  /*02f0*/  IADD3 R2, P0, P1, R9, 0x4, R2 ;  /* 0x0000000409027810 */ /* 0x000fe2000791e002 */
[----:B------:R-:W-:Y:S01]  /*0300*/  IMAD.U32 R7, RZ, RZ, UR8 ;  /* 0x00000008ff077e24 */ /* 0x000fe2000f8e00ff */
[----:B------:R-:W-:Y:S01]  /*0310*/  UMOV UR4, URZ ;  /* 0x000000ff00047c82 */ /* 0x000fe20008000000 */
[----:B------:R-:W-:Y:S01]  /*0320*/  IMAD.SHL.U32 R5, R0, 0x20, RZ ;  /* 0x0000002000057824 */ /* 0x000fe200078e00ff */
[----:B------:R-:W-:-:S03]  /*0330*/  IADD3.X R3, PT, PT, R8, R3, RZ, P0, P1 ;  /* 0x0000000308037210 */ /* 0x000fc600007e24ff */
[----:B------:R-:W-:-:S07]  /*0340*/  IMAD.WIDE R6, R5, 0x2, R6 ;  /* 0x0000000205067825 */ /* 0x000fce00078e0206 */
.L_x_239:
[----:B-1----:R-:W2:Y:S04]  /*0350*/  LDG.E.U8.CONSTANT R8, desc[UR10][R2.64+-0x2] ;  /* 0xfffffe0a02087981 */ /* 0x002ea8000c1e9100 */
[----:B------:R-:W3:Y:S04]  /*0360*/  LDG.E.U8.CONSTANT R14, desc[UR10][R2.64+-0x1] ;  /* 0xffffff0a020e7981 */ /* 0x000ee8000c1e9100 */
[----:B------:R-:W4:Y:S04]  /*0370*/  LDG.E.U8.CONSTANT R17, desc[UR10][R2.64] ;  /* 0x0000000a02117981 */ /* 0x000f28000c1e9100 */
[----:B------:R-:W5:Y:S04]  /*0380*/  LDG.E.U8.CONSTANT R9, desc[UR10][R2.64+0x1] ;  /* 0x0000010a02097981 */ /* 0x000f68000c1e9100 */
[----:B------:R-:W5:Y:S04]  /*0390*/  LDG.E.U8.CONSTANT R11, desc[UR10][R2.64+0x2] ;  /* 0x0000020a020b7981 */ /* 0x000f68000c1e9100 */
[----:B------:R-:W5:Y:S04]  /*03a0*/  LDG.E.U8.CONSTANT R19, desc[UR10][R2.64+0x3] ;  /* 0x0000030a02137981 */ /* 0x000f68000c1e9100 */
[----:B------:R-:W5:Y:S04]  /*03b0*/  LDG.E.U8.CONSTANT R20, desc[UR10][R2.64+0x4] ;  /* 0x0000040a02147981 */ /* 0x000f68000c1e9100 */
[----:B------:R-:W5:Y:S01]  /*03c0*/  LDG.E.U8.CONSTANT R5, desc[UR10][R2.64+0x5] ;  /* 0x0000050a02057981 */ /* 0x000f62000c1e9100 */
[----:B------:R-:W-:-:S04]  /*03d0*/  UIADD3 UR4, UPT, UPT, UR4, 0x10, URZ ;  /* 0x0000001004047890 */ /* 0x000fc8000fffe0ff */
[----:B------:R-:W-:Y:S01]  /*03e0*/  UISETP.NE.AND UP0, UPT, UR4, 0x40, UPT ;  /* 0x000000400400788c */ /* 0x000fe2000bf05270 */
[----:B--2---:R-:W0:Y:S08]  /*03f0*/  I2F.S8 R13, R8 ;  /* 0x00000008000d7306 */ /* 0x004e300000001400 */
[----:B---3--:R-:W1:Y:S01]  /*0400*/  I2F.S8 R15, R14 ;  /* 0x0000000e000f7306 */ /* 0x008e620000001400 */
[----:B0-----:R-:W-:-:S07]  /*0410*/  FMUL R10, R13, R4 ;  /* 0x000000040d0a7220 */ /* 0x001fce0000400000 */
[----:B----4-:R-:W0:Y:S01]  /*0420*/  I2F.S8 R17, R17 ;  /* 0x0000001100117306 */ /* 0x010e220000001400 */
[C---:B------:R-:W-:Y:S02]  /*0430*/  LOP3.LUT R12, R10.reuse, 0x7fff, RZ, 0xc0, !PT ;  /* 0x00007fff0a0c7812 */ /* 0x040fe400078ec0ff */
[----:B------:R-:W-:Y:S01]  /*0440*/  PRMT R10, R10, 0x7632, R10 ;  /* 0x000076320a0a7816 */ /* 0x000fe2000000000a */
[----:B-1----:R-:W-:-:S04]  /*0450*/  FMUL R15, R15, R4 ;  /* 0x000000040f0f7220 */ /* 0x002fc80000400000 */
[----:B-----5:R-:W1:Y:S01]  /*0460*/  I2F.S8 R9, R9 ;  /* 0x0000000900097306 */ /* 0x020e620000001400 */
[----:B------:R-:W-:Y:S02]  /*0470*/  ISETP.GT.U32.AND P0, PT, R12, 0x4000, PT ;  /* 0x000040000c00780c */ /* 0x000fe40003f04070 */
[----:B------:R-:W-:Y:S01]  /*0480*/  LOP3.LUT R16, R15, 0x7fff, RZ, 0xc0, !PT ;  /* 0x00007fff0f107812 */ /* 0x000fe200078ec0ff */
[----:B0-----:R-:W-:-:S04]  /*0490*/  FMUL R18, R17, R4 ;  /* 0x0000000411127220 */ /* 0x001fc80000400000 */
[----:B------:R-:W0:Y:S01]  /*04a0*/  I2F.S8 R11, R11 ;  /* 0x0000000b000b7306 */ /* 0x000e220000001400 */
[----:B------:R-:W-:Y:S02]  /*04b0*/  ISETP.GT.U32.AND P1, PT, R16, 0x4000, PT ;  /* 0x000040001000780c */ /* 0x000fe40003f24070 */
[C---:B------:R-:W-:Y:S02]  /*04c0*/  LOP3.LUT R8, R18.reuse, 0x7fff, RZ, 0xc0, !PT ;  /* 0x00007fff12087812 */ /* 0x040fe400078ec0ff */
[----:B------:R-:W-:-:S03]  /*04d0*/  PRMT R18, R18, 0x7632, R18 ;  /* 0x0000763212127816 */ /* 0x000fc60000000012 */
[----:B------:R-:W2:Y:S01]  /*04e0*/  I2F.S8 R13, R19 ;  /* 0x00000013000d7306 */ /* 0x000ea20000001400 */
[----:B------:R-:W-:Y:S02]  /*04f0*/  ISETP.GT.U32.AND P2, PT, R8, 0x4000, PT ;  /* 0x000040000800780c */ /* 0x000fe40003f44070 */
[----:B------:R-:W-:Y:S01]  /*0500*/  PRMT R8, R15, 0x7632, R8 ;  /* 0x000076320f087816 */ /* 0x000fe20000000008 */
[----:B------:R-:W-:Y:S02]  /*0510*/  VIADD R15, R10, 0x1 ;  /* 0x000000010a0f7836 */ /* 0x000fe40000000000 */
[----:B------:R-:W-:Y:S02]  /*0520*/  @!P0 IMAD.MOV R15, RZ, RZ, R10 ;  /* 0x000000ffff0f8224 */ /* 0x000fe400078e020a */
[----:B-1----:R-:W-:Y:S01]  /*0530*/  FMUL R10, R9, R4 ;  /* 0x00000004090a7220 */ /* 0x002fe20000400000 */
[----:B------:R-:W1:Y:S01]  /*0540*/  I2F.S8 R21, R20 ;  /* 0x0000001400157306 */ /* 0x000e620000001400 */
[----:B------:R-:W-:-:S02]  /*0550*/  VIADD R17, R8, 0x1 ;  /* 0x0000000108117836 */ /* 0x000fc40000000000 */
[-C--:B0-----:R-:W-:Y:S01]  /*0560*/  FMUL R11, R11, R4.reuse ;  /* 0x000000040b0b7220 */ /* 0x081fe20000400000 */
[----:B------:R-:W-:Y:S02]  /*0570*/  @!P1 IMAD.MOV R17, RZ, RZ, R8 ;  /* 0x000000ffff119224 */ /* 0x000fe400078e0208 */
[----:B------:R-:W-:Y:S01]  /*0580*/  IMAD.MOV.U32 R8, RZ, RZ, R6 ;  /* 0x000000ffff087224 */ /* 0x000fe200078e0006 */
[----:B------:R-:W-:Y:S01]  /*0590*/  LOP3.LUT R6, R10, 0x7fff, RZ, 0xc0, !PT ;  /* 0x00007fff0a067812 */ /* 0x000fe200078ec0ff */
[-C--:B--2---:R-:W-:Y:S01]  /*05a0*/  FMUL R13, R13, R4.reuse ;  /* 0x000000040d0d7220 */ /* 0x084fe20000400000 */
[----:B------:R0:W2:Y:S01]  /*05b0*/  I2F.S8 R23, R5 ;  /* 0x0000000500177306 */ /* 0x0000a20000001400 */
[----:B------:R-:W-:Y:S01]  /*05c0*/  IMAD.MOV.U32 R9, RZ, RZ, R7 ;  /* 0x000000ffff097224 */ /* 0x000fe200078e0007 */
[----:B------:R-:W-:Y:S01]  /*05d0*/  ISETP.GT.U32.AND P0, PT, R6, 0x4000, PT ;  /* 0x000040000600780c */ /* 0x000fe20003f04070 */
[----:B------:R-:W-:Y:S01]  /*05e0*/  VIADD R19, R18, 0x1 ;  /* 0x0000000112137836 */ /* 0x000fe20000000000 */
[----:B------:R-:W-:Y:S01]  /*05f0*/  LOP3.LUT R6, R13, 0x7fff, RZ, 0xc0, !PT ;  /* 0x00007fff0d067812 */ /* 0x000fe200078ec0ff */
[----:B------:R-:W-:Y:S01]  /*0600*/  @!P2 IMAD.MOV R19, RZ, RZ, R18 ;  /* 0x000000ffff13a224 */ /* 0x000fe200078e0212 */
[----:B------:R-:W-:Y:S01]  /*0610*/  PRMT R10, R10, 0x7632, R10 ;  /* 0x000076320a0a7816 */ /* 0x000fe2000000000a */
[----:B-1----:R-:W-:Y:S01]  /*0620*/  FMUL R21, R21, R4 ;  /* 0x0000000415157220 */ /* 0x002fe20000400000 */
[----:B------:R-:W-:Y:S01]  /*0630*/  ISETP.GT.U32.AND P2, PT, R6, 0x4000, PT ;  /* 0x000040000600780c */ /* 0x000fe20003f44070 */
[----:B------:R1:W-:Y:S01]  /*0640*/  STG.E.U16 desc[UR10][R8.64+-0x8], R15 ;  /* 0xfffff80f08007986 */ /* 0x0003e2000c10150a */
[----:B0-----:R-:W-:-:S02]  /*0650*/  LOP3.LUT R5, R11, 0x7fff, RZ, 0xc0, !PT ;  /* 0x00007fff0b057812 */ /* 0x001fc400078ec0ff */
[----:B------:R-:W-:Y:S01]  /*0660*/  LOP3.LUT R7, R21, 0x7fff, RZ, 0xc0, !PT ;  /* 0x00007fff15077812 */ /* 0x000fe200078ec0ff */
[----:B------:R0:W-:Y:S01]  /*0670*/  STG.E.U16 desc[UR10][R8.64+-0x6], R17 ;  /* 0xfffffa1108007986 */ /* 0x0001e2000c10150a */
[----:B------:R-:W-:Y:S01]  /*0680*/  ISETP.GT.U32.AND P1, PT, R5, 0x4000, PT ;  /* 0x000040000500780c */ /* 0x000fe20003f24070 */
[----:B--2---:R-:W-:Y:S01]  /*0690*/  FMUL R23, R23, R4 ;  /* 0x0000000417177220 */ /* 0x004fe20000400000 */
[----:B------:R-:W-:Y:S01]  /*06a0*/  ISETP.GT.U32.AND P3, PT, R7, 0x4000, PT ;  /* 0x000040000700780c */ /* 0x000fe20003f64070 */
[----:B------:R2:W-:Y:S01]  /*06b0*/  STG.E.U16 desc[UR10][R8.64+-0x4], R19 ;  /* 0xfffffc1308007986 */ /* 0x0005e2000c10150a */
[----:B------:R-:W-:Y:S01]  /*06c0*/  PRMT R11, R11, 0x7632, R11 ;  /* 0x000076320b0b7816 */ /* 0x000fe2000000000b */
[----:B------:R-:W-:Y:S01]  /*06d0*/  VIADD R5, R10, 0x1 ;  /* 0x000000010a057836 */ /* 0x000fe20000000000 */
[----:B------:R-:W-:Y:S01]  /*06e0*/  LOP3.LUT R12, R23, 0x7fff, RZ, 0xc0, !PT ;  /* 0x00007fff170c7812 */ /* 0x000fe200078ec0ff */
[----:B------:R-:W-:Y:S01]  /*06f0*/  @!P0 IMAD.MOV R5, RZ, RZ, R10 ;  /* 0x000000ffff058224 */ /* 0x000fe200078e020a */
[----:B------:R-:W-:Y:S01]  /*0700*/  PRMT R6, R13, 0x7632, R6 ;  /* 0x000076320d067816 */ /* 0x000fe20000000006 */
[----:B------:R-:W-:Y:S01]  /*0710*/  VIADD R13, R11, 0x1 ;  /* 0x000000010b0d7836 */ /* 0x000fe20000000000 */
[----:B------:R-:W-:-:S02]  /*0720*/  ISETP.GT.U32.AND P4, PT, R12, 0x4000, PT ;  /* 0x000040000c00780c */ /* 0x000fc40003f84070 */
[----:B------:R-:W-:Y:S01]  /*0730*/  PRMT R21, R21, 0x7632, R21 ;  /* 0x0000763215157816 */ /* 0x000fe20000000015 */
[----:B-1----:R-:W-:Y:S01]  /*0740*/  VIADD R15, R6, 0x1 ;  /* 0x00000001060f7836 */ /* 0x002fe20000000000 */
[----:B------:R-:W-:Y:S01]  /*0750*/  PRMT R23, R23, 0x7632, R23 ;  /* 0x0000763217177816 */ /* 0x000fe20000000017 */
[----:B------:R-:W-:Y:S01]  /*0760*/  @!P1 IMAD.MOV R13, RZ, RZ, R11 ;  /* 0x000000ffff0d9224 */ /* 0x000fe200078e020b */
[----:B------:R1:W-:Y:S01]  /*0770*/  STG.E.U16 desc[UR10][R8.64+-0x2], R5 ;  /* 0xfffffe0508007986 */ /* 0x0003e2000c10150a */
[----:B0-----:R-:W-:Y:S01]  /*0780*/  VIADD R17, R21, 0x1 ;  /* 0x0000000115117836 */ /* 0x001fe20000000000 */
[----:B------:R-:W-:Y:S01]  /*0790*/  IADD3 R2, P1, PT, R2, 0x8, RZ ;  /* 0x0000000802027810 */ /* 0x000fe20007f3e0ff */
[----:B--2---:R-:W-:Y:S01]  /*07a0*/  VIADD R19, R23, 0x1 ;  /* 0x0000000117137836 */ /* 0x004fe20000000000 */
[----:B------:R1:W-:Y:S01]  /*07b0*/  STG.E.U16 desc[UR10][R8.64], R13 ;  /* 0x0000000d08007986 */ /* 0x0003e2000c10150a */
[----:B------:R-:W-:Y:S01]  /*07c0*/  @!P2 IMAD.MOV R15, RZ, RZ, R6 ;  /* 0x000000ffff0fa224 */ /* 0x000fe200078e0206 */
[----:B------:R-:W-:Y:S01]  /*07d0*/  IADD3 R6, P0, PT, R8, 0x10, RZ ;  /* 0x0000001008067810 */ /* 0x000fe20007f1e0ff */
[----:B------:R-:W-:-:S02]  /*07e0*/  @!P3 IMAD.MOV R17, RZ, RZ, R21 ;  /* 0x000000ffff11b224 */ /* 0x000fc400078e0215 */
[----:B------:R-:W-:Y:S01]  /*07f0*/  @!P4 IMAD.MOV R19, RZ, RZ, R23 ;  /* 0x000000ffff13c224 */ /* 0x000fe200078e0217 */
[----:B------:R1:W-:Y:S01]  /*0800*/  STG.E.U16 desc[UR10][R8.64+0x2], R15 ;  /* 0x0000020f08007986 */ /* 0x0003e2000c10150a */
[----:B------:R-:W-:Y:S02]  /*0810*/  IMAD.X R7, RZ, RZ, R9, P0 ;  /* 0x000000ffff077224 */ /* 0x000fe400000e0609 */
[----:B------:R-:W-:Y:S01]  /*0820*/  IMAD.X R3, RZ, RZ, R3, P1 ;  /* 0x000000ffff037224 */ /* 0x000fe200008e0603 */
[----:B------:R1:W-:Y:S04]  /*0830*/  STG.E.U16 desc[UR10][R8.64+0x4], R17 ;  /* 0x0000041108007986 */ /* 0x0003e8000c10150a */
[----:B------:R1:W-:Y:S01]  /*0840*/  STG.E.U16 desc[UR10][R8.64+0x6], R19 ;  /* 0x0000061308007986 */ /* 0x0003e2000c10150a */
[----:B------:R-:W-:Y:S05]  /*0850*/  BRA.U UP0, `(.L_x_239) ;  /* 0xfffffff900bc7547 */ /* 0x000fea000b83ffff */
[----:B------:R-:W-:-:S05]  /*0860*/  VIADD R0, R0, UR6 ;  /* 0x0000000600007c36 */ /* 0x000fca0008000000 */
[----:B------:R-:W-:-:S13]  /*0870*/  ISETP.GE.AND P0, PT, R0, UR5, PT ;  /* 0x0000000500007c0c */ /* 0x000fda000bf06270 */
[----:B------:R-:W-:Y:S05]  /*0880*/  @!P0 BRA `(.L_x_240) ;  /* 0xfffffff800208947 */ /* 0x000fea000383ffff */
[----:B------:R-:W-:Y:S05]  /*0890*/  EXIT ;  /* 0x000000000000794d */ /* 0x000fea0003800000 */
.L_x_241:
        /* <DEDUP_REMOVED lines=14> */
.L_x_513:


//--------------------- .text._Z19dequant_q8_0_kernelPKhPfi --------------------------
	.section	.text._Z19dequant_q8_0_kernelPKhPfi,"ax",@progbits
	.align	128
        .global         _Z19dequant_q8_0_kernelPKhPfi
        .type           _Z19dequant_q8_0_kernelPKhPfi,@function
        .size           _Z19dequant_q8_0_kernelPKhPfi,(.L_x_514 - _Z19dequant_q8_0_kernelPKhPfi)
        .other          _Z19dequant_q8_0_kernelPKhPfi,@"STO_CUDA_ENTRY STV_DEFAULT"
_Z19dequant_q8_0_kernelPKhPfi:
.text._Z19dequant_q8_0_kernelPKhPfi:
        /* <DEDUP_REMOVED lines=11> */
[----:B------:R-:W0:Y:S01]  /*00b0*/  LDC.64 R2, c[0x0][0x388] ;  /* 0x0000e200ff027b82 */ /* 0x000e220000000a00 */
[----:B------:R-:W1:Y:S01]  /*00c0*/  LDCU UR6, c[0x0][0x370] ;  /* 0x00006e00ff0677ac */ /* 0x000e620008000800 */
[----:B------:R-:W2:Y:S01]  /*00d0*/  LDCU.64 UR8, c[0x0][0x358] ;  /* 0x00006b00ff0877ac */ /* 0x000ea20008000a00 */
[----:B------:R-:W3:Y:S01]  /*00e0*/  LDCU.64 UR10, c[0x0][0x380] ;  /* 0x00007000ff0a77ac */ /* 0x000ee20008000a00 */
[----:B-1----:R-:W-:-:S12]  /*00f0*/  UIMAD UR5, UR5, UR6, URZ ;  /* 0x00000006050572a4 */ /* 0x002fd8000f8e02ff */
.L_x_246:
[----:B-1----:R-:W-:-:S05]  /*0100*/  IMAD R4, R0, 0x22, RZ ;  /* 0x0000002200047824 */ /* 0x002fca00078e02ff */
[----:B---3--:R-:W-:-:S04]  /*0110*/  IADD3 R6, P0, PT, R4, UR10, RZ ;  /* 0x0000000a04067c10 */ /* 0x008fc8000ff1e0ff */
[----:B------:R-:W-:-:S05]  /*0120*/  LEA.HI.X.SX32 R7, R4, UR11, 0x1, P0 ;  /* 0x0000000b04077c11 */ /* 0x000fca00080f0eff */
[----:B--2---:R-:W2:Y:S01]  /*0130*/  LDG.E.U16.CONSTANT R4, desc[UR8][R6.64] ;  /* 0x0000000806047981 */ /* 0x004ea2000c1e9500 */
[----:B------:R-:W-:Y:S01]  /*0140*/  BSSY.RECONVERGENT B0, `(.L_x_242) ;  /* 0x0000016000007945 */ /* 0x000fe20003800200 */
[----:B--2---:R-:W-:Y:S02]  /*0150*/  SHF.R.U32.HI R5, RZ, 0xa, R4 ;  /* 0x0000000aff057819 */ /* 0x004fe40000011604 */
[C---:B------:R-:W-:Y:S02]  /*0160*/  LOP3.LUT R9, R4.reuse, 0x3ff, RZ, 0xc0, !PT ;  /* 0x000003ff04097812 */ /* 0x040fe400078ec0ff */
[----:B------:R-:W-:Y:S02]  /*0170*/  LOP3.LUT R8, R5, 0x1f, RZ, 0xc0, !PT ;  /* 0x0000001f05087812 */ /* 0x000fe400078ec0ff */
[----:B------:R-:W-:Y:S02]  /*0180*/  SHF.L.U32 R5, R4, 0x10, RZ ;  /* 0x0000001004057819 */ /* 0x000fe400000006ff */
[----:B------:R-:W-:-:S02]  /*0190*/  ISETP.NE.AND P0, PT, R8, 0x1f, PT ;  /* 0x0000001f0800780c */ /* 0x000fc40003f05270 */
[----:B------:R-:W-:-:S11]  /*01a0*/  LOP3.LUT R5, R5, 0x80000000, RZ, 0xc0, !PT ;  /* 0x8000000005057812 */ /* 0x000fd600078ec0ff */
[----:B------:R-:W-:Y:S05]  /*01b0*/  @!P0 BRA `(.L_x_243) ;  /* 0x00000000002c8947 */ /* 0x000fea0003800000 */
[----:B------:R-:W-:-:S13]  /*01c0*/  ISETP.NE.AND P0, PT, R8, RZ, PT ;  /* 0x000000ff0800720c */ /* 0x000fda0003f05270 */
[----:B------:R-:W-:Y:S05]  /*01d0*/  @P0 BRA `(.L_x_244) ;  /* 0x0000000000140947 */ /* 0x000fea0003800000 */
[----:B------:R-:W-:-:S13]  /*01e0*/  ISETP.NE.AND P0, PT, R9, RZ, PT ;  /* 0x000000ff0900720c */ /* 0x000fda0003f05270 */
[----:B------:R-:W-:Y:S02]  /*01f0*/  @P0 IADD3 R4, PT, PT, R9, 0x1fc00, R5 ;  /* 0x0001fc0009040810 */ /* 0x000fe40007ffe005 */
[----:B------:R-:W-:-:S03]  /*0200*/  @!P0 MOV R9, R5 ;  /* 0x0000000500098202 */ /* 0x000fc60000000f00 */
[----:B------:R-:W-:Y:S01]  /*0210*/  @P0 FMUL R9, R4, 5.9604644775390625e-08 ;  /* 0x3380000004090820 */ /* 0x000fe20000400000 */
[----:B------:R-:W-:Y:S06]  /*0220*/  BRA `(.L_x_245) ;  /* 0x00000000001c7947 */ /* 0x000fec0003800000 */
.L_x_244:
[----:B------:R-:W-:-:S04]  /*0230*/  IADD3 R4, PT, PT, R8, 0x70, RZ ;  /* 0x0000007008047810 */ /* 0x000fc80007ffe0ff */
[----:B------:R-:W-:-:S04]  /*0240*/  LEA R4, R4, R9, 0xa ;  /* 0x0000000904047211 */ /* 0x000fc800078e50ff */
[----:B------:R-:W-:Y:S01]  /*0250*/  LEA R9, R4, R5, 0xd ;  /* 0x0000000504097211 */ /* 0x000fe200078e68ff */
[----:B------:R-:W-:Y:S06]  /*0260*/  BRA `(.L_x_245) ;  /* 0x00000000000c7947 */ /* 0x000fec0003800000 */
.L_x_243:
[----:B------:R-:W-:-:S13]  /*0270*/  ISETP.NE.AND P0, PT, R9, RZ, PT ;  /* 0x000000ff0900720c */ /* 0x000fda0003f05270 */
[C---:B------:R-:W-:Y:S02]  /*0280*/  @!P0 LOP3.LUT R9, R5.reuse, 0x7f800000, RZ, 0xfc, !PT ;  /* 0x7f80000005098812 */ /* 0x040fe400078efcff */
[----:B------:R-:W-:-:S07]  /*0290*/  @P0 LOP3.LUT R9, R5, 0x7fc00000, RZ, 0xfc, !PT ;  /* 0x7fc0000005090812 */ /* 0x000fce00078efcff */
.L_x_245:
[----:B------:R-:W-:Y:S05]  /*02a0*/  BSYNC.RECONVERGENT B0 ;  /* 0x0000000000007941 */ /* 0x000fea0003800200 */
.L_x_242:
        /* <DEDUP_REMOVED lines=13> */
[----:B------:R-:W-:-:S05]  /*0380*/  SHF.L.U32 R5, R0, 0x5, RZ ;  /* 0x0000000500057819 */ /* 0x000fca00000006ff */
[----:B0-----:R-:W-:Y:S01]  /*0390*/  IMAD.WIDE R4, R5, 0x4, R2 ;  /* 0x0000000405047825 */ /* 0x001fe200078e0202 */
[----:B--2---:R-:W0:Y:S08]  /*03a0*/  I2F.S8 R24, R24 ;  /* 0x0000001800187306 */ /* 0x004e300000001400 */
[----:B---3--:R-:W1:Y:S08]  /*03b0*/  I2F.S8 R22, R22 ;  /* 0x0000001600167306 */ /* 0x008e700000001400 */
[----:B----4-:R-:W2:Y:S01]  /*03c0*/  I2F.S8 R20, R20 ;  /* 0x0000001400147306 */ /* 0x010ea20000001400 */
[----:B0-----:R-:W-:-:S02]  /*03d0*/  FMUL R21, R24, R9 ;  /* 0x0000000918157220 */ /* 0x001fc40000400000 */
[----:B------:R-:W3:Y:S05]  /*03e0*/  LDG.E.U8.CONSTANT R24, desc[UR8][R6.64+0x10] ;  /* 0x0000100806187981 */ /* 0x000eea000c1e9100 */
[----:B-----5:R-:W0:Y:S01]  /*03f0*/  I2F.S8 R18, R18 ;  /* 0x0000001200127306 */ /* 0x020e220000001400 */
[-C--:B-1----:R-:W-:Y:S01]  /*0400*/  FMUL R19, R22, R9.reuse ;  /* 0x0000000916137220 */ /* 0x082fe20000400000 */
[----:B------:R1:W-:Y:S04]  /*0410*/  STG.E desc[UR8][R4.64+0xc], R21 ;  /* 0x00000c1504007986 */ /* 0x0003e8000c101908 */
[----:B------:R-:W4:Y:S02]  /*0420*/  LDG.E.U8.CONSTANT R22, desc[UR8][R6.64+0xf] ;  /* 0x00000f0806167981 */ /* 0x000f24000c1e9100 */
[----:B------:R-:W5:Y:S01]  /*0430*/  I2F.S8 R26, R26 ;  /* 0x0000001a001a7306 */ /* 0x000f620000001400 */
[----:B--2---:R-:W-:-:S02]  /*0440*/  FMUL R17, R20, R9 ;  /* 0x0000000914117220 */ /* 0x004fc40000400000 */
[----:B------:R-:W2:Y:S05]  /*0450*/  LDG.E.U8.CONSTANT R20, desc[UR8][R6.64+0x15] ;  /* 0x0000150806147981 */ /* 0x000eaa000c1e9100 */
[----:B------:R-:W-:Y:S08]  /*0460*/  I2F.S8 R16, R16 ;  /* 0x0000001000107306 */ /* 0x000ff00000001400 */
[----:B------:R-:W5:Y:S08]  /*0470*/  I2F.S8 R28, R28 ;  /* 0x0000001c001c7306 */ /* 0x000f700000001400 */
[----:B------:R-:W5:Y:S08]  /*0480*/  I2F.S8 R13, R13 ;  /* 0x0000000d000d7306 */ /* 0x000f700000001400 */
[----:B------:R-:W-:Y:S08]  /*0490*/  I2F.S8 R12, R12 ;  /* 0x0000000c000c7306 */ /* 0x000ff00000001400 */
[----:B------:R-:W5:Y:S08]  /*04a0*/  I2F.S8 R14, R14 ;  /* 0x0000000e000e7306 */ /* 0x000f700000001400 */
[----:B------:R-:W5:Y:S01]  /*04b0*/  I2F.S8 R11, R11 ;  /* 0x0000000b000b7306 */ /* 0x000f620000001400 */
[----:B0-----:R-:W-:-:S07]  /*04c0*/  FMUL R15, R18, R9 ;  /* 0x00000009120f7220 */ /* 0x001fce0000400000 */
[----:B------:R-:W0:Y:S01]  /*04d0*/  I2F.S8 R10, R10 ;  /* 0x0000000a000a7306 */ /* 0x000e220000001400 */
[----:B------:R0:W-:Y:S07]  /*04e0*/  STG.E desc[UR8][R4.64], R15 ;  /* 0x0000000f04007986 */ /* 0x0001ee000c101908 */
[----:B-1----:R-:W1:Y:S01]  /*04f0*/  I2F.S8 R21, R8 ;  /* 0x0000000800157306 */ /* 0x002e620000001400 */
[----:B------:R1:W-:Y:S01]  /*0500*/  STG.E desc[UR8][R4.64+0x4], R17 ;  /* 0x0000041104007986 */ /* 0x0003e2000c101908 */
[-C--:B-----5:R-:W-:Y:S01]  /*0510*/  FMUL R23, R26, R9.reuse ;  /* 0x000000091a177220 */ /* 0x0a0fe20000400000 */
[-C--:B------:R-:W-:Y:S01]  /*0520*/  FMUL R25, R28, R9.reuse ;  /* 0x000000091c197220 */ /* 0x080fe20000400000 */
[-C--:B------:R-:W-:Y:S01]  /*0530*/  FMUL R13, R13, R9.reuse ;  /* 0x000000090d0d7220 */ /* 0x080fe20000400000 */
[----:B------:R5:W-:Y:S01]  /*0540*/  STG.E desc[UR8][R4.64+0x8], R19 ;  /* 0x0000081304007986 */ /* 0x000be2000c101908 */
[-C--:B0-----:R-:W-:Y:S01]  /*0550*/  FMUL R15, R16, R9.reuse ;  /* 0x00000009100f7220 */ /* 0x081fe20000400000 */
[-C--:B------:R-:W-:Y:S01]  /*0560*/  FMUL R27, R14, R9.reuse ;  /* 0x000000090e1b7220 */ /* 0x080fe20000400000 */
[-C--:B------:R-:W-:Y:S01]  /*0570*/  FMUL R11, R11, R9.reuse ;  /* 0x000000090b0b7220 */ /* 0x080fe20000400000 */
[----:B------:R-:W2:Y:S01]  /*0580*/  LDG.E.U8.CONSTANT R26, desc[UR8][R6.64+0x11] ;  /* 0x00001108061a7981 */ /* 0x000ea2000c1e9100 */
[----:B-1----:R-:W-:-:S03]  /*0590*/  FMUL R17, R12, R9 ;  /* 0x000000090c117220 */ /* 0x002fc60000400000 */
[----:B------:R-:W-:Y:S04]  /*05a0*/  STG.E desc[UR8][R4.64+0x10], R23 ;  /* 0x0000101704007986 */ /* 0x000fe8000c101908 */
[----:B-----5:R-:W5:Y:S01]  /*05b0*/  LDG.E.U8.CONSTANT R19, desc[UR8][R6.64+0x16] ;  /* 0x0000160806137981 */ /* 0x020f62000c1e9100 */
[----:B------:R-:W-:-:S03]  /*05c0*/  FMUL R29, R10, R9 ;  /* 0x000000090a1d7220 */ /* 0x000fc60000400000 */
[----:B------:R0:W-:Y:S04]  /*05d0*/  STG.E desc[UR8][R4.64+0x1c], R15 ;  /* 0x00001c0f04007986 */ /* 0x0001e8000c101908 */
[----:B------:R-:W-:Y:S04]  /*05e0*/  STG.E desc[UR8][R4.64+0x14], R25 ;  /* 0x0000141904007986 */ /* 0x000fe8000c101908 */
[----:B------:R-:W-:Y:S04]  /*05f0*/  STG.E desc[UR8][R4.64+0x18], R13 ;  /* 0x0000180d04007986 */ /* 0x000fe8000c101908 */
[----:B------:R-:W-:Y:S04]  /*0600*/  STG.E desc[UR8][R4.64+0x20], R17 ;  /* 0x0000201104007986 */ /* 0x000fe8000c101908 */
[----:B------:R1:W-:Y:S04]  /*0610*/  STG.E desc[UR8][R4.64+0x24], R27 ;  /* 0x0000241b04007986 */ /* 0x0003e8000c101908 */
[----:B------:R1:W-:Y:S04]  /*0620*/  STG.E desc[UR8][R4.64+0x28], R11 ;  /* 0x0000280b04007986 */ /* 0x0003e8000c101908 */
[----:B0-----:R-:W5:Y:S04]  /*0630*/  LDG.E.U8.CONSTANT R15, desc[UR8][R6.64+0x1b] ;  /* 0x00001b08060f7981 */ /* 0x001f68000c1e9100 */
[----:B------:R-:W5:Y:S01]  /*0640*/  LDG.E.U8.CONSTANT R28, desc[UR8][R6.64+0x12] ;  /* 0x00001208061c7981 */ /* 0x000f62000c1e9100 */
[----:B-1----:R-:W-:-:S03]  /*0650*/  FMUL R27, R21, R9 ;  /* 0x00000009151b7220 */ /* 0x002fc60000400000 */
        /* <DEDUP_REMOVED lines=11> */
[----:B------:R0:W5:Y:S04]  /*0710*/  LDG.E.U8.CONSTANT R21, desc[UR8][R6.64+0x21] ;  /* 0x0000210806157981 */ /* 0x000168000c1e9100 */
[----:B------:R-:W-:Y:S04]  /*0720*/  STG.E desc[UR8][R4.64+0x2c], R29 ;  /* 0x00002c1d04007986 */ /* 0x000fe8000c101908 */
[----:B------:R1:W-:Y:S01]  /*0730*/  STG.E desc[UR8][R4.64+0x30], R27 ;  /* 0x0000301b04007986 */ /* 0x0003e2000c101908 */
[----:B------:R-:W-:-:S04]  /*0740*/  IADD3 R0, PT, PT, R0, UR5, RZ ;  /* 0x0000000500007c10 */ /* 0x000fc8000fffe0ff */
[----:B------:R-:W-:Y:S01]  /*0750*/  ISETP.GE.AND P0, PT, R0, UR4, PT ;  /* 0x0000000400007c0c */ /* 0x000fe2000bf06270 */
[----:B---3--:R-:W-:Y:S08]  /*0760*/  I2F.S8 R24, R24 ;  /* 0x0000001800187306 */ /* 0x008ff00000001400 */
[----:B----4-:R-:W0:Y:S08]  /*0770*/  I2F.S8 R22, R22 ;  /* 0x0000001600167306 */ /* 0x010e300000001400 */
[----:B--2---:R-:W-:Y:S01]  /*0780*/  I2F.S8 R20, R20 ;  /* 0x0000001400147306 */ /* 0x004fe20000001400 */
[-C--:B0-----:R-:W-:Y:S01]  /*0790*/  FMUL R7, R22, R9.reuse ;  /* 0x0000000916077220 */ /* 0x081fe20000400000 */
[----:B-1----:R-:W-:-:S04]  /*07a0*/  FMUL R27, R24, R9 ;  /* 0x00000009181b7220 */ /* 0x002fc80000400000 */
[----:B------:R0:W-:Y:S04]  /*07b0*/  STG.E desc[UR8][R4.64+0x34], R7 ;  /* 0x0000340704007986 */ /* 0x0001e8000c101908 */
[----:B------:R1:W-:Y:S01]  /*07c0*/  STG.E desc[UR8][R4.64+0x38], R27 ;  /* 0x0000381b04007986 */ /* 0x0003e2000c101908 */
[----:B------:R-:W2:Y:S08]  /*07d0*/  I2F.S8 R26, R26 ;  /* 0x0000001a001a7306 */ /* 0x000eb00000001400 */
[----:B-----5:R-:W3:Y:S01]  /*07e0*/  I2F.S8 R19, R19 ;  /* 0x0000001300137306 */ /* 0x020ee20000001400 */
[-C--:B--2---:R-:W-:Y:S01]  /*07f0*/  FMUL R29, R26, R9.reuse ;  /* 0x000000091a1d7220 */ /* 0x084fe20000400000 */
[----:B---3--:R-:W-:-:S06]  /*0800*/  FMUL R19, R19, R9 ;  /* 0x0000000913137220 */ /* 0x008fcc0000400000 */
[----:B------:R2:W-:Y:S08]  /*0810*/  I2F.S8 R6, R15 ;  /* 0x0000000f00067306 */ /* 0x0005f00000001400 */
[----:B------:R-:W3:Y:S01]  /*0820*/  I2F.S8 R28, R28 ;  /* 0x0000001c001c7306 */ /* 0x000ee20000001400 */
[----:B--2---:R-:W-:-:S07]  /*0830*/  FMUL R15, R20, R9 ;  /* 0x00000009140f7220 */ /* 0x004fce0000400000 */
[----:B------:R-:W2:Y:S08]  /*0840*/  I2F.S8 R25, R25 ;  /* 0x0000001900197306 */ /* 0x000eb00000001400 */
[----:B------:R-:W4:Y:S08]  /*0850*/  I2F.S8 R23, R23 ;  /* 0x0000001700177306 */ /* 0x000f300000001400 */
[----:B------:R-:W5:Y:S08]  /*0860*/  I2F.S8 R18, R18 ;  /* 0x0000001200127306 */ /* 0x000f700000001400 */
[----:B------:R-:W0:Y:S08]  /*0870*/  I2F.S8 R16, R16 ;  /* 0x0000001000107306 */ /* 0x000e300000001400 */
[----:B------:R-:W1:Y:S08]  /*0880*/  I2F.S8 R10, R10 ;  /* 0x0000000a000a7306 */ /* 0x000e700000001400 */
[----:B------:R-:W1:Y:S08]  /*0890*/  I2F.S8 R12, R12 ;  /* 0x0000000c000c7306 */ /* 0x000e700000001400 */
[----:B------:R-:W1:Y:S08]  /*08a0*/  I2F.S8 R14, R14 ;  /* 0x0000000e000e7306 */ /* 0x000e700000001400 */
[----:B------:R-:W1:Y:S08]  /*08b0*/  I2F.S8 R13, R13 ;  /* 0x0000000d000d7306 */ /* 0x000e700000001400 */
[----:B------:R-:W1:Y:S08]  /*08c0*/  I2F.S8 R11, R11 ;  /* 0x0000000b000b7306 */ /* 0x000e700000001400 */
[----:B------:R-:W1:Y:S08]  /*08d0*/  I2F.S8 R8, R8 ;  /* 0x0000000800087306 */ /* 0x000e700000001400 */
[----:B------:R1:W1:Y:S08]  /*08e0*/  I2F.S8 R22, R17 ;  /* 0x0000001100167306 */ /* 0x0002700000001400 */
[----:B------:R-:W1:Y:S01]  /*08f0*/  I2F.S8 R20, R21 ;  /* 0x0000001500147306 */ /* 0x000e620000001400 */
[----:B------:R1:W-:Y:S01]  /*0900*/  STG.E desc[UR8][R4.64+0x3c], R29 ;  /* 0x00003c1d04007986 */ /* 0x0003e2000c101908 */
[-C--:B---3--:R-:W-:Y:S01]  /*0910*/  FMUL R28, R28, R9.reuse ;  /* 0x000000091c1c7220 */ /* 0x088fe20000400000 */
[-C--:B--2---:R-:W-:Y:S01]  /*0920*/  FMUL R25, R25, R9.reuse ;  /* 0x0000000919197220 */ /* 0x084fe20000400000 */
[-C--:B----4-:R-:W-:Y:S01]  /*0930*/  FMUL R23, R23, R9.reuse ;  /* 0x0000000917177220 */ /* 0x090fe20000400000 */
[----:B------:R2:W-:Y:S01]  /*0940*/  STG.E desc[UR8][R4.64+0x4c], R15 ;  /* 0x00004c0f04007986 */ /* 0x0005e2000c101908 */
[-C--:B-----5:R-:W-:Y:S01]  /*0950*/  FMUL R18, R18, R9.reuse ;  /* 0x0000000912127220 */ /* 0x0a0fe20000400000 */
[-C--:B0-----:R-:W-:Y:S01]  /*0960*/  FMUL R7, R16, R9.reuse ;  /* 0x0000000910077220 */ /* 0x081fe20000400000 */
[-C--:B-1----:R-:W-:Y:S01]  /*0970*/  FMUL R17, R10, R9.reuse ;  /* 0x000000090a117220 */ /* 0x082fe20000400000 */
[----:B------:R0:W-:Y:S01]  /*0980*/  STG.E desc[UR8][R4.64+0x50], R19 ;  /* 0x0000501304007986 */ /* 0x0001e2000c101908 */
[-C--:B------:R-:W-:Y:S01]  /*0990*/  FMUL R27, R12, R9.reuse ;  /* 0x000000090c1b7220 */ /* 0x080fe20000400000 */
[-C--:B------:R-:W-:Y:S01]  /*09a0*/  FMUL R14, R14, R9.reuse ;  /* 0x000000090e0e7220 */ /* 0x080fe20000400000 */
[-C--:B------:R-:W-:Y:S01]  /*09b0*/  FMUL R13, R13, R9.reuse ;  /* 0x000000090d0d7220 */ /* 0x080fe20000400000 */
[-C--:B------:R-:W-:Y:S01]  /*09c0*/  FMUL R29, R6, R9.reuse ;  /* 0x00000009061d7220 */ /* 0x080fe20000400000 */
[-C--:B------:R-:W-:Y:S01]  /*09d0*/  FMUL R11, R11, R9.reuse ;  /* 0x000000090b0b7220 */ /* 0x080fe20000400000 */
[-C--:B--2---:R-:W-:Y:S01]  /*09e0*/  FMUL R15, R8, R9.reuse ;  /* 0x00000009080f7220 */ /* 0x084fe20000400000 */
[-C--:B0-----:R-:W-:Y:S01]  /*09f0*/  FMUL R19, R22, R9.reuse ;  /* 0x0000000916137220 */ /* 0x081fe20000400000 */
[----:B------:R-:W-:Y:S01]  /*0a00*/  FMUL R9, R20, R9 ;  /* 0x0000000914097220 */ /* 0x000fe20000400000 */
        /* <DEDUP_REMOVED lines=14> */
[----:B------:R-:W-:Y:S05]  /*0af0*/  @!P0 BRA `(.L_x_246) ;  /* 0xfffffff400808947 */ /* 0x000fea000383ffff */
[----:B------:R-:W-:Y:S05]  /*0b00*/  EXIT ;  /* 0x000000000000794d */ /* 0x000fea0003800000 */
.L_x_247:
        /* <DEDUP_REMOVED lines=15> */
.L_x_514:


//--------------------- .text._Z25moe_expert_forward_kernelPfS_PiS_S_iiiii --------------------------
	.section	.text._Z25moe_expert_forward_kernelPfS_PiS_S_iiiii,"ax",@progbits
	.align	128
        .global         _Z25moe_expert_forward_kernelPfS_PiS_S_iiiii
        .type           _Z25moe_expert_forward_kernelPfS_PiS_S_iiiii,@function
        .size           _Z25moe_expert_forward_kernelPfS_PiS_S_iiiii,(.L_x_515 - _Z25moe_expert_forward_kernelPfS_PiS_S_iiiii)
        .other          _Z25moe_expert_forward_kernelPfS_PiS_S_iiiii,@"STO_CUDA_ENTRY STV_DEFAULT"
_Z25moe_expert_forward_kernelPfS_PiS_S_iiiii:
.text._Z25moe_expert_forward_kernelPfS_PiS_S_iiiii:
[----:B------:R-:W-:Y:S01]  /*0000*/  LDC R1, c[0x0][0x37c] ;  /* 0x0000df00ff017b82 */ /* 0x000fe20000000800 */
[----:B------:R-:W0:Y:S07]  /*0010*/  S2R R0, SR_TID.X ;  /* 0x0000000000007919 */ /* 0x000e2e0000002100 */
[----:B------:R-:W0:Y:S01]  /*0020*/  S2UR UR6, SR_CTAID.X ;  /* 0x00000000000679c3 */ /* 0x000e220000002500 */
[----:B------:R-:W1:Y:S07]  /*0030*/  LDCU.64 UR4, c[0x0][0x3a8] ;  /* 0x00007500ff0477ac */ /* 0x000e6e0008000a00 */
[----:B------:R-:W0:Y:S01]  /*0040*/  LDC R5, c[0x0][0x360] ;  /* 0x0000d800ff057b82 */ /* 0x000e220000000800 */
[----:B-1----:R-:W-:Y:S01]  /*0050*/  UIMAD UR4, UR5, UR4, URZ ;  /* 0x00000004050472a4 */ /* 0x002fe2000f8e02ff */
[----:B0-----:R-:W-:-:S05]  /*0060*/  IMAD R0, R5, UR6, R0 ;  /* 0x0000000605007c24 */ /* 0x001fca000f8e0200 */
[----:B------:R-:W-:-:S13]  /*0070*/  ISETP.GE.AND P0, PT, R0, UR4, PT ;  /* 0x0000000400007c0c */ /* 0x000fda000bf06270 */
[----:B------:R-:W-:Y:S05]  /*0080*/  @P0 EXIT ;  /* 0x000000000000094d */ /* 0x000fea0003800000 */
[----:B------:R-:W0:Y:S01]  /*0090*/  LDC R6, c[0x0][0x3b8] ;  /* 0x0000ee00ff067b82 */ /* 0x000e220000000800 */
[----:B------:R-:W1:Y:S01]  /*00a0*/  LDCU UR5, c[0x0][0x370] ;  /* 0x00006e00ff0577ac */ /* 0x000e620008000800 */
[----:B------:R-:W2:Y:S01]  /*00b0*/  LDCU.64 UR8, c[0x0][0x358] ;  /* 0x00006b00ff0877ac */ /* 0x000ea20008000a00 */
[----:B-1----:R-:W-:Y:S01]  /*00c0*/  IMAD R5, R5, UR5, RZ ;  /* 0x0000000505057c24 */ /* 0x002fe2000f8e02ff */
[----:B0-----:R-:W-:-:S13]  /*00d0*/  ISETP.GT.AND P0, PT, R6, RZ, PT ;  /* 0x000000ff0600720c */ /* 0x001fda0003f04270 */
[----:B--2---:R-:W-:Y:S05]  /*00e0*/  @P0 BRA `(.L_x_248) ;  /* 0x00000000001c0947 */ /* 0x004fea0003800000 */
[----:B------:R-:W0:Y:S02]  /*00f0*/  LDC.64 R6, c[0x0][0x3a0] ;  /* 0x0000e800ff067b82 */ /* 0x000e240000000a00 */
.L_x_249:
[----:B0-----:R-:W-:Y:S01]  /*0100*/  IMAD.WIDE R2, R0, 0x4, R6 ;  /* 0x0000000400027825 */ /* 0x001fe200078e0206 */
[----:B------:R-:W-:-:S04]  /*0110*/  IADD3 R0, PT, PT, R5, R0, RZ ;  /* 0x0000000005007210 */ /* 0x000fc80007ffe0ff */
[----:B------:R1:W-:Y:S01]  /*0120*/  STG.E desc[UR8][R2.64], RZ ;  /* 0x000000ff02007986 */ /* 0x0003e2000c101908 */
[----:B------:R-:W-:-:S13]  /*0130*/  ISETP.GE.AND P0, PT, R0, UR4, PT ;  /* 0x0000000400007c0c */ /* 0x000fda000bf06270 */
[----:B-1----:R-:W-:Y:S05]  /*0140*/  @!P0 BRA `(.L_x_249) ;  /* 0xfffffffc00ec8947 */ /* 0x002fea000383ffff */
[----:B------:R-:W-:Y:S05]  /*0150*/  EXIT ;  /* 0x000000000000794d */ /* 0x000fea0003800000 */
.L_x_248:
[----:B------:R-:W0:Y:S01]  /*0160*/  LDCU.64 UR6, c[0x0][0x398] ;  /* 0x00007300ff0677ac */ /* 0x000e220008000a00 */
[C---:B------:R-:W-:Y:S02]  /*0170*/  LOP3.LUT R20, R6.reuse, 0xf, RZ, 0xc0, !PT ;  /* 0x0000000f06147812 */ /* 0x040fe400078ec0ff */
[----:B------:R-:W-:Y:S02]  /*0180*/  LOP3.LUT R22, R6, 0x7, RZ, 0xc0, !PT ;  /* 0x0000000706167812 */ /* 0x000fe400078ec0ff */
[----:B------:R-:W-:Y:S02]  /*0190*/  IADD3 R2, PT, PT, R20, -0x1, RZ ;  /* 0xffffffff14027810 */ /* 0x000fe40007ffe0ff */
[----:B------:R-:W-:Y:S02]  /*01a0*/  IADD3 R3, PT, PT, R22, -0x1, RZ ;  /* 0xffffffff16037810 */ /* 0x000fe40007ffe0ff */
[----:B------:R-:W-:Y:S02]  /*01b0*/  LOP3.LUT R4, R6, 0x7ffffff0, RZ, 0xc0, !PT ;  /* 0x7ffffff006047812 */ /* 0x000fe400078ec0ff */
[----:B------:R-:W-:-:S02]  /*01c0*/  ISETP.GE.U32.AND P0, PT, R2, 0x7, PT ;  /* 0x000000070200780c */ /* 0x000fc40003f06070 */
[----:B------:R-:W-:Y:S02]  /*01d0*/  ISETP.GE.U32.AND P1, PT, R3, 0x3, PT ;  /* 0x000000030300780c */ /* 0x000fe40003f26070 */
[----:B------:R-:W-:Y:S02]  /*01e0*/  LOP3.LUT R6, R6, 0x3, RZ, 0xc0, !PT ;  /* 0x0000000306067812 */ /* 0x000fe400078ec0ff */
[----:B------:R-:W-:Y:S01]  /*01f0*/  IADD3 R7, PT, PT, -R4, RZ, RZ ;  /* 0x000000ff04077210 */ /* 0x000fe20007ffe1ff */
[----:B0-----:R-:W-:-:S04]  /*0200*/  UIADD3 UR5, UP0, UPT, UR6, 0x20, URZ ;  /* 0x0000002006057890 */ /* 0x001fc8000ff1e0ff */
[----:B------:R-:W-:-:S12]  /*0210*/  UIADD3.X UR6, UPT, UPT, URZ, UR7, URZ, UP0, !UPT ;  /* 0x00000007ff067290 */ /* 0x000fd800087fe4ff */
.L_x_255:
[----:B------:R-:W0:Y:S01]  /*0220*/  LDC R13, c[0x0][0x3ac] ;  /* 0x0000eb00ff0d7b82 */ /* 0x000e220000000800 */
[----:B------:R-:W1:Y:S07]  /*0230*/  LDCU UR7, c[0x0][0x3b8] ;  /* 0x00007700ff0777ac */ /* 0x000e6e0008000800 */
[----:B-----5:R-:W2:Y:S01]  /*0240*/  LDC.64 R8, c[0x0][0x380] ;  /* 0x0000e000ff087b82 */ /* 0x020ea20000000a00 */
[----:B0-----:R-:W-:-:S04]  /*0250*/  IABS R12, R13 ;  /* 0x0000000d000c7213 */ /* 0x001fc80000000000 */
[----:B------:R-:W0:Y:S01]  /*0260*/  I2F.RP R10, R12 ;  /* 0x0000000c000a7306 */ /* 0x000e220000209400 */
[----:B--2---:R-:W-:-:S06]  /*0270*/  IMAD.WIDE R8, R0, 0x4, R8 ;  /* 0x0000000400087825 */ /* 0x004fcc00078e0208 */
[----:B------:R2:W5:Y:S01]  /*0280*/  LDG.E R8, desc[UR8][R8.64] ;  /* 0x0000000808087981 */ /* 0x000562000c1e1900 */
[----:B-1----:R-:W-:Y:S01]  /*0290*/  UISETP.GE.U32.AND UP0, UPT, UR7, 0x10, UPT ;  /* 0x000000100700788c */ /* 0x002fe2000bf06070 */
[----:B0-----:R-:W0:Y:S01]  /*02a0*/  MUFU.RCP R10, R10 ;  /* 0x0000000a000a7308 */ /* 0x001e220000001000 */
[----:B--2---:R-:W-:Y:S02]  /*02b0*/  IABS R9, R0 ;  /* 0x0000000000097213 */ /* 0x004fe40000000000 */
[----:B0-----:R-:W-:-:S05]  /*02c0*/  IADD3 R2, PT, PT, R10, 0xffffffe, RZ ;  /* 0x0ffffffe0a027810 */ /* 0x001fca0007ffe0ff */
[----:B------:R0:W1:Y:S02]  /*02d0*/  F2I.FTZ.U32.TRUNC.NTZ R3, R2 ;  /* 0x0000000200037305 */ /* 0x000064000021f000 */
[----:B0-----:R-:W-:Y:S01]  /*02e0*/  HFMA2 R2, -RZ, RZ, 0, 0 ;  /* 0x00000000ff027431 */ /* 0x001fe200000001ff */
[----:B-1----:R-:W-:-:S05]  /*02f0*/  IADD3 R11, PT, PT, RZ, -R3, RZ ;  /* 0x80000003ff0b7210 */ /* 0x002fca0007ffe0ff */
[----:B------:R-:W-:-:S04]  /*0300*/  IMAD R11, R11, R12, RZ ;  /* 0x0000000c0b0b7224 */ /* 0x000fc800078e02ff */
[----:B------:R-:W-:Y:S01]  /*0310*/  IMAD.HI.U32 R3, R3, R11, R2 ;  /* 0x0000000b03037227 */ /* 0x000fe200078e0002 */
[----:B------:R-:W-:-:S04]  /*0320*/  LOP3.LUT R2, R0, R13, RZ, 0x3c, !PT ;  /* 0x0000000d00027212 */ /* 0x000fc800078e3cff */
[----:B------:R-:W-:Y:S01]  /*0330*/  ISETP.GE.AND P3, PT, R2, RZ, PT ;  /* 0x000000ff0200720c */ /* 0x000fe20003f66270 */
[----:B------:R-:W-:-:S04]  /*0340*/  IMAD.HI.U32 R3, R3, R9, RZ ;  /* 0x0000000903037227 */ /* 0x000fc800078e00ff */
[----:B------:R-:W-:-:S04]  /*0350*/  IMAD.MOV R10, RZ, RZ, -R3 ;  /* 0x000000ffff0a7224 */ /* 0x000fc800078e0a03 */
[----:B------:R-:W-:Y:S01]  /*0360*/  IMAD R9, R12, R10, R9 ;  /* 0x0000000a0c097224 */ /* 0x000fe200078e0209 */
[----:B------:R-:W-:-:S04]  /*0370*/  CS2R R10, SRZ ;  /* 0x00000000000a7805 */ /* 0x000fc8000001ff00 */
[----:B------:R-:W-:-:S13]  /*0380*/  ISETP.GT.U32.AND P4, PT, R12, R9, PT ;  /* 0x000000090c00720c */ /* 0x000fda0003f84070 */
[-C--:B------:R-:W-:Y:S02]  /*0390*/  @!P4 IADD3 R9, PT, PT, R9, -R12.reuse, RZ ;  /* 0x8000000c0909c210 */ /* 0x080fe40007ffe0ff */
[----:B------:R-:W-:Y:S02]  /*03a0*/  @!P4 IADD3 R3, PT, PT, R3, 0x1, RZ ;  /* 0x000000010303c810 */ /* 0x000fe40007ffe0ff */
[----:B------:R-:W-:Y:S02]  /*03b0*/  ISETP.GE.U32.AND P2, PT, R9, R12, PT ;  /* 0x0000000c0900720c */ /* 0x000fe40003f46070 */
[----:B------:R-:W-:-:S11]  /*03c0*/  ISETP.NE.AND P4, PT, R13, RZ, PT ;  /* 0x000000ff0d00720c */ /* 0x000fd60003f85270 */
[----:B------:R-:W-:-:S04]  /*03d0*/  @P2 IADD3 R3, PT, PT, R3, 0x1, RZ ;  /* 0x0000000103032810 */ /* 0x000fc80007ffe0ff */
[----:B------:R-:W-:Y:S02]  /*03e0*/  @!P3 IADD3 R3, PT, PT, -R3, RZ, RZ ;  /* 0x000000ff0303b210 */ /* 0x000fe40007ffe1ff */
[----:B------:R-:W-:-:S05]  /*03f0*/  @!P4 LOP3.LUT R3, RZ, R13, RZ, 0x33, !PT ;  /* 0x0000000dff03c212 */ /* 0x000fca00078e33ff */
[----:B------:R-:W-:Y:S01]  /*0400*/  IMAD R9, R3, UR7, RZ ;  /* 0x0000000703097c24 */ /* 0x000fe2000f8e02ff */
[----:B------:R-:W-:Y:S06]  /*0410*/  BRA.U !UP0, `(.L_x_250) ;  /* 0x0000000108ac7547 */ /* 0x000fec000b800000 */
[----:B------:R-:W-:Y:S01]  /*0420*/  MOV R11, RZ ;  /* 0x000000ff000b7202 */ /* 0x000fe20000000f00 */
[----:B------:R-:W-:Y:S01]  /*0430*/  IMAD.MOV.U32 R12, RZ, RZ, R9 ;  /* 0x000000ffff0c7224 */ /* 0x000fe200078e0009 */
[----:B------:R-:W-:-:S07]  /*0440*/  MOV R10, R7 ;  /* 0x00000007000a7202 */ /* 0x000fce0000000f00 */
.L_x_251:
[----:B------:R-:W-:Y:S02]  /*0450*/  MOV R2, UR5 ;  /* 0x0000000500027c02 */ /* 0x000fe40008000f00 */
[----:B------:R-:W-:-:S03]  /*0460*/  MOV R3, UR6 ;  /* 0x0000000600037c02 */ /* 0x000fc60008000f00 */
[----:B------:R-:W-:-:S05]  /*0470*/  IMAD.WIDE R2, R12, 0x4, R2 ;  /* 0x000000040c027825 */ /* 0x000fca00078e0202 */
[----:B------:R-:W2:Y:S04]  /*0480*/  LDG.E R16, desc[UR8][R2.64+-0x20] ;  /* 0xffffe00802107981 */ /* 0x000ea8000c1e1900 */
[----:B------:R-:W3:Y:S04]  /*0490*/  LDG.E R18, desc[UR8][R2.64+-0x1c] ;  /* 0xffffe40802127981 */ /* 0x000ee8000c1e1900 */
[----:B------:R-:W4:Y:S04]  /*04a0*/  LDG.E R14, desc[UR8][R2.64+-0x18] ;  /* 0xffffe808020e7981 */ /* 0x000f28000c1e1900 */
        /* <DEDUP_REMOVED lines=8> */
[----:B------:R-:W4:Y:S01]  /*0530*/  LDG.E R15, desc[UR8][R2.64+0xc] ;  /* 0x00000c08020f7981 */ /* 0x000f22000c1e1900 */
[----:B--2--5:R-:W-:-:S03]  /*0540*/  FFMA R16, R8, R16, R11 ;  /* 0x0000001008107223 */ /* 0x024fc6000000000b */
[----:B------:R-:W2:Y:S01]  /*0550*/  LDG.E R11, desc[UR8][R2.64+0x10] ;  /* 0x00001008020b7981 */ /* 0x000ea2000c1e1900 */
[----:B---3--:R-:W-:-:S03]  /*0560*/  FFMA R18, R8, R18, R16 ;  /* 0x0000001208127223 */ /* 0x008fc60000000010 */
[----:B------:R-:W3:Y:S01]  /*0570*/  LDG.E R16, desc[UR8][R2.64+0x14] ;  /* 0x0000140802107981 */ /* 0x000ee2000c1e1900 */
[----:B----4-:R-:W-:-:S03]  /*0580*/  FFMA R24, R8, R14, R18 ;  /* 0x0000000e08187223 */ /* 0x010fc60000000012 */
[----:B------:R-:W4:Y:S04]  /*0590*/  LDG.E R14, desc[UR8][R2.64+0x18] ;  /* 0x00001808020e7981 */ /* 0x000f28000c1e1900 */
[----:B------:R-:W4:Y:S01]  /*05a0*/  LDG.E R18, desc[UR8][R2.64+0x1c] ;  /* 0x00001c0802127981 */ /* 0x000f22000c1e1900 */
[----:B------:R-:W-:Y:S01]  /*05b0*/  FFMA R24, R8, R13, R24 ;  /* 0x0000000d08187223 */ /* 0x000fe20000000018 */
[----:B------:R-:W-:Y:S02]  /*05c0*/  IADD3 R10, PT, PT, R10, 0x10, RZ ;  /* 0x000000100a0a7810 */ /* 0x000fe40007ffe0ff */
[----:B------:R-:W-:Y:S01]  /*05d0*/  IADD3 R12, PT, PT, R12, 0x10, RZ ;  /* 0x000000100c0c7810 */ /* 0x000fe20007ffe0ff */
[----:B------:R-:W-:Y:S01]  /*05e0*/  FFMA R24, R8, R29, R24 ;  /* 0x0000001d08187223 */ /* 0x000fe20000000018 */
[----:B------:R-:W-:-:S03]  /*05f0*/  ISETP.NE.AND P2, PT, R10, RZ, PT ;  /* 0x000000ff0a00720c */ /* 0x000fc60003f45270 */
[----:B------:R-:W-:-:S04]  /*0600*/  FFMA R24, R8, R27, R24 ;  /* 0x0000001b08187223 */ /* 0x000fc80000000018 */
[----:B------:R-:W-:-:S04]  /*0610*/  FFMA R24, R8, R25, R24 ;  /* 0x0000001908187223 */ /* 0x000fc80000000018 */
[----:B------:R-:W-:-:S04]  /*0620*/  FFMA R24, R8, R23, R24 ;  /* 0x0000001708187223 */ /* 0x000fc80000000018 */
[----:B------:R-:W-:-:S04]  /*0630*/  FFMA R24, R8, R21, R24 ;  /* 0x0000001508187223 */ /* 0x000fc80000000018 */
[----:B------:R-:W-:-:S04]  /*0640*/  FFMA R24, R8, R19, R24 ;  /* 0x0000001308187223 */ /* 0x000fc80000000018 */
[----:B------:R-:W-:-:S04]  /*0650*/  FFMA R24, R8, R17, R24 ;  /* 0x0000001108187223 */ /* 0x000fc80000000018 */
[----:B------:R-:W-:-:S04]  /*0660*/  FFMA R24, R8, R15, R24 ;  /* 0x0000000f08187223 */ /* 0x000fc80000000018 */
[----:B--2---:R-:W-:-:S04]  /*0670*/  FFMA R11, R8, R11, R24 ;  /* 0x0000000b080b7223 */ /* 0x004fc80000000018 */
[----:B---3--:R-:W-:-:S04]  /*0680*/  FFMA R11, R8, R16, R11 ;  /* 0x00000010080b7223 */ /* 0x008fc8000000000b */
[----:B----4-:R-:W-:-:S04]  /*0690*/  FFMA R11, R8, R14, R11 ;  /* 0x0000000e080b7223 */ /* 0x010fc8000000000b */
[----:B------:R-:W-:Y:S01]  /*06a0*/  FFMA R11, R8, R18, R11 ;  /* 0x00000012080b7223 */ /* 0x000fe2000000000b */
[----:B------:R-:W-:Y:S06]  /*06b0*/  @P2 BRA `(.L_x_251) ;  /* 0xfffffffc00642947 */ /* 0x000fec000383ffff */
[----:B------:R-:W-:-:S07]  /*06c0*/  IMAD.MOV.U32 R10, RZ, RZ, R4 ;  /* 0x000000ffff0a7224 */ /* 0x000fce00078e0004 */
.L_x_250:
[----:B------:R-:W-:-:S13]  /*06d0*/  ISETP.NE.AND P2, PT, R20, RZ, PT ;  /* 0x000000ff1400720c */ /* 0x000fda0003f45270 */
[----:B------:R-:W-:Y:S05]  /*06e0*/  @!P2 BRA `(.L_x_252) ;  /* 0x0000000000c8a947 */ /* 0x000fea0003800000 */
[----:B------:R-:W-:Y:S01]  /*06f0*/  ISETP.NE.AND P2, PT, R22, RZ, PT ;  /* 0x000000ff1600720c */ /* 0x000fe20003f45270 */
[----:B------:R-:W-:-:S12]  /*0700*/  @!P0 BRA `(.L_x_253) ;  /* 0x0000000000508947 */ /* 0x000fd80003800000 */
[----:B------:R-:W0:Y:S01]  /*0710*/  LDC.64 R2, c[0x0][0x398] ;  /* 0x0000e600ff027b82 */ /* 0x000e220000000a00 */
[----:B------:R-:W-:-:S05]  /*0720*/  IADD3 R13, PT, PT, R9, R10, RZ ;  /* 0x0000000a090d7210 */ /* 0x000fca0007ffe0ff */
[----:B0-----:R-:W-:-:S05]  /*0730*/  IMAD.WIDE R2, R13, 0x4, R2 ;  /* 0x000000040d027825 */ /* 0x001fca00078e0202 */
[----:B------:R-:W2:Y:S04]  /*0740*/  LDG.E R12, desc[UR8][R2.64] ;  /* 0x00000008020c7981 */ /* 0x000ea8000c1e1900 */
[----:B------:R-:W3:Y:S04]  /*0750*/  LDG.E R14, desc[UR8][R2.64+0x4] ;  /* 0x00000408020e7981 */ /* 0x000ee8000c1e1900 */
[----:B------:R-:W4:Y:S04]  /*0760*/  LDG.E R16, desc[UR8][R2.64+0x8] ;  /* 0x0000080802107981 */ /* 0x000f28000c1e1900 */
[----:B------:R-:W4:Y:S04]  /*0770*/  LDG.E R18, desc[UR8][R2.64+0xc] ;  /* 0x00000c0802127981 */ /* 0x000f28000c1e1900 */
[----:B------:R-:W4:Y:S04]  /*0780*/  LDG.E R24, desc[UR8][R2.64+0x10] ;  /* 0x0000100802187981 */ /* 0x000f28000c1e1900 */
[----:B------:R-:W4:Y:S04]  /*0790*/  LDG.E R26, desc[UR8][R2.64+0x14] ;  /* 0x00001408021a7981 */ /* 0x000f28000c1e1900 */
[----:B------:R-:W4:Y:S04]  /*07a0*/  LDG.E R28, desc[UR8][R2.64+0x18] ;  /* 0x00001808021c7981 */ /* 0x000f28000c1e1900 */
[----:B------:R-:W4:Y:S01]  /*07b0*/  LDG.E R13, desc[UR8][R2.64+0x1c] ;  /* 0x00001c08020d7981 */ /* 0x000f22000c1e1900 */
[----:B------:R-:W-:Y:S01]  /*07c0*/  IADD3 R10, PT, PT, R10, 0x8, RZ ;  /* 0x000000080a0a7810 */ /* 0x000fe20007ffe0ff */
[----:B--2--5:R-:W-:-:S04]  /*07d0*/  FFMA R11, R8, R12, R11 ;  /* 0x0000000c080b7223 */ /* 0x024fc8000000000b */
[----:B---3--:R-:W-:-:S04]  /*07e0*/  FFMA R11, R8, R14, R11 ;  /* 0x0000000e080b7223 */ /* 0x008fc8000000000b */
[----:B----4-:R-:W-:-:S04]  /*07f0*/  FFMA R11, R8, R16, R11 ;  /* 0x00000010080b7223 */ /* 0x010fc8000000000b */
[----:B------:R-:W-:-:S04]  /*0800*/  FFMA R11, R8, R18, R11 ;  /* 0x00000012080b7223 */ /* 0x000fc8000000000b */
[----:B------:R-:W-:-:S04]  /*0810*/  FFMA R11, R8, R24, R11 ;  /* 0x00000018080b7223 */ /* 0x000fc8000000000b */
[----:B------:R-:W-:-:S04]  /*0820*/  FFMA R11, R8, R26, R11 ;  /* 0x0000001a080b7223 */ /* 0x000fc8000000000b */
[----:B------:R-:W-:-:S04]  /*0830*/  FFMA R11, R8, R28, R11 ;  /* 0x0000001c080b7223 */ /* 0x000fc8000000000b */
[----:B------:R-:W-:-:S07]  /*0840*/  FFMA R11, R8, R13, R11 ;  /* 0x0000000d080b7223 */ /* 0x000fce000000000b */
.L_x_253:
        /* <DEDUP_REMOVED lines=9> */
[----:B------:R-:W4:Y:S01]  /*08e0*/  LDG.E R18, desc[UR8][R2.64+0xc] ;  /* 0x00000c0802127981 */ /* 0x000f22000c1e1900 */
[----:B------:R-:W-:Y:S01]  /*08f0*/  IADD3 R10, PT, PT, R10, 0x4, RZ ;  /* 0x000000040a0a7810 */ /* 0x000fe20007ffe0ff */
[----:B--2--5:R-:W-:-:S04]  /*0900*/  FFMA R11, R8, R12, R11 ;  /* 0x0000000c080b7223 */ /* 0x024fc8000000000b */
[----:B---3--:R-:W-:-:S04]  /*0910*/  FFMA R11, R8, R14, R11 ;  /* 0x0000000e080b7223 */ /* 0x008fc8000000000b */
[----:B----4-:R-:W-:-:S04]  /*0920*/  FFMA R11, R8, R16, R11 ;  /* 0x00000010080b7223 */ /* 0x010fc8000000000b */
[----:B------:R-:W-:-:S07]  /*0930*/  FFMA R11, R8, R18, R11 ;  /* 0x00000012080b7223 */ /* 0x000fce000000000b */
.L_x_254:
[----:B------:R-:W-:Y:S05]  /*0940*/  @!P2 BRA `(.L_x_252) ;  /* 0x000000000030a947 */ /* 0x000fea0003800000 */
[----:B------:R-:W0:Y:S01]  /*0950*/  LDC.64 R2, c[0x0][0x398] ;  /* 0x0000e600ff027b82 */ /* 0x000e220000000a00 */
[----:B------:R-:W-:-:S05]  /*0960*/  IADD3 R9, PT, PT, R9, R10, RZ ;  /* 0x0000000a09097210 */ /* 0x000fca0007ffe0ff */
[----:B0-----:R-:W-:-:S05]  /*0970*/  IMAD.WIDE R2, R9, 0x4, R2 ;  /* 0x0000000409027825 */ /* 0x001fca00078e0202 */
[----:B------:R-:W2:Y:S01]  /*0980*/  LDG.E R9, desc[UR8][R2.64] ;  /* 0x0000000802097981 */ /* 0x000ea2000c1e1900 */
[----:B------:R-:W-:Y:S01]  /*0990*/  ISETP.NE.AND P2, PT, R6, 0x1, PT ;  /* 0x000000010600780c */ /* 0x000fe20003f45270 */
[----:B--2--5:R-:W-:-:S12]  /*09a0*/  FFMA R11, R8, R9, R11 ;  /* 0x00000009080b7223 */ /* 0x024fd8000000000b */
[----:B------:R-:W-:Y:S05]  /*09b0*/  @!P2 BRA `(.L_x_252) ;  /* 0x000000000014a947 */ /* 0x000fea0003800000 */
[----:B------:R-:W-:Y:S01]  /*09c0*/  ISETP.NE.AND P2, PT, R6, 0x2, PT ;  /* 0x000000020600780c */ /* 0x000fe20003f45270 */
[----:B------:R-:W2:-:S12]  /*09d0*/  LDG.E R9, desc[UR8][R2.64+0x4] ;  /* 0x0000040802097981 */ /* 0x000e98000c1e1900 */
[----:B------:R-:W3:Y:S01]  /*09e0*/  @P2 LDG.E R10, desc[UR8][R2.64+0x8] ;  /* 0x00000808020a2981 */ /* 0x000ee2000c1e1900 */
[----:B--2---:R-:W-:-:S04]  /*09f0*/  FFMA R11, R8, R9, R11 ;  /* 0x00000009080b7223 */ /* 0x004fc8000000000b */
[----:B---3--:R-:W-:-:S07]  /*0a00*/  @P2 FFMA R11, R8, R10, R11 ;  /* 0x0000000a080b2223 */ /* 0x008fce000000000b */
.L_x_252:
[----:B------:R-:W0:Y:S02]  /*0a10*/  LDC.64 R2, c[0x0][0x3a0] ;  /* 0x0000e800ff027b82 */ /* 0x000e240000000a00 */
[----:B0-----:R-:W-:Y:S01]  /*0a20*/  IMAD.WIDE R2, R0, 0x4, R2 ;  /* 0x0000000400027825 */ /* 0x001fe200078e0202 */
[----:B------:R-:W-:-:S04]  /*0a30*/  IADD3 R0, PT, PT, R5, R0, RZ ;  /* 0x0000000005007210 */ /* 0x000fc80007ffe0ff */
[----:B------:R0:W-:Y:S01]  /*0a40*/  STG.E desc[UR8][R2.64], R11 ;  /* 0x0000000b02007986 */ /* 0x0001e2000c101908 */
[----:B------:R-:W-:-:S13]  /*0a50*/  ISETP.GE.AND P2, PT, R0, UR4, PT ;  /* 0x0000000400007c0c */ /* 0x000fda000bf46270 */
[----:B0-----:R-:W-:Y:S05]  /*0a60*/  @!P2 BRA `(.L_x_255) ;  /* 0xfffffff400eca947 */ /* 0x001fea000383ffff */
[----:B------:R-:W-:Y:S05]  /*0a70*/  EXIT ;  /* 0x000000000000794d */ /* 0x000fea0003800000 */
.L_x_256:
        /* <DEDUP_REMOVED lines=16> */
.L_x_515:


//--------------------- .text._Z25moe_gate_up_swiglu_kernelPfS_S_PiS_S_iiiii --------------------------
	.section	.text._Z25moe_gate_up_swiglu_kernelPfS_S_PiS_S_iiiii,"ax",@progbits
	.align	128
        .global         _Z25moe_gate_up_swiglu_kernelPfS_S_PiS_S_iiiii
        .type           _Z25moe_gate_up_swiglu_kernelPfS_S_PiS_S_iiiii,@function
        .size           _Z25moe_gate_up_swiglu_kernelPfS_S_PiS_S_iiiii,(.L_x_494 - _Z25moe_gate_up_swiglu_kernelPfS_S_PiS_S_iiiii)
        .other          _Z25moe_gate_up_swiglu_kernelPfS_S_PiS_S_iiiii,@"STO_CUDA_ENTRY STV_DEFAULT"
_Z25moe_gate_up_swiglu_kernelPfS_S_PiS_S_iiiii:
.text._Z25moe_gate_up_swiglu_kernelPfS_S_PiS_S_iiiii:
[----:B------:R-:W-:Y:S01]  /*0000*/  LDC R1, c[0x0][0x37c] ;  /* 0x0000df00ff017b82 */ /* 0x000fe20000000800 */
[----:B------:R-:W0:Y:S07]  /*0010*/  S2R R6, SR_TID.X ;  /* 0x0000000000067919 */ /* 0x000e2e0000002100 */
[----:B------:R-:W1:Y:S01]  /*0020*/  S2UR UR19, SR_CTAID.X ;  /* 0x00000000001379c3 */ /* 0x000e620000002500 */
[----:B------:R-:W0:Y:S07]  /*0030*/  LDCU UR4, c[0x0][0x3b8] ;  /* 0x00007700ff0477ac */ /* 0x000e2e0008000800 */
[----:B------:R-:W1:Y:S01]  /*0040*/  LDC R0, c[0x0][0x3b0] ;  /* 0x0000ec00ff007b82 */ /* 0x000e620000000800 */
[----:B0-----:R-:W-:-:S04]  /*0050*/  ISETP.GE.AND P0, PT, R6, UR4, PT ;  /* 0x0000000406007c0c */ /* 0x001fc8000bf06270 */
[----:B-1----:R-:W-:-:S13]  /*0060*/  ISETP.LE.OR P0, PT, R0, UR19, P0 ;  /* 0x0000001300007c0c */ /* 0x002fda0008703670 */
[----:B------:R-:W-:Y:S05]  /*0070*/  @P0 EXIT ;  /* 0x000000000000094d */ /* 0x000fea0003800000 */
[----:B------:R-:W0:Y:S01]  /*0080*/  LDCU UR4, c[0x0][0x3c0] ;  /* 0x00007800ff0477ac */ /* 0x000e220008000800 */
[----:B------:R-:W-:Y:S01]  /*0090*/  HFMA2 R0, -RZ, RZ, 0, 0 ;  /* 0x00000000ff007431 */ /* 0x000fe200000001ff */
[----:B------:R-:W1:Y:S01]  /*00a0*/  LDCU.64 UR20, c[0x0][0x358] ;  /* 0x00006b00ff1477ac */ /* 0x000e620008000a00 */
[----:B0-----:R-:W-:-:S09]  /*00b0*/  UISETP.GE.AND UP0, UPT, UR4, 0x1, UPT ;  /* 0x000000010400788c */ /* 0x001fd2000bf06270 */
[----:B-1----:R-:W-:Y:S05]  /*00c0*/  BRA.U !UP0, `(.L_x_257) ;  /* 0x0000001d082c7547 */ /* 0x002fea000b800000 */
[----:B------:R-:W0:Y:S01]  /*00d0*/  LDCU UR5, c[0x0][0x3b4] ;  /* 0x00007680ff0577ac */ /* 0x000e220008000800 */
[----:B------:R-:W-:Y:S02]  /*00e0*/  UIMAD UR12, UR19, UR4, URZ ;  /* 0x00000004130c72a4 */ /* 0x000fe4000f8e02ff */
[----:B0-----:R-:W-:-:S09]  /*00f0*/  UISETP.GE.AND UP0, UPT, UR5, 0x1, UPT ;  /* 0x000000010500788c */ /* 0x001fd2000bf06270 */
[----:B------:R-:W-:Y:S05]  /*0100*/  BRA.U !UP0, `(.L_x_258) ;  /* 0x00000011086c7547 */ /* 0x000fea000b800000 */
[----:B------:R-:W-:Y:S01]  /*0110*/  ULOP3.LUT UR14, UR5, 0x7, URZ, 0xc0, !UPT ;  /* 0x00000007050e7892 */ /* 0x000fe2000f8ec0ff */
[----:B------:R-:W-:Y:S01]  /*0120*/  MOV R0, RZ ;  /* 0x000000ff00007202 */ /* 0x000fe20000000f00 */
[----:B------:R-:W-:Y:S01]  /*0130*/  ULOP3.LUT UR16, UR5, 0x3, URZ, 0xc0, !UPT ;  /* 0x0000000305107892 */ /* 0x000fe2000f8ec0ff */
[----:B------:R-:W-:Y:S01]  /*0140*/  IMAD.MOV.U32 R7, RZ, RZ, RZ ;  /* 0x000000ffff077224 */ /* 0x000fe200078e00ff */
[----:B------:R-:W-:Y:S02]  /*0150*/  ULOP3.LUT UR18, UR5, 0x7ffffff8, URZ, 0xc0, !UPT ;  /* 0x7ffffff805127892 */ /* 0x000fe4000f8ec0ff */
[----:B------:R-:W-:Y:S02]  /*0160*/  UIMAD UR13, UR19, UR5, URZ ;  /* 0x00000005130d72a4 */ /* 0x000fe4000f8e02ff */
[----:B------:R-:W-:Y:S02]  /*0170*/  ULOP3.LUT UR4, UR5, 0x1, URZ, 0xc0, !UPT ;  /* 0x0000000105047892 */ /* 0x000fe4000f8ec0ff */
[----:B------:R-:W-:-:S02]  /*0180*/  UIADD3 UR15, UPT, UPT, UR14, -0x1, URZ ;  /* 0xffffffff0e0f7890 */ /* 0x000fc4000fffe0ff */
[----:B------:R-:W-:Y:S02]  /*0190*/  UIADD3 UR17, UPT, UPT, UR16, -0x1, URZ ;  /* 0xffffffff10117890 */ /* 0x000fe4000fffe0ff */
[----:B------:R-:W-:-:S12]  /*01a0*/  UIADD3 UR7, UPT, UPT, -UR18, URZ, URZ ;  /* 0x000000ff12077290 */ /* 0x000fd8000fffe1ff */
.L_x_271:
[----:B------:R-:W0:Y:S01]  /*01b0*/  LDC.64 R2, c[0x0][0x398] ;  /* 0x0000e600ff027b82 */ /* 0x000e220000000a00 */
[----:B------:R-:W-:Y:S01]  /*01c0*/  IADD3 R5, PT, PT, R7, UR12, RZ ;  /* 0x0000000c07057c10 */ /* 0x000fe2000fffe0ff */
[----:B------:R-:W1:Y:S01]  /*01d0*/  LDCU UR5, c[0x0][0x3b8] ;  /* 0x00007700ff0577ac */ /* 0x000e620008000800 */
[----:B------:R-:W2:Y:S05]  /*01e0*/  LDCU UR6, c[0x0][0x3b4] ;  /* 0x00007680ff0677ac */ /* 0x000eaa0008000800 */
[----:B------:R-:W3:Y:S01]  /*01f0*/  LDC.64 R8, c[0x0][0x3a0] ;  /* 0x0000e800ff087b82 */ /* 0x000ee20000000a00 */
[----:B0-----:R-:W-:-:S05]  /*0200*/  IMAD.WIDE.U32 R2, R5, 0x4, R2 ;  /* 0x0000000405027825 */ /* 0x001fca00078e0002 */
[----:B------:R0:W4:Y:S01]  /*0210*/  LDG.E R11, desc[UR20][R2.64] ;  /* 0x00000014020b7981 */ /* 0x000122000c1e1900 */
[----:B---3--:R-:W-:Y:S01]  /*0220*/  IMAD.WIDE.U32 R8, R5, 0x4, R8 ;  /* 0x0000000405087825 */ /* 0x008fe200078e0008 */
[----:B--2---:R-:W-:-:S03]  /*0230*/  UISETP.GE.U32.AND UP0, UPT, UR6, 0x8, UPT ;  /* 0x000000080600788c */ /* 0x004fc6000bf06070 */
[----:B------:R-:W-:Y:S02]  /*0240*/  HFMA2 R13, -RZ, RZ, 0, 0 ;  /* 0x00000000ff0d7431 */ /* 0x000fe400000001ff */
[----:B------:R2:W5:Y:S01]  /*0250*/  LDG.E R8, desc[UR20][R8.64] ;  /* 0x0000001408087981 */ /* 0x000562000c1e1900 */
[----:B0-----:R-:W-:Y:S01]  /*0260*/  MOV R2, R6 ;  /* 0x0000000600027202 */ /* 0x001fe20000000f00 */
[----:B------:R-:W-:Y:S01]  /*0270*/  IMAD.MOV.U32 R3, RZ, RZ, RZ ;  /* 0x000000ffff037224 */ /* 0x000fe200078e00ff */
[----:B----4-:R-:W-:-:S03]  /*0280*/  SHF.R.S32.HI R10, RZ, 0x1f, R11 ;  /* 0x0000001fff0a7819 */ /* 0x010fc6000001140b */
[----:B-1----:R-:W-:-:S04]  /*0290*/  IMAD.WIDE.U32 R4, R11, UR5, R2 ;  /* 0x000000050b047c25 */ /* 0x002fc8000f8e0002 */
[----:B------:R-:W-:-:S05]  /*02a0*/  IMAD R11, R10, UR5, RZ ;  /* 0x000000050a0b7c24 */ /* 0x000fca000f8e02ff */
[----:B------:R-:W-:Y:S01]  /*02b0*/  IADD3 R15, PT, PT, R5, R11, RZ ;  /* 0x0000000b050f7210 */ /* 0x000fe20007ffe0ff */
[----:B------:R-:W-:-:S04]  /*02c0*/  IMAD.WIDE.U32 R4, R4, UR6, RZ ;  /* 0x0000000604047c25 */ /* 0x000fc8000f8e00ff */
[----:B------:R-:W-:-:S04]  /*02d0*/  IMAD R11, R15, UR6, RZ ;  /* 0x000000060f0b7c24 */ /* 0x000fc8000f8e02ff */
[----:B--2---:R-:W-:Y:S01]  /*02e0*/  IMAD.IADD R9, R5, 0x1, R11 ;  /* 0x0000000105097824 */ /* 0x004fe200078e020b */
[----:B------:R-:W-:Y:S06]  /*02f0*/  BRA.U !UP0, `(.L_x_259) ;  /* 0x0000000108b87547 */ /* 0x000fec000b800000 */
[----:B------:R-:W0:Y:S01]  /*0300*/  LDCU.128 UR8, c[0x0][0x380] ;  /* 0x00007000ff0877ac */ /* 0x000e220008000c00 */
[----:B------:R-:W-:Y:S01]  /*0310*/  IMAD R3, R15, UR6, R5 ;  /* 0x000000060f037c24 */ /* 0x000fe2000f8e0205 */
[----:B------:R-:W-:Y:S01]  /*0320*/  MOV R13, RZ ;  /* 0x000000ff000d7202 */ /* 0x000fe20000000f00 */
[----:B0-----:R-:W-:Y:S01]  /*0330*/  ULEA UR5, UP1, UR13, UR8, 0x2 ;  /* 0x000000080d057291 */ /* 0x001fe2000f8210ff */
[----:B------:R-:W-:-:S03]  /*0340*/  LEA R2, P0, R4, UR10, 0x2 ;  /* 0x0000000a04027c11 */ /* 0x000fc6000f8010ff */
[----:B------:R-:W-:Y:S01]  /*0350*/  ULEA.HI.X UR6, UR13, UR9, URZ, 0x2, UP1 ;  /* 0x000000090d067291 */ /* 0x000fe200088f14ff */
[----:B------:R-:W-:Y:S01]  /*0360*/  LEA.HI.X R3, R4, UR11, R3, 0x2, P0 ;  /* 0x0000000b04037c11 */ /* 0x000fe200080f1403 */
[----:B------:R-:W-:Y:S01]  /*0370*/  UIADD3 UR5, UP1, UPT, UR5, 0x10, URZ ;  /* 0x0000001005057890 */ /* 0x000fe2000ff3e0ff */
[----:B------:R-:W-:-:S03]  /*0380*/  IADD3 R2, P0, PT, R2, 0x10, RZ ;  /* 0x0000001002027810 */ /* 0x000fc60007f1e0ff */
[----:B------:R-:W-:Y:S01]  /*0390*/  UIADD3.X UR6, UPT, UPT, URZ, UR6, URZ, UP1, !UPT ;  /* 0x00000006ff067290 */ /* 0x000fe20008ffe4ff */
[----:B------:R-:W-:Y:S01]  /*03a0*/  IADD3.X R3, PT, PT, RZ, R3, RZ, P0, !PT ;  /* 0x00000003ff037210 */ /* 0x000fe200007fe4ff */
[----:B------:R-:W-:Y:S01]  /*03b0*/  IMAD.U32 R10, RZ, RZ, UR5 ;  /* 0x00000005ff0a7e24 */ /* 0x000fe2000f8e00ff */
[----:B------:R-:W-:-:S03]  /*03c0*/  UMOV UR5, UR7 ;  /* 0x0000000700057c82 */ /* 0x000fc60008000000 */
[----:B------:R-:W-:-:S07]  /*03d0*/  MOV R11, UR6 ;  /* 0x00000006000b7c02 */ /* 0x000fce0008000f00 */
.L_x_260:
[----:B------:R-:W2:Y:S04]  /*03e0*/  LDG.E R22, desc[UR20][R10.64+-0x10] ;  /* 0xfffff0140a167981 */ /* 0x000ea8000c1e1900 */
[----:B------:R-:W2:Y:S04]  /*03f0*/  LDG.E R24, desc[UR20][R2.64+-0x10] ;  /* 0xfffff01402187981 */ /* 0x000ea8000c1e1900 */
[----:B------:R-:W3:Y:S04]  /*0400*/  LDG.E R25, desc[UR20][R10.64+-0xc] ;  /* 0xfffff4140a197981 */ /* 0x000ee8000c1e1900 */
        /* <DEDUP_REMOVED lines=11> */
[----:B--2---:R-:W-:-:S03]  /*04c0*/  FFMA R24, R22, R24, R13 ;  /* 0x0000001816187223 */ /* 0x004fc6000000000d */
[----:B------:R0:W2:Y:S04]  /*04d0*/  LDG.E R13, desc[UR20][R10.64+0xc] ;  /* 0x00000c140a0d7981 */ /* 0x0000a8000c1e1900 */
[----:B------:R1:W2:Y:S01]  /*04e0*/  LDG.E R22, desc[UR20][R2.64+0xc] ;  /* 0x00000c1402167981 */ /* 0x0002a2000c1e1900 */
[----:B------:R-:W-:Y:S01]  /*04f0*/  UIADD3 UR5, UPT, UPT, UR5, 0x8, URZ ;  /* 0x0000000805057890 */ /* 0x000fe2000fffe0ff */
[----:B---3--:R-:W-:-:S03]  /*0500*/  FFMA R25, R25, R26, R24 ;  /* 0x0000001a19197223 */ /* 0x008fc60000000018 */
[----:B------:R-:W-:Y:S01]  /*0510*/  UISETP.NE.AND UP1, UPT, UR5, URZ, UPT ;  /* 0x000000ff0500728c */ /* 0x000fe2000bf25270 */
[----:B0-----:R-:W-:Y:S01]  /*0520*/  IADD3 R10, P0, PT, R10, 0x20, RZ ;  /* 0x000000200a0a7810 */ /* 0x001fe20007f1e0ff */
[----:B----4-:R-:W-:Y:S01]  /*0530*/  FFMA R23, R20, R23, R25 ;  /* 0x0000001714177223 */ /* 0x010fe20000000019 */
[----:B-1----:R-:W-:Y:S02]  /*0540*/  IADD3 R2, P1, PT, R2, 0x20, RZ ;  /* 0x0000002002027810 */ /* 0x002fe40007f3e0ff */
[----:B------:R-:W-:-:S03]  /*0550*/  IADD3.X R11, PT, PT, RZ, R11, RZ, P0, !PT ;  /* 0x0000000bff0b7210 */ /* 0x000fc600007fe4ff */
[----:B------:R-:W-:Y:S02]  /*0560*/  IMAD.X R3, RZ, RZ, R3, P1 ;  /* 0x000000ffff037224 */ /* 0x000fe400008e0603 */
[----:B------:R-:W-:-:S04]  /*0570*/  FFMA R21, R18, R21, R23 ;  /* 0x0000001512157223 */ /* 0x000fc80000000017 */
[----:B------:R-:W-:-:S04]  /*0580*/  FFMA R19, R16, R19, R21 ;  /* 0x0000001310137223 */ /* 0x000fc80000000015 */
[----:B------:R-:W-:-:S04]  /*0590*/  FFMA R17, R14, R17, R19 ;  /* 0x000000110e117223 */ /* 0x000fc80000000013 */
[----:B------:R-:W-:-:S04]  /*05a0*/  FFMA R12, R12, R15, R17 ;  /* 0x0000000f0c0c7223 */ /* 0x000fc80000000011 */
[----:B--2---:R-:W-:Y:S01]  /*05b0*/  FFMA R13, R13, R22, R12 ;  /* 0x000000160d0d7223 */ /* 0x004fe2000000000c */
[----:B------:R-:W-:Y:S06]  /*05c0*/  BRA.U UP1, `(.L_x_260) ;  /* 0xfffffffd01847547 */ /* 0x000fec000b83ffff */
[----:B------:R-:W-:-:S07]  /*05d0*/  MOV R3, UR18 ;  /* 0x0000001200037c02 */ /* 0x000fce0008000f00 */
.L_x_259:
[----:B------:R-:W-:-:S09]  /*05e0*/  UISETP.NE.AND UP1, UPT, UR14, URZ, UPT ;  /* 0x000000ff0e00728c */ /* 0x000fd2000bf25270 */
[----:B------:R-:W-:Y:S05]  /*05f0*/  BRA.U !UP1, `(.L_x_261) ;  /* 0x0000000509047547 */ /* 0x000fea000b800000 */
[----:B------:R-:W-:Y:S02]  /*0600*/  UISETP.GE.U32.AND UP2, UPT, UR15, 0x3, UPT ;  /* 0x000000030f00788c */ /* 0x000fe4000bf46070 */
[----:B------:R-:W-:-:S07]  /*0610*/  UISETP.NE.AND UP3, UPT, UR16, URZ, UPT ;  /* 0x000000ff1000728c */ /* 0x000fce000bf65270 */
[----:B------:R-:W-:Y:S05]  /*0620*/  BRA.U !UP2, `(.L_x_262) ;  /* 0x000000010a687547 */ /* 0x000fea000b800000 */
[----:B------:R-:W0:Y:S01]  /*0630*/  LDC.64 R10, c[0x0][0x388] ;  /* 0x0000e200ff0a7b82 */ /* 0x000e220000000a00 */
[C---:B------:R-:W-:Y:S02]  /*0640*/  IADD3 R18, P0, PT, R3.reuse, R4, RZ ;  /* 0x0000000403127210 */ /* 0x040fe40007f1e0ff */
[C---:B------:R-:W-:Y:S02]  /*0650*/  IADD3 R19, PT, PT, R3.reuse, UR13, RZ ;  /* 0x0000000d03137c10 */ /* 0x040fe4000fffe0ff */
[----:B------:R-:W-:Y:S01]  /*0660*/  IADD3 R2, P1, PT, R3, UR13, RZ ;  /* 0x0000000d03027c10 */ /* 0x000fe2000ff3e0ff */
[----:B------:R-:W-:Y:S02]  /*0670*/  IMAD.X R20, RZ, RZ, R9, P0 ;  /* 0x000000ffff147224 */ /* 0x000fe400000e0609 */
[----:B------:R-:W1:Y:S01]  /*0680*/  LDC.64 R16, c[0x0][0x380] ;  /* 0x0000e000ff107b82 */ /* 0x000e620000000a00 */
[----:B------:R-:W-:-:S07]  /*0690*/  IADD3.X R12, PT, PT, RZ, RZ, RZ, P1, !PT ;  /* 0x000000ffff0c7210 */ /* 0x000fce0000ffe4ff */
[----:B------:R-:W2:Y:S01]  /*06a0*/  LDC.64 R14, c[0x0][0x380] ;  /* 0x0000e000ff0e7b82 */ /* 0x000ea20000000a00 */
[----:B0-----:R-:W-:-:S04]  /*06b0*/  LEA R10, P0, R18, R10, 0x2 ;  /* 0x0000000a120a7211 */ /* 0x001fc800078010ff */
[----:B------:R-:W-:Y:S01]  /*06c0*/  LEA.HI.X R11, R18, R11, R20, 0x2, P0 ;  /* 0x0000000b120b7211 */ /* 0x000fe200000f1414 */
[----:B-1----:R-:W-:-:S04]  /*06d0*/  IMAD.WIDE.U32 R16, R19, 0x4, R16 ;  /* 0x0000000413107825 */ /* 0x002fc800078e0010 */
[----:B------:R-:W3:Y:S04]  /*06e0*/  LDG.E R18, desc[UR20][R10.64+0x8] ;  /* 0x000008140a127981 */ /* 0x000ee8000c1e1900 */
[----:B------:R-:W4:Y:S01]  /*06f0*/  LDG.E R20, desc[UR20][R10.64+0xc] ;  /* 0x00000c140a147981 */ /* 0x000f22000c1e1900 */
[----:B--2---:R-:W-:-:S03]  /*0700*/  LEA R14, P1, R2, R14, 0x2 ;  /* 0x0000000e020e7211 */ /* 0x004fc600078210ff */
[----:B------:R-:W2:Y:S01]  /*0710*/  LDG.E R16, desc[UR20][R16.64] ;  /* 0x0000001410107981 */ /* 0x000ea2000c1e1900 */
[----:B------:R-:W-:-:S03]  /*0720*/  LEA.HI.X R15, R2, R15, R12, 0x2, P1 ;  /* 0x0000000f020f7211 */ /* 0x000fc600008f140c */
[----:B------:R-:W2:Y:S04]  /*0730*/  LDG.E R2, desc[UR20][R10.64] ;  /* 0x000000140a027981 */ /* 0x000ea8000c1e1900 */
[----:B------:R-:W3:Y:S04]  /*0740*/  LDG.E R12, desc[UR20][R10.64+0x4] ;  /* 0x000004140a0c7981 */ /* 0x000ee8000c1e1900 */
[----:B------:R-:W3:Y:S04]  /*0750*/  LDG.E R19, desc[UR20][R14.64+0x4] ;  /* 0x000004140e137981 */ /* 0x000ee8000c1e1900 */
[----:B------:R-:W4:Y:S04]  /*0760*/  LDG.E R21, desc[UR20][R14.64+0x8] ;  /* 0x000008140e157981 */ /* 0x000f28000c1e1900 */
[----:B------:R-:W4:Y:S01]  /*0770*/  LDG.E R23, desc[UR20][R14.64+0xc] ;  /* 0x00000c140e177981 */ /* 0x000f22000c1e1900 */
[----:B------:R-:W-:Y:S01]  /*0780*/  IADD3 R3, PT, PT, R3, 0x4, RZ ;  /* 0x0000000403037810 */ /* 0x000fe20007ffe0ff */
[----:B--2---:R-:W-:-:S04]  /*0790*/  FFMA R2, R16, R2, R13 ;  /* 0x0000000210027223 */ /* 0x004fc8000000000d */
[----:B---3--:R-:W-:-:S04]  /*07a0*/  FFMA R2, R19, R12, R2 ;  /* 0x0000000c13027223 */ /* 0x008fc80000000002 */
[----:B----4-:R-:W-:-:S04]  /*07b0*/  FFMA R2, R21, R18, R2 ;  /* 0x0000001215027223 */ /* 0x010fc80000000002 */
[----:B------:R-:W-:-:S07]  /*07c0*/  FFMA R13, R23, R20, R2 ;  /* 0x00000014170d7223 */ /* 0x000fce0000000002 */
.L_x_262:
[----:B------:R-:W-:Y:S05]  /*07d0*/  BRA.U !UP3, `(.L_x_261) ;  /* 0x000000010b8c7547 */ /* 0x000fea000b800000 */
[----:B------:R-:W-:Y:S02]  /*07e0*/  UISETP.NE.AND UP2, UPT, UR17, URZ, UPT ;  /* 0x000000ff1100728c */ /* 0x000fe4000bf45270 */
[----:B------:R-:W-:-:S07]  /*07f0*/  UISETP.NE.AND UP3, UPT, UR4, URZ, UPT ;  /* 0x000000ff0400728c */ /* 0x000fce000bf65270 */
[----:B------:R-:W-:Y:S05]  /*0800*/  BRA.U !UP2, `(.L_x_263) ;  /* 0x000000010a507547 */ /* 0x000fea000b800000 */
[----:B------:R-:W0:Y:S01]  /*0810*/  LDC.64 R10, c[0x0][0x388] ;  /* 0x0000e200ff0a7b82 */ /* 0x000e220000000a00 */
[C---:B------:R-:W-:Y:S01]  /*0820*/  IADD3 R2, P0, PT, R3.reuse, R4, RZ ;  /* 0x0000000403027210 */ /* 0x040fe20007f1e0ff */
[C---:B------:R-:W-:Y:S01]  /*0830*/  VIADD R19, R3.reuse, UR13 ;  /* 0x0000000d03137c36 */ /* 0x040fe20008000000 */
[----:B------:R-:W-:Y:S02]  /*0840*/  IADD3 R18, P1, PT, R3, UR13, RZ ;  /* 0x0000000d03127c10 */ /* 0x000fe4000ff3e0ff */
[----:B------:R-:W-:-:S03]  /*0850*/  IADD3.X R12, PT, PT, RZ, R9, RZ, P0, !PT ;  /* 0x00000009ff0c7210 */ /* 0x000fc600007fe4ff */
[----:B------:R-:W1:Y:S08]  /*0860*/  LDC.64 R16, c[0x0][0x380] ;  /* 0x0000e000ff107b82 */ /* 0x000e700000000a00 */
[----:B------:R-:W2:Y:S01]  /*0870*/  LDC.64 R14, c[0x0][0x380] ;  /* 0x0000e000ff0e7b82 */ /* 0x000ea20000000a00 */
[----:B0-----:R-:W-:-:S04]  /*0880*/  LEA R10, P0, R2, R10, 0x2 ;  /* 0x0000000a020a7211 */ /* 0x001fc800078010ff */
[----:B------:R-:W-:Y:S01]  /*0890*/  LEA.HI.X R11, R2, R11, R12, 0x2, P0 ;  /* 0x0000000b020b7211 */ /* 0x000fe200000f140c */
[----:B-1----:R-:W-:Y:S01]  /*08a0*/  IMAD.WIDE.U32 R16, R19, 0x4, R16 ;  /* 0x0000000413107825 */ /* 0x002fe200078e0010 */
[----:B------:R-:W-:-:S03]  /*08b0*/  IADD3.X R19, PT, PT, RZ, RZ, RZ, P1, !PT ;  /* 0x000000ffff137210 */ /* 0x000fc60000ffe4ff */
[----:B------:R-:W3:Y:S04]  /*08c0*/  LDG.E R2, desc[UR20][R10.64] ;  /* 0x000000140a027981 */ /* 0x000ee8000c1e1900 */
[----:B------:R-:W3:Y:S01]  /*08d0*/  LDG.E R16, desc[UR20][R16.64] ;  /* 0x0000001410107981 */ /* 0x000ee2000c1e1900 */
[----:B--2---:R-:W-:-:S03]  /*08e0*/  LEA R14, P1, R18, R14, 0x2 ;  /* 0x0000000e120e7211 */ /* 0x004fc600078210ff */
[----:B------:R-:W2:Y:S01]  /*08f0*/  LDG.E R12, desc[UR20][R10.64+0x4] ;  /* 0x000004140a0c7981 */ /* 0x000ea2000c1e1900 */
[----:B------:R-:W-:-:S06]  /*0900*/  LEA.HI.X R15, R18, R15, R19, 0x2, P1 ;  /* 0x0000000f120f7211 */ /* 0x000fcc00008f1413 */
[----:B------:R-:W2:Y:S01]  /*0910*/  LDG.E R15, desc[UR20][R14.64+0x4] ;  /* 0x000004140e0f7981 */ /* 0x000ea2000c1e1900 */
[----:B------:R-:W-:Y:S02]  /*0920*/  VIADD R3, R3, 0x2 ;  /* 0x0000000203037836 */ /* 0x000fe40000000000 */
[----:B---3--:R-:W-:-:S04]  /*0930*/  FFMA R2, R16, R2, R13 ;  /* 0x0000000210027223 */ /* 0x008fc8000000000d */
[----:B--2---:R-:W-:-:S07]  /*0940*/  FFMA R13, R15, R12, R2 ;  /* 0x0000000c0f0d7223 */ /* 0x004fce0000000002 */
.L_x_263:
[----:B------:R-:W-:Y:S05]  /*0950*/  BRA.U !UP3, `(.L_x_261) ;  /* 0x000000010b2c7547 */ /* 0x000fea000b800000 */
[----:B------:R-:W0:Y:S01]  /*0960*/  LDC.64 R14, c[0x0][0x380] ;  /* 0x0000e000ff0e7b82 */ /* 0x000e220000000a00 */
[----:B------:R-:W1:Y:S01]  /*0970*/  LDCU.64 UR8, c[0x0][0x388] ;  /* 0x00007100ff0877ac */ /* 0x000e620008000a00 */
[C---:B------:R-:W-:Y:S02]  /*0980*/  IADD3 R11, P0, PT, R3.reuse, R4, RZ ;  /* 0x00000004030b7210 */ /* 0x040fe40007f1e0ff */
[----:B------:R-:W-:Y:S02]  /*0990*/  IADD3 R3, PT, PT, R3, UR13, RZ ;  /* 0x0000000d03037c10 */ /* 0x000fe4000fffe0ff */
[----:B------:R-:W-:Y:S02]  /*09a0*/  IADD3.X R12, PT, PT, RZ, R9, RZ, P0, !PT ;  /* 0x00000009ff0c7210 */ /* 0x000fe400007fe4ff */
[----:B-1----:R-:W-:-:S04]  /*09b0*/  LEA R10, P0, R11, UR8, 0x2 ;  /* 0x000000080b0a7c11 */ /* 0x002fc8000f8010ff */
[----:B------:R-:W-:Y:S01]  /*09c0*/  LEA.HI.X R11, R11, UR9, R12, 0x2, P0 ;  /* 0x000000090b0b7c11 */ /* 0x000fe200080f140c */
[----:B0-----:R-:W-:-:S04]  /*09d0*/  IMAD.WIDE.U32 R2, R3, 0x4, R14 ;  /* 0x0000000403027825 */ /* 0x001fc800078e000e */
[----:B------:R-:W2:Y:S04]  /*09e0*/  LDG.E R10, desc[UR20][R10.64] ;  /* 0x000000140a0a7981 */ /* 0x000ea8000c1e1900 */
[----:B------:R-:W2:Y:S02]  /*09f0*/  LDG.E R2, desc[UR20][R2.64] ;  /* 0x0000001402027981 */ /* 0x000ea4000c1e1900 */
[----:B--2---:R-:W-:-:S07]  /*0a00*/  FFMA R13, R2, R10, R13 ;  /* 0x0000000a020d7223 */ /* 0x004fce000000000d */
.L_x_261:
[----:B------:R-:W-:Y:S01]  /*0a10*/  IMAD.MOV.U32 R2, RZ, RZ, 0x3bbb989d ;  /* 0x3bbb989dff027424 */ /* 0x000fe200078e00ff */
[----:B------:R-:W-:Y:S01]  /*0a20*/  MOV R3, 0x437c0000 ;  /* 0x437c000000037802 */ /* 0x000fe20000000f00 */
[----:B------:R-:W-:Y:S02]  /*0a30*/  BSSY.RECONVERGENT B0, `(.L_x_264) ;  /* 0x0000016000007945 */ /* 0x000fe40003800200 */
[----:B------:R-:W-:-:S04]  /*0a40*/  FFMA.SAT R2, R13, -R2, 0.5 ;  /* 0x3f0000000d027423 */ /* 0x000fc80000002802 */
        /* <DEDUP_REMOVED lines=15> */
[----:B------:R-:W-:Y:S01]  /*0b40*/  IMAD.MOV.U32 R2, RZ, RZ, R13 ;  /* 0x000000ffff027224 */ /* 0x000fe200078e000d */
[----:B------:R-:W-:Y:S02]  /*0b50*/  MOV R3, R14 ;  /* 0x0000000e00037202 */ /* 0x000fe40000000f00 */
[----:B------:R-:W-:-:S07]  /*0b60*/  MOV R10, 0xb80 ;  /* 0x00000b80000a7802 */ /* 0x000fce0000000f00 */
[----:B-----5:R-:W-:Y:S05]  /*0b70*/  CALL.REL.NOINC `($__internal_9_$__cuda_sm3x_div_rn_noftz_f32_slowpath) ;  /* 0x0000001000987944 */ /* 0x020fea0003c00000 */
[----:B------:R-:W-:-:S07]  /*0b80*/  MOV R15, R2 ;  /* 0x00000002000f7202 */ /* 0x000fce0000000f00 */
.L_x_265:
[----:B------:R-:W-:Y:S05]  /*0b90*/  BSYNC.RECONVERGENT B0 ;  /* 0x0000000000007941 */ /* 0x000fea0003800200 */
.L_x_264:
[----:B------:R-:W-:Y:S02]  /*0ba0*/  HFMA2 R3, -RZ, RZ, 0, 0 ;  /* 0x00000000ff037431 */ /* 0x000fe400000001ff */
[----:B------:R-:W-:Y:S01]  /*0bb0*/  IMAD.MOV.U32 R13, RZ, RZ, RZ ;  /* 0x000000ffff0d7224 */ /* 0x000fe200078e00ff */
[----:B------:R-:W-:Y:S06]  /*0bc0*/  BRA.U !UP0, `(.L_x_266) ;  /* 0x0000000108987547 */ /* 0x000fec000b800000 */
[----:B------:R-:W-:Y:S01]  /*0bd0*/  MOV R13, RZ ;  /* 0x000000ff000d7202 */ /* 0x000fe20000000f00 */
[----:B------:R-:W-:Y:S01]  /*0be0*/  IMAD.MOV.U32 R17, RZ, RZ, RZ ;  /* 0x000000ffff117224 */ /* 0x000fe200078e00ff */
[----:B------:R-:W0:Y:S06]  /*0bf0*/  LDCU.64 UR8, c[0x0][0x390] ;  /* 0x00007200ff0877ac */ /* 0x000e2c0008000a00 */
.L_x_267:
[----:B------:R-:W1:Y:S01]  /*0c00*/  LDC.64 R2, c[0x0][0x380] ;  /* 0x0000e000ff027b82 */ /* 0x000e620000000a00 */
[C---:B------:R-:W-:Y:S02]  /*0c10*/  IADD3 R12, P0, PT, R17.reuse, R4, RZ ;  /* 0x00000004110c7210 */ /* 0x040fe40007f1e0ff */
[----:B------:R-:W-:Y:S02]  /*0c20*/  IADD3 R11, PT, PT, R17, UR13, RZ ;  /* 0x0000000d110b7c10 */ /* 0x000fe4000fffe0ff */
[----:B------:R-:W-:Y:S02]  /*0c30*/  IADD3.X R19, PT, PT, RZ, R9, RZ, P0, !PT ;  /* 0x00000009ff137210 */ /* 0x000fe400007fe4ff */
[----:B0-----:R-:W-:Y:S01]  /*0c40*/  LEA R10, P0, R12, UR8, 0x2 ;  /* 0x000000080c0a7c11 */ /* 0x001fe2000f8010ff */
[----:B-1----:R-:W-:-:S03]  /*0c50*/  IMAD.WIDE.U32 R2, R11, 0x4, R2 ;  /* 0x000000040b027825 */ /* 0x002fc600078e0002 */
[----:B------:R-:W-:Y:S02]  /*0c60*/  LEA.HI.X R11, R12, UR9, R19, 0x2, P0 ;  /* 0x000000090c0b7c11 */ /* 0x000fe400080f1413 */
        /* <DEDUP_REMOVED lines=14> */
[----:B------:R-:W2:Y:S04]  /*0d50*/  LDG.E R20, desc[UR20][R2.64+0x14] ;  /* 0x0000141402147981 */ /* 0x000ea8000c1e1900 */
[----:B------:R-:W2:Y:S04]  /*0d60*/  LDG.E R13, desc[UR20][R10.64+0x18] ;  /* 0x000018140a0d7981 */ /* 0x000ea8000c1e1900 */
[----:B------:R-:W2:Y:S01]  /*0d70*/  LDG.E R22, desc[UR20][R10.64+0x1c] ;  /* 0x00001c140a167981 */ /* 0x000ea2000c1e1900 */
[----:B---3--:R-:W-:Y:S01]  /*0d80*/  FFMA R19, R12, R19, R26 ;  /* 0x000000130c137223 */ /* 0x008fe2000000001a */
[----:B------:R-:W-:-:S03]  /*0d90*/  VIADD R17, R17, 0x8 ;  /* 0x0000000811117836 */ /* 0x000fc60000000000 */
[----:B----4-:R-:W-:Y:S02]  /*0da0*/  FFMA R19, R14, R21, R19 ;  /* 0x000000150e137223 */ /* 0x010fe40000000013 */
[----:B------:R-:W-:Y:S02]  /*0db0*/  ISETP.NE.AND P0, PT, R17, UR18, PT ;  /* 0x0000001211007c0c */ /* 0x000fe4000bf05270 */
[----:B------:R-:W-:-:S04]  /*0dc0*/  FFMA R19, R16, R23, R19 ;  /* 0x0000001710137223 */ /* 0x000fc80000000013 */
[----:B------:R-:W-:-:S04]  /*0dd0*/  FFMA R19, R18, R25, R19 ;  /* 0x0000001912137223 */ /* 0x000fc80000000013 */
[----:B--2---:R-:W-:-:S04]  /*0de0*/  FFMA R19, R20, R27, R19 ;  /* 0x0000001b14137223 */ /* 0x004fc80000000013 */
[----:B------:R-:W-:-:S04]  /*0df0*/  FFMA R24, R24, R13, R19 ;  /* 0x0000000d18187223 */ /* 0x000fc80000000013 */
[----:B------:R-:W-:Y:S01]  /*0e00*/  FFMA R13, R29, R22, R24 ;  /* 0x000000161d0d7223 */ /* 0x000fe20000000018 */
[----:B------:R-:W-:Y:S06]  /*0e10*/  @P0 BRA `(.L_x_267) ;  /* 0xfffffffc00780947 */ /* 0x000fec000383ffff */
[----:B------:R-:W-:-:S07]  /*0e20*/  MOV R3, UR18 ;  /* 0x0000001200037c02 */ /* 0x000fce0008000f00 */
.L_x_266:
[----:B------:R-:W-:Y:S05]  /*0e30*/  BRA.U !UP1, `(.L_x_268) ;  /* 0x0000000509047547 */ /* 0x000fea000b800000 */
[----:B------:R-:W-:Y:S02]  /*0e40*/  UISETP.GE.U32.AND UP0, UPT, UR15, 0x3, UPT ;  /* 0x000000030f00788c */ /* 0x000fe4000bf06070 */
[----:B------:R-:W-:-:S07]  /*0e50*/  UISETP.NE.AND UP1, UPT, UR16, URZ, UPT ;  /* 0x000000ff1000728c */ /* 0x000fce000bf25270 */
[----:B------:R-:W-:Y:S05]  /*0e60*/  BRA.U !UP0, `(.L_x_269) ;  /* 0x0000000108687547 */ /* 0x000fea000b800000 */
[----:B------:R-:W0:Y:S01]  /*0e70*/  LDC.64 R18, c[0x0][0x380] ;  /* 0x0000e000ff127b82 */ /* 0x000e220000000a00 */
[----:B------:R-:W1:Y:S01]  /*0e80*/  LDCU.64 UR8, c[0x0][0x390] ;  /* 0x00007200ff0877ac */ /* 0x000e620008000a00 */
[C---:B------:R-:W-:Y:S02]  /*0e90*/  IADD3 R14, P0, PT, R3.reuse, R4, RZ ;  /* 0x00000004030e7210 */ /* 0x040fe40007f1e0ff */
[C---:B------:R-:W-:Y:S02]  /*0ea0*/  IADD3 R17, PT, PT, R3.reuse, UR13, RZ ;  /* 0x0000000d03117c10 */ /* 0x040fe4000fffe0ff */
[----:B------:R-:W-:Y:S01]  /*0eb0*/  IADD3 R2, P1, PT, R3, UR13, RZ ;  /* 0x0000000d03027c10 */ /* 0x000fe2000ff3e0ff */
[----:B------:R-:W-:Y:S01]  /*0ec0*/  IMAD.X R21, RZ, RZ, R9, P0 ;  /* 0x000000ffff157224 */ /* 0x000fe200000e0609 */
[----:B------:R-:W2:Y:S02]  /*0ed0*/  LDC.64 R10, c[0x0][0x380] ;  /* 0x0000e000ff0a7b82 */ /* 0x000ea40000000a00 */
[----:B------:R-:W-:-:S02]  /*0ee0*/  IADD3.X R12, PT, PT, RZ, RZ, RZ, P1, !PT ;  /* 0x000000ffff0c7210 */ /* 0x000fc40000ffe4ff */
[----:B-1----:R-:W-:Y:S01]  /*0ef0*/  LEA R16, P0, R14, UR8, 0x2 ;  /* 0x000000080e107c11 */ /* 0x002fe2000f8010ff */
[----:B0-----:R-:W-:-:S03]  /*0f00*/  IMAD.WIDE.U32 R18, R17, 0x4, R18 ;  /* 0x0000000411127825 */ /* 0x001fc600078e0012 */
[----:B------:R-:W-:-:S03]  /*0f10*/  LEA.HI.X R17, R14, UR9, R21, 0x2, P0 ;  /* 0x000000090e117c11 */ /* 0x000fc600080f1415 */
[----:B------:R-:W3:Y:S01]  /*0f20*/  LDG.E R18, desc[UR20][R18.64] ;  /* 0x0000001412127981 */ /* 0x000ee2000c1e1900 */
[----:B--2---:R-:W-:-:S03]  /*0f30*/  LEA R10, P1, R2, R10, 0x2 ;  /* 0x0000000a020a7211 */ /* 0x004fc600078210ff */
[----:B------:R-:W2:Y:S01]  /*0f40*/  LDG.E R14, desc[UR20][R16.64+0x8] ;  /* 0x00000814100e7981 */ /* 0x000ea2000c1e1900 */
[----:B------:R-:W-:-:S03]  /*0f50*/  LEA.HI.X R11, R2, R11, R12, 0x2, P1 ;  /* 0x0000000b020b7211 */ /* 0x000fc600008f140c */
[----:B------:R-:W3:Y:S04]  /*0f60*/  LDG.E R2, desc[UR20][R16.64] ;  /* 0x0000001410027981 */ /* 0x000ee8000c1e1900 */
[----:B------:R-:W4:Y:S04]  /*0f70*/  LDG.E R12, desc[UR20][R16.64+0x4] ;  /* 0x00000414100c7981 */ /* 0x000f28000c1e1900 */
[----:B------:R-:W4:Y:S04]  /*0f80*/  LDG.E R21, desc[UR20][R10.64+0x4] ;  /* 0x000004140a157981 */ /* 0x000f28000c1e1900 */
[----:B------:R-:W2:Y:S04]  /*0f90*/  LDG.E R23, desc[UR20][R10.64+0x8] ;  /* 0x000008140a177981 */ /* 0x000ea8000c1e1900 */
[----:B------:R-:W2:Y:S04]  /*0fa0*/  LDG.E R20, desc[UR20][R16.64+0xc] ;  /* 0x00000c1410147981 */ /* 0x000ea8000c1e1900 */
[----:B------:R-:W2:Y:S01]  /*0fb0*/  LDG.E R25, desc[UR20][R10.64+0xc] ;  /* 0x00000c140a197981 */ /* 0x000ea2000c1e1900 */
[----:B------:R-:W-:Y:S01]  /*0fc0*/  IADD3 R3, PT, PT, R3, 0x4, RZ ;  /* 0x0000000403037810 */ /* 0x000fe20007ffe0ff */
[----:B---3--:R-:W-:-:S04]  /*0fd0*/  FFMA R2, R18, R2, R13 ;  /* 0x0000000212027223 */ /* 0x008fc8000000000d */
[----:B----4-:R-:W-:-:S04]  /*0fe0*/  FFMA R2, R21, R12, R2 ;  /* 0x0000000c15027223 */ /* 0x010fc80000000002 */
[----:B--2---:R-:W-:-:S04]  /*0ff0*/  FFMA R2, R23, R14, R2 ;  /* 0x0000000e17027223 */ /* 0x004fc80000000002 */
[----:B------:R-:W-:-:S07]  /*1000*/  FFMA R13, R25, R20, R2 ;  /* 0x00000014190d7223 */ /* 0x000fce0000000002 */
.L_x_269:
[----:B------:R-:W-:Y:S05]  /*1010*/  BRA.U !UP1, `(.L_x_268) ;  /* 0x00000001098c7547 */ /* 0x000fea000b800000 */
[----:B------:R-:W-:Y:S02]  /*1020*/  UISETP.NE.AND UP0, UPT, UR17, URZ, UPT ;  /* 0x000000ff1100728c */ /* 0x000fe4000bf05270 */
[----:B------:R-:W-:-:S07]  /*1030*/  UISETP.NE.AND UP1, UPT, UR4, URZ, UPT ;  /* 0x000000ff0400728c */ /* 0x000fce000bf25270 */
[----:B------:R-:W-:Y:S05]  /*1040*/  BRA.U !UP0, `(.L_x_270) ;  /* 0x0000000108507547 */ /* 0x000fea000b800000 */
[----:B------:R-:W0:Y:S01]  /*1050*/  LDC.64 R18, c[0x0][0x380] ;  /* 0x0000e000ff127b82 */ /* 0x000e220000000a00 */
[----:B------:R-:W1:Y:S01]  /*1060*/  LDCU.64 UR8, c[0x0][0x390] ;  /* 0x00007200ff0877ac */ /* 0x000e620008000a00 */
[C---:B------:R-:W-:Y:S01]  /*1070*/  IADD3 R2, P0, PT, R3.reuse, R4, RZ ;  /* 0x0000000403027210 */ /* 0x040fe20007f1e0ff */
[C---:B------:R-:W-:Y:S01]  /*1080*/  VIADD R17, R3.reuse, UR13 ;  /* 0x0000000d03117c36 */ /* 0x040fe20008000000 */
[----:B------:R-:W-:Y:S02]  /*1090*/  IADD3 R12, P1, PT, R3, UR13, RZ ;  /* 0x0000000d030c7c10 */ /* 0x000fe4000ff3e0ff */
[----:B------:R-:W-:Y:S02]  /*10a0*/  IADD3.X R21, PT, PT, RZ, R9, RZ, P0, !PT ;  /* 0x00000009ff157210 */ /* 0x000fe400007fe4ff */
[----:B------:R-:W2:Y:S01]  /*10b0*/  LDC.64 R10, c[0x0][0x380] ;  /* 0x0000e000ff0a7b82 */ /* 0x000ea20000000a00 */
[----:B------:R-:W-:Y:S02]  /*10c0*/  IADD3.X R14, PT, PT, RZ, RZ, RZ, P1, !PT ;  /* 0x000000ffff0e7210 */ /* 0x000fe40000ffe4ff */
[----:B-1----:R-:W-:Y:S01]  /*10d0*/  LEA R16, P0, R2, UR8, 0x2 ;  /* 0x0000000802107c11 */ /* 0x002fe2000f8010ff */
[----:B0-----:R-:W-:-:S03]  /*10e0*/  IMAD.WIDE.U32 R18, R17, 0x4, R18 ;  /* 0x0000000411127825 */ /* 0x001fc600078e0012 */
[----:B------:R-:W-:-:S03]  /*10f0*/  LEA.HI.X R17, R2, UR9, R21, 0x2, P0 ;  /* 0x0000000902117c11 */ /* 0x000fc600080f1415 */
[----:B------:R-:W3:Y:S01]  /*1100*/  LDG.E R18, desc[UR20][R18.64] ;  /* 0x0000001412127981 */ /* 0x000ee2000c1e1900 */
[----:B--2---:R-:W-:-:S03]  /*1110*/  LEA R10, P1, R12, R10, 0x2 ;  /* 0x0000000a0c0a7211 */ /* 0x004fc600078210ff */
[----:B------:R-:W3:Y:S01]  /*1120*/  LDG.E R2, desc[UR20][R16.64] ;  /* 0x0000001410027981 */ /* 0x000ee2000c1e1900 */
[----:B------:R-:W-:-:S03]  /*1130*/  LEA.HI.X R11, R12, R11, R14, 0x2, P1 ;  /* 0x0000000b0c0b7211 */ /* 0x000fc600008f140e */
[----:B------:R-:W2:Y:S04]  /*1140*/  LDG.E R12, desc[UR20][R16.64+0x4] ;  /* 0x00000414100c7981 */ /* 0x000ea8000c1e1900 */
[----:B------:R-:W2:Y:S01]  /*1150*/  LDG.E R11, desc[UR20][R10.64+0x4] ;  /* 0x000004140a0b7981 */ /* 0x000ea2000c1e1900 */
[----:B------:R-:W-:Y:S02]  /*1160*/  VIADD R3, R3, 0x2 ;  /* 0x0000000203037836 */ /* 0x000fe40000000000 */
[----:B---3--:R-:W-:-:S04]  /*1170*/  FFMA R2, R18, R2, R13 ;  /* 0x0000000212027223 */ /* 0x008fc8000000000d */
[----:B--2---:R-:W-:-:S07]  /*1180*/  FFMA R13, R11, R12, R2 ;  /* 0x0000000c0b0d7223 */ /* 0x004fce0000000002 */
.L_x_270:
        /* <DEDUP_REMOVED lines=12> */
.L_x_268:
[----:B------:R-:W0:Y:S01]  /*1250*/  LDCU UR5, c[0x0][0x3c0] ;  /* 0x00007800ff0577ac */ /* 0x000e220008000800 */
[----:B------:R-:W-:Y:S02]  /*1260*/  VIADD R7, R7, 0x1 ;  /* 0x0000000107077836 */ /* 0x000fe40000000000 */
[----:B-----5:R-:W-:-:S04]  /*1270*/  FMUL R15, R8, R15 ;  /* 0x0000000f080f7220 */ /* 0x020fc80000400000 */
[----:B------:R-:W-:Y:S01]  /*1280*/  FFMA R0, R15, R13, R0 ;  /* 0x0000000d0f007223 */ /* 0x000fe20000000000 */
[----:B0-----:R-:W-:-:S13]  /*1290*/  ISETP.NE.AND P0, PT, R7, UR5, PT ;  /* 0x0000000507007c0c */ /* 0x001fda000bf05270 */
[----:B------:R-:W-:Y:S05]  /*12a0*/  @!P0 BRA `(.L_x_257) ;  /* 0x0000000800b48947 */ /* 0x000fea0003800000 */
[----:B------:R-:W-:Y:S05]  /*12b0*/  BRA `(.L_x_271) ;  /* 0xffffffec00bc7947 */ /* 0x000fea000383ffff */
.L_x_258:
[----:B------:R-:W-:Y:S01]  /*12c0*/  UISETP.GE.U32.AND UP0, UPT, UR4, 0x8, UPT ;  /* 0x000000080400788c */ /* 0x000fe2000bf06070 */
[----:B------:R-:W-:Y:S01]  /*12d0*/  HFMA2 R4, -RZ, RZ, 0, 0 ;  /* 0x00000000ff047431 */ /* 0x000fe200000001ff */
[----:B------:R-:W-:Y:S01]  /*12e0*/  MOV R0, RZ ;  /* 0x000000ff00007202 */ /* 0x000fe20000000f00 */
[----:B------:R-:W-:-:S06]  /*12f0*/  ULOP3.LUT UR6, UR4, 0x7, URZ, 0xc0, !UPT ;  /* 0x0000000704067892 */ /* 0x000fcc000f8ec0ff */
[----:B------:R-:W-:Y:S06]  /*1300*/  BRA.U !UP0, `(.L_x_272) ;  /* 0x0000000108d87547 */ /* 0x000fec000b800000 */
[----:B------:R-:W-:Y:S01]  /*1310*/  MOV R0, 0x3f000000 ;  /* 0x3f00000000007802 */ /* 0x000fe20000000f00 */
[----:B------:R-:W-:Y:S01]  /*1320*/  IMAD.MOV.U32 R3, RZ, RZ, 0x437c0000 ;  /* 0x437c0000ff037424 */ /* 0x000fe200078e00ff */
[----:B------:R-:W-:-:S03]  /*1330*/  ULOP3.LUT UR4, UR4, 0x7ffffff8, URZ, 0xc0, !UPT ;  /* 0x7ffffff804047892 */ /* 0x000fc6000f8ec0ff */
[----:B------:R-:W-:-:S04]  /*1340*/  FFMA.RM R0, R3, R0, 12582913 ;  /* 0x4b40000103007423 */ /* 0x000fc80000004000 */
[C---:B------:R-:W-:Y:S01]  /*1350*/  FADD R4, R0.reuse, -12583039 ;  /* 0xcb40007f00047421 */ /* 0x040fe20000000000 */
[----:B------:R-:W-:-:S03]  /*1360*/  SHF.L.U32 R2, R0, 0x17, RZ ;  /* 0x0000001700027819 */ /* 0x000fc600000006ff */
[----:B------:R0:W1:Y:S02]  /*1370*/  MUFU.EX2 R3, -R4 ;  /* 0x8000000400037308 */ /* 0x0000640000000800 */
[----:B0-----:R-:W-:Y:S01]  /*1380*/  MOV R4, UR4 ;  /* 0x0000000400047c02 */ /* 0x001fe20008000f00 */
[----:B-1----:R-:W-:-:S05]  /*1390*/  FFMA R2, R2, R3, 1 ;  /* 0x3f80000002027423 */ /* 0x002fca0000000003 */
[----:B------:R-:W0:Y:S08]  /*13a0*/  MUFU.RCP R3, R2 ;  /* 0x0000000200037308 */ /* 0x000e300000001000 */
[----:B------:R-:W1:Y:S01]  /*13b0*/  FCHK P0, RZ, R2 ;  /* 0x00000002ff007302 */ /* 0x000e620000000000 */
[----:B0-----:R-:W-:-:S04]  /*13c0*/  FFMA R0, -R2, R3, 1 ;  /* 0x3f80000002007423 */ /* 0x001fc80000000103 */
[----:B------:R-:W-:-:S04]  /*13d0*/  FFMA R0, R3, R0, R3 ;  /* 0x0000000003007223 */ /* 0x000fc80000000003 */
[----:B------:R-:W-:-:S04]  /*13e0*/  FFMA R3, RZ, R0, RZ ;  /* 0x00000000ff037223 */ /* 0x000fc800000000ff */
[----:B------:R-:W-:-:S04]  /*13f0*/  FFMA R5, -R2, R3, RZ ;  /* 0x0000000302057223 */ /* 0x000fc800000001ff */
[----:B------:R-:W-:Y:S01]  /*1400*/  FFMA R3, R0, R5, R3 ;  /* 0x0000000500037223 */ /* 0x000fe20000000003 */
[----:B------:R-:W-:Y:S01]  /*1410*/  IMAD.MOV.U32 R0, RZ, RZ, RZ ;  /* 0x000000ffff007224 */ /* 0x000fe200078e00ff */
[----:B-1----:R-:W-:Y:S06]  /*1420*/  @!P0 BRA `(.L_x_273) ;  /* 0x0000000000148947 */ /* 0x002fec0003800000 */
[----:B------:R-:W-:Y:S01]  /*1430*/  MOV R3, R2 ;  /* 0x0000000200037202 */ /* 0x000fe20000000f00 */
[----:B------:R-:W-:Y:S01]  /*1440*/  IMAD.MOV.U32 R2, RZ, RZ, RZ ;  /* 0x000000ffff027224 */ /* 0x000fe200078e00ff */
[----:B------:R-:W-:-:S07]  /*1450*/  MOV R10, 0x1470 ;  /* 0x00001470000a7802 */ /* 0x000fce0000000f00 */
[----:B------:R-:W-:Y:S05]  /*1460*/  CALL.REL.NOINC `($__internal_9_$__cuda_sm3x_div_rn_noftz_f32_slowpath) ;  /* 0x00000008005c7944 */ /* 0x000fea0003c00000 */
[----:B------:R-:W-:-:S07]  /*1470*/  MOV R3, R2 ;  /* 0x0000000200037202 */ /* 0x000fce0000000f00 */
.L_x_273:
[----:B------:R-:W-:-:S07]  /*1480*/  HFMA2 R5, -RZ, RZ, 0, 0 ;  /* 0x00000000ff057431 */ /* 0x000fce00000001ff */
.L_x_274:
[----:B------:R-:W0:Y:S01]  /*1490*/  LDC.64 R8, c[0x0][0x3a0] ;  /* 0x0000e800ff087b82 */ /* 0x000e220000000a00 */
[----:B------:R-:W-:-:S04]  /*14a0*/  VIADD R7, R5, UR12 ;  /* 0x0000000c05077c36 */ /* 0x000fc80008000000 */
[----:B0-----:R-:W-:-:S05]  /*14b0*/  IMAD.WIDE.U32 R8, R7, 0x4, R8 ;  /* 0x0000000407087825 */ /* 0x001fca00078e0008 */
[----:B------:R-:W2:Y:S04]  /*14c0*/  LDG.E R2, desc[UR20][R8.64] ;  /* 0x0000001408027981 */ /* 0x000ea8000c1e1900 */
[----:B------:R-:W3:Y:S04]  /*14d0*/  LDG.E R10, desc[UR20][R8.64+0x4] ;  /* 0x00000414080a7981 */ /* 0x000ee8000c1e1900 */
[----:B------:R-:W4:Y:S04]  /*14e0*/  LDG.E R12, desc[UR20][R8.64+0x8] ;  /* 0x00000814080c7981 */ /* 0x000f28000c1e1900 */
[----:B------:R-:W5:Y:S04]  /*14f0*/  LDG.E R14, desc[UR20][R8.64+0xc] ;  /* 0x00000c14080e7981 */ /* 0x000f68000c1e1900 */
[----:B------:R-:W5:Y:S04]  /*1500*/  LDG.E R16, desc[UR20][R8.64+0x10] ;  /* 0x0000101408107981 */ /* 0x000f68000c1e1900 */
[----:B------:R-:W5:Y:S04]  /*1510*/  LDG.E R18, desc[UR20][R8.64+0x14] ;  /* 0x0000141408127981 */ /* 0x000f68000c1e1900 */
[----:B------:R-:W5:Y:S04]  /*1520*/  LDG.E R20, desc[UR20][R8.64+0x18] ;  /* 0x0000181408147981 */ /* 0x000f68000c1e1900 */
[----:B------:R-:W5:Y:S01]  /*1530*/  LDG.E R22, desc[UR20][R8.64+0x1c] ;  /* 0x00001c1408167981 */ /* 0x000f62000c1e1900 */
[----:B------:R-:W-:-:S04]  /*1540*/  IADD3 R5, PT, PT, R5, 0x8, RZ ;  /* 0x0000000805057810 */ /* 0x000fc80007ffe0ff */
[----:B------:R-:W-:Y:S01]  /*1550*/  ISETP.NE.AND P0, PT, R5, R4, PT ;  /* 0x000000040500720c */ /* 0x000fe20003f05270 */
[----:B--2---:R-:W-:-:S04]  /*1560*/  FMUL R7, R2, R3 ;  /* 0x0000000302077220 */ /* 0x004fc80000400000 */
[----:B------:R-:W-:Y:S01]  /*1570*/  FFMA R7, RZ, R7, R0 ;  /* 0x00000007ff077223 */ /* 0x000fe20000000000 */
[-C--:B---3--:R-:W-:Y:S01]  /*1580*/  FMUL R10, R10, R3.reuse ;  /* 0x000000030a0a7220 */ /* 0x088fe20000400000 */
[----:B----4-:R-:W-:-:S03]  /*1590*/  FMUL R12, R12, R3 ;  /* 0x000000030c0c7220 */ /* 0x010fc60000400000 */
[----:B------:R-:W-:Y:S01]  /*15a0*/  FFMA R7, RZ, R10, R7 ;  /* 0x0000000aff077223 */ /* 0x000fe20000000007 */
[----:B-----5:R-:W-:-:S03]  /*15b0*/  FMUL R14, R14, R3 ;  /* 0x000000030e0e7220 */ /* 0x020fc60000400000 */
[----:B------:R-:W-:Y:S01]  /*15c0*/  FFMA R7, RZ, R12, R7 ;  /* 0x0000000cff077223 */ /* 0x000fe20000000007 */
[----:B------:R-:W-:-:S03]  /*15d0*/  FMUL R16, R16, R3 ;  /* 0x0000000310107220 */ /* 0x000fc60000400000 */
[----:B------:R-:W-:-:S04]  /*15e0*/  FFMA R7, RZ, R14, R7 ;  /* 0x0000000eff077223 */ /* 0x000fc80000000007 */
[----:B------:R-:W-:Y:S01]  /*15f0*/  FFMA R0, RZ, R16, R7 ;  /* 0x00000010ff007223 */ /* 0x000fe20000000007 */
[----:B------:R-:W-:-:S04]  /*1600*/  FMUL R7, R18, R3 ;  /* 0x0000000312077220 */ /* 0x000fc80000400000 */
[----:B------:R-:W-:Y:S01]  /*1610*/  FFMA R0, RZ, R7, R0 ;  /* 0x00000007ff007223 */ /* 0x000fe20000000000 */
[-C--:B------:R-:W-:Y:S01]  /*1620*/  FMUL R7, R20, R3.reuse ;  /* 0x0000000314077220 */ /* 0x080fe20000400000 */
[----:B------:R-:W-:-:S03]  /*1630*/  FMUL R9, R22, R3 ;  /* 0x0000000316097220 */ /* 0x000fc60000400000 */
[----:B------:R-:W-:-:S04]  /*1640*/  FFMA R0, RZ, R7, R0 ;  /* 0x00000007ff007223 */ /* 0x000fc80000000000 */
[----:B------:R-:W-:Y:S01]  /*1650*/  FFMA R0, RZ, R9, R0 ;  /* 0x00000009ff007223 */ /* 0x000fe20000000000 */
[----:B------:R-:W-:Y:S06]  /*1660*/  @P0 BRA `(.L_x_274) ;  /* 0xfffffffc00880947 */ /* 0x000fec000383ffff */
.L_x_272:
[----:B------:R-:W-:-:S09]  /*1670*/  UISETP.NE.AND UP0, UPT, UR6, URZ, UPT ;  /* 0x000000ff0600728c */ /* 0x000fd2000bf05270 */
[----:B------:R-:W-:Y:S05]  /*1680*/  BRA.U !UP0, `(.L_x_257) ;  /* 0x0000000508bc7547 */ /* 0x000fea000b800000 */
[----:B------:R-:W0:Y:S01]  /*1690*/  LDCU UR4, c[0x0][0x3c0] ;  /* 0x00007800ff0477ac */ /* 0x000e220008000800 */
[----:B------:R-:W-:Y:S02]  /*16a0*/  UISETP.GE.U32.AND UP0, UPT, UR6, 0x4, UPT ;  /* 0x000000040600788c */ /* 0x000fe4000bf06070 */
[----:B0-----:R-:W-:-:S07]  /*16b0*/  ULOP3.LUT UR4, UR4, 0x3, URZ, 0xc0, !UPT ;  /* 0x0000000304047892 */ /* 0x001fce000f8ec0ff */
[----:B------:R-:W-:Y:S05]  /*16c0*/  BRA.U !UP0, `(.L_x_275) ;  /* 0x0000000108a07547 */ /* 0x000fea000b800000 */
[----:B------:R-:W0:Y:S01]  /*16d0*/  LDC.64 R8, c[0x0][0x3a0] ;  /* 0x0000e800ff087b82 */ /* 0x000e220000000a00 */
[----:B------:R-:W-:Y:S01]  /*16e0*/  IADD3 R3, PT, PT, R4, UR12, RZ ;  /* 0x0000000c04037c10 */ /* 0x000fe2000fffe0ff */
[----:B------:R-:W-:-:S04]  /*16f0*/  IMAD.MOV.U32 R2, RZ, RZ, 0x3f000000 ;  /* 0x3f000000ff027424 */ /* 0x000fc800078e00ff */
[----:B0-----:R-:W-:Y:S01]  /*1700*/  IMAD.WIDE.U32 R8, R3, 0x4, R8 ;  /* 0x0000000403087825 */ /* 0x001fe200078e0008 */
[----:B------:R-:W-:-:S04]  /*1710*/  MOV R3, 0x437c0000 ;  /* 0x437c000000037802 */ /* 0x000fc80000000f00 */
[----:B------:R0:W5:Y:S01]  /*1720*/  LDG.E R5, desc[UR20][R8.64] ;  /* 0x0000001408057981 */ /* 0x000162000c1e1900 */
[----:B------:R-:W-:-:S04]  /*1730*/  FFMA.RM R2, R3, R2, 12582913 ;  /* 0x4b40000103027423 */ /* 0x000fc80000004002 */
[C---:B------:R-:W-:Y:S01]  /*1740*/  FADD R7, R2.reuse, -12583039 ;  /* 0xcb40007f02077421 */ /* 0x040fe20000000000 */
[----:B------:R-:W-:-:S03]  /*1750*/  SHF.L.U32 R3, R2, 0x17, RZ ;  /* 0x0000001702037819 */ /* 0x000fc600000006ff */
[----:B------:R-:W1:Y:S02]  /*1760*/  MUFU.EX2 R10, -R7 ;  /* 0x80000007000a7308 */ /* 0x000e640000000800 */
[----:B-1----:R-:W-:-:S06]  /*1770*/  FFMA R3, R3, R10, 1 ;  /* 0x3f80000003037423 */ /* 0x002fcc000000000a */
[----:B------:R-:W1:Y:S08]  /*1780*/  MUFU.RCP R2, R3 ;  /* 0x0000000300027308 */ /* 0x000e700000001000 */
[----:B------:R-:W2:Y:S01]  /*1790*/  FCHK P0, RZ, R3 ;  /* 0x00000003ff007302 */ /* 0x000ea20000000000 */
[----:B-1----:R-:W-:-:S04]  /*17a0*/  FFMA R11, -R3, R2, 1 ;  /* 0x3f800000030b7423 */ /* 0x002fc80000000102 */
[----:B------:R-:W-:-:S04]  /*17b0*/  FFMA R11, R2, R11, R2 ;  /* 0x0000000b020b7223 */ /* 0x000fc80000000002 */
[----:B0-----:R-:W-:-:S04]  /*17c0*/  FFMA R8, RZ, R11, RZ ;  /* 0x0000000bff087223 */ /* 0x001fc800000000ff */
[----:B------:R-:W-:-:S04]  /*17d0*/  FFMA R2, -R3, R8, RZ ;  /* 0x0000000803027223 */ /* 0x000fc800000001ff */
[----:B------:R-:W-:Y:S01]  /*17e0*/  FFMA R8, R11, R2, R8 ;  /* 0x000000020b087223 */ /* 0x000fe20000000008 */
[----:B--2---:R-:W-:Y:S06]  /*17f0*/  @!P0 BRA `(.L_x_276) ;  /* 0x0000000000108947 */ /* 0x004fec0003800000 */
[----:B------:R-:W-:Y:S01]  /*1800*/  IMAD.MOV.U32 R2, RZ, RZ, RZ ;  /* 0x000000ffff027224 */ /* 0x000fe200078e00ff */
[----:B------:R-:W-:-:S07]  /*1810*/  MOV R10, 0x1830 ;  /* 0x00001830000a7802 */ /* 0x000fce0000000f00 */
[----:B-----5:R-:W-:Y:S05]  /*1820*/  CALL.REL.NOINC `($__internal_9_$__cuda_sm3x_div_rn_noftz_f32_slowpath) ;  /* 0x00000004006c7944 */ /* 0x020fea0003c00000 */
[----:B------:R-:W-:-:S07]  /*1830*/  MOV R8, R2 ;  /* 0x0000000200087202 */ /* 0x000fce0000000f00 */
.L_x_276:
[----:B------:R-:W0:Y:S01]  /*1840*/  LDC.64 R12, c[0x0][0x3a0] ;  /* 0x0000e800ff0c7b82 */ /* 0x000e220000000a00 */
[----:B------:R-:W-:-:S04]  /*1850*/  IADD3 R3, P0, PT, R4, UR12, RZ ;  /* 0x0000000c04037c10 */ /* 0x000fc8000ff1e0ff */
[----:B------:R-:W-:Y:S02]  /*1860*/  IADD3.X R10, PT, PT, RZ, RZ, RZ, P0, !PT ;  /* 0x000000ffff0a7210 */ /* 0x000fe400007fe4ff */
[----:B0-----:R-:W-:-:S04]  /*1870*/  LEA R2, P0, R3, R12, 0x2 ;  /* 0x0000000c03027211 */ /* 0x001fc800078010ff */
[----:B------:R-:W-:-:S05]  /*1880*/  LEA.HI.X R3, R3, R13, R10, 0x2, P0 ;  /* 0x0000000d03037211 */ /* 0x000fca00000f140a */
[----:B------:R-:W2:Y:S04]  /*1890*/  LDG.E R7, desc[UR20][R2.64+0x4] ;  /* 0x0000041402077981 */ /* 0x000ea8000c1e1900 */
[----:B------:R-:W3:Y:S04]  /*18a0*/  LDG.E R9, desc[UR20][R2.64+0x8] ;  /* 0x0000081402097981 */ /* 0x000ee8000c1e1900 */
[----:B------:R-:W4:Y:S01]  /*18b0*/  LDG.E R11, desc[UR20][R2.64+0xc] ;  /* 0x00000c14020b7981 */ /* 0x000f22000c1e1900 */
[----:B-----5:R-:W-:Y:S01]  /*18c0*/  FMUL R5, R5, R8 ;  /* 0x0000000805057220 */ /* 0x020fe20000400000 */
[----:B------:R-:W-:-:S03]  /*18d0*/  VIADD R4, R4, 0x4 ;  /* 0x0000000404047836 */ /* 0x000fc60000000000 */
[----:B------:R-:W-:Y:S01]  /*18e0*/  FFMA R5, RZ, R5, R0 ;  /* 0x00000005ff057223 */ /* 0x000fe20000000000 */
[-C--:B--2---:R-:W-:Y:S01]  /*18f0*/  FMUL R0, R7, R8.reuse ;  /* 0x0000000807007220 */ /* 0x084fe20000400000 */
[----:B---3--:R-:W-:-:S03]  /*1900*/  FMUL R9, R9, R8 ;  /* 0x0000000809097220 */ /* 0x008fc60000400000 */
[----:B------:R-:W-:Y:S01]  /*1910*/  FFMA R0, RZ, R0, R5 ;  /* 0x00000000ff007223 */ /* 0x000fe20000000005 */
[----:B----4-:R-:W-:-:S03]  /*1920*/  FMUL R11, R11, R8 ;  /* 0x000000080b0b7220 */ /* 0x010fc60000400000 */
[----:B------:R-:W-:-:S04]  /*1930*/  FFMA R0, RZ, R9, R0 ;  /* 0x00000009ff007223 */ /* 0x000fc80000000000 */
[----:B------:R-:W-:-:S07]  /*1940*/  FFMA R0, RZ, R11, R0 ;  /* 0x0000000bff007223 */ /* 0x000fce0000000000 */
.L_x_275:
[----:B------:R-:W-:-:S09]  /*1950*/  UISETP.NE.AND UP0, UPT, UR4, URZ, UPT ;  /* 0x000000ff0400728c */ /* 0x000fd2000bf05270 */
[----:B------:R-:W-:Y:S05]  /*1960*/  BRA.U !UP0, `(.L_x_257) ;  /* 0x0000000508047547 */ /* 0x000fea000b800000 */
[----:B------:R-:W-:-:S09]  /*1970*/  UISETP.NE.AND UP0, UPT, UR4, 0x1, UPT ;  /* 0x000000010400788c */ /* 0x000fd2000bf05270 */
[----:B------:R-:W-:Y:S05]  /*1980*/  BRA.U !UP0, `(.L_x_277) ;  /* 0x0000000108887547 */ /* 0x000fea000b800000 */
[----:B------:R-:W0:Y:S01]  /*1990*/  LDC.64 R2, c[0x0][0x3a0] ;  /* 0x0000e800ff027b82 */ /* 0x000e220000000a00 */
[----:B------:R-:W-:-:S05]  /*19a0*/  IADD3 R9, PT, PT, R4, UR12, RZ ;  /* 0x0000000c04097c10 */ /* 0x000fca000fffe0ff */
[----:B0-----:R-:W-:-:S04]  /*19b0*/  IMAD.WIDE.U32 R8, R9, 0x4, R2 ;  /* 0x0000000409087825 */ /* 0x001fc800078e0002 */
[----:B------:R-:W-:Y:S02]  /*19c0*/  HFMA2 R2, -RZ, RZ, 1.75, 0 ;  /* 0x3f000000ff027431 */ /* 0x000fe400000001ff */
[----:B------:R-:W-:Y:S01]  /*19d0*/  IMAD.MOV.U32 R3, RZ, RZ, 0x437c0000 ;  /* 0x437c0000ff037424 */ /* 0x000fe200078e00ff */
[----:B------:R0:W5:Y:S03]  /*19e0*/  LDG.E R5, desc[UR20][R8.64] ;  /* 0x0000001408057981 */ /* 0x000166000c1e1900 */
        /* <DEDUP_REMOVED lines=13> */
[----:B------:R-:W-:Y:S02]  /*1ac0*/  MOV R2, RZ ;  /* 0x000000ff00027202 */ /* 0x000fe40000000f00 */
[----:B------:R-:W-:-:S07]  /*1ad0*/  MOV R10, 0x1af0 ;  /* 0x00001af0000a7802 */ /* 0x000fce0000000f00 */
[----:B-----5:R-:W-:Y:S05]  /*1ae0*/  CALL.REL.NOINC `($__internal_9_$__cuda_sm3x_div_rn_noftz_f32_slowpath) ;  /* 0x0000000000bc7944 */ /* 0x020fea0003c00000 */
[----:B------:R-:W-:-:S07]  /*1af0*/  IMAD.MOV.U32 R8, RZ, RZ, R2 ;  /* 0x000000ffff087224 */ /* 0x000fce00078e0002 */
.L_x_278:
[----:B------:R-:W0:Y:S01]  /*1b00*/  LDC.64 R12, c[0x0][0x3a0] ;  /* 0x0000e800ff0c7b82 */ /* 0x000e220000000a00 */
[----:B------:R-:W-:-:S04]  /*1b10*/  IADD3 R3, P0, PT, R4, UR12, RZ ;  /* 0x0000000c04037c10 */ /* 0x000fc8000ff1e0ff */
[----:B------:R-:W-:Y:S02]  /*1b20*/  IADD3.X R10, PT, PT, RZ, RZ, RZ, P0, !PT ;  /* 0x000000ffff0a7210 */ /* 0x000fe400007fe4ff */
[----:B0-----:R-:W-:-:S04]  /*1b30*/  LEA R2, P0, R3, R12, 0x2 ;  /* 0x0000000c03027211 */ /* 0x001fc800078010ff */
[----:B------:R-:W-:-:S06]  /*1b40*/  LEA.HI.X R3, R3, R13, R10, 0x2, P0 ;  /* 0x0000000d03037211 */ /* 0x000fcc00000f140a */
[----:B------:R-:W2:Y:S01]  /*1b50*/  LDG.E R3, desc[UR20][R2.64+0x4] ;  /* 0x0000041402037981 */ /* 0x000ea2000c1e1900 */
[----:B-----5:R-:W-:Y:S01]  /*1b60*/  FMUL R5, R5, R8 ;  /* 0x0000000805057220 */ /* 0x020fe20000400000 */
[----:B------:R-:W-:-:S03]  /*1b70*/  IADD3 R4, PT, PT, R4, 0x2, RZ ;  /* 0x0000000204047810 */ /* 0x000fc60007ffe0ff */
[----:B------:R-:W-:Y:S01]  /*1b80*/  FFMA R0, RZ, R5, R0 ;  /* 0x00000005ff007223 */ /* 0x000fe20000000000 */
[----:B--2---:R-:W-:-:S04]  /*1b90*/  FMUL R5, R3, R8 ;  /* 0x0000000803057220 */ /* 0x004fc80000400000 */
[----:B------:R-:W-:-:S07]  /*1ba0*/  FFMA R0, RZ, R5, R0 ;  /* 0x00000005ff007223 */ /* 0x000fce0000000000 */
.L_x_277:
[----:B------:R-:W0:Y:S02]  /*1bb0*/  LDCU UR5, c[0x0][0x3c0] ;  /* 0x00007800ff0577ac */ /* 0x000e240008000800 */
[----:B0-----:R-:W-:-:S04]  /*1bc0*/  ULOP3.LUT UR5, UR5, 0x1, URZ, 0xc0, !UPT ;  /* 0x0000000105057892 */ /* 0x001fc8000f8ec0ff */
[----:B------:R-:W-:-:S09]  /*1bd0*/  UISETP.NE.U32.AND UP0, UPT, UR5, 0x1, UPT ;  /* 0x000000010500788c */ /* 0x000fd2000bf05070 */
[----:B------:R-:W-:Y:S05]  /*1be0*/  BRA.U UP0, `(.L_x_257) ;  /* 0x0000000100647547 */ /* 0x000fea000b800000 */
[----:B------:R-:W0:Y:S01]  /*1bf0*/  LDC.64 R2, c[0x0][0x3a0] ;  /* 0x0000e800ff027b82 */ /* 0x000e220000000a00 */
[----:B------:R-:W-:-:S04]  /*1c00*/  VIADD R5, R4, UR12 ;  /* 0x0000000c04057c36 */ /* 0x000fc80008000000 */
[----:B0-----:R-:W-:-:S04]  /*1c10*/  IMAD.WIDE.U32 R4, R5, 0x4, R2 ;  /* 0x0000000405047825 */ /* 0x001fc800078e0002 */
[----:B------:R-:W-:Y:S01]  /*1c20*/  HFMA2 R3, -RZ, RZ, 3.7421875, 0 ;  /* 0x437c0000ff037431 */ /* 0x000fe200000001ff */
[----:B------:R-:W-:Y:S01]  /*1c30*/  MOV R2, 0x3f000000 ;  /* 0x3f00000000027802 */ /* 0x000fe20000000f00 */
[----:B------:R0:W5:Y:S04]  /*1c40*/  LDG.E R4, desc[UR20][R4.64] ;  /* 0x0000001404047981 */ /* 0x000168000c1e1900 */
[----:B------:R-:W-:-:S04]  /*1c50*/  FFMA.RM R2, R3, R2, 12582913 ;  /* 0x4b40000103027423 */ /* 0x000fc80000004002 */
[C---:B------:R-:W-:Y:S01]  /*1c60*/  FADD R7, R2.reuse, -12583039 ;  /* 0xcb40007f02077421 */ /* 0x040fe20000000000 */
[----:B------:R-:W-:-:S03]  /*1c70*/  IMAD.SHL.U32 R3, R2, 0x800000, RZ ;  /* 0x0080000002037824 */ /* 0x000fc600078e00ff */
[----:B------:R-:W1:Y:S02]  /*1c80*/  MUFU.EX2 R8, -R7 ;  /* 0x8000000700087308 */ /* 0x000e640000000800 */
[----:B-1----:R-:W-:-:S06]  /*1c90*/  FFMA R3, R3, R8, 1 ;  /* 0x3f80000003037423 */ /* 0x002fcc0000000008 */
[----:B------:R-:W1:Y:S08]  /*1ca0*/  MUFU.RCP R2, R3 ;  /* 0x0000000300027308 */ /* 0x000e700000001000 */
[----:B------:R-:W2:Y:S01]  /*1cb0*/  FCHK P0, RZ, R3 ;  /* 0x00000003ff007302 */ /* 0x000ea20000000000 */
[----:B-1----:R-:W-:-:S04]  /*1cc0*/  FFMA R9, -R3, R2, 1 ;  /* 0x3f80000003097423 */ /* 0x002fc80000000102 */
[----:B------:R-:W-:-:S04]  /*1cd0*/  FFMA R9, R2, R9, R2 ;  /* 0x0000000902097223 */ /* 0x000fc80000000002 */
[----:B------:R-:W-:-:S04]  /*1ce0*/  FFMA R2, RZ, R9, RZ ;  /* 0x00000009ff027223 */ /* 0x000fc800000000ff */
[----:B0-----:R-:W-:-:S04]  /*1cf0*/  FFMA R5, -R3, R2, RZ ;  /* 0x0000000203057223 */ /* 0x001fc800000001ff */
[----:B------:R-:W-:Y:S01]  /*1d00*/  FFMA R5, R9, R5, R2 ;  /* 0x0000000509057223 */ /* 0x000fe20000000002 */
[----:B--2---:R-:W-:Y:S06]  /*1d10*/  @!P0 BRA `(.L_x_279) ;  /* 0x0000000000108947 */ /* 0x004fec0003800000 */
[----:B------:R-:W-:Y:S02]  /*1d20*/  MOV R2, RZ ;  /* 0x000000ff00027202 */ /* 0x000fe40000000f00 */
[----:B------:R-:W-:-:S07]  /*1d30*/  MOV R10, 0x1d50 ;  /* 0x00001d50000a7802 */ /* 0x000fce0000000f00 */
[----:B-----5:R-:W-:Y:S05]  /*1d40*/  CALL.REL.NOINC `($__internal_9_$__cuda_sm3x_div_rn_noftz_f32_slowpath) ;  /* 0x0000000000247944 */ /* 0x020fea0003c00000 */
[----:B------:R-:W-:-:S07]  /*1d50*/  MOV R5, R2 ;  /* 0x0000000200057202 */ /* 0x000fce0000000f00 */
.L_x_279:
[----:B-----5:R-:W-:-:S04]  /*1d60*/  FMUL R5, R4, R5 ;  /* 0x0000000504057220 */ /* 0x020fc80000400000 */
[----:B------:R-:W-:-:S07]  /*1d70*/  FFMA R0, RZ, R5, R0 ;  /* 0x00000005ff007223 */ /* 0x000fce0000000000 */
.L_x_257:
[----:B------:R-:W0:Y:S08]  /*1d80*/  LDC R5, c[0x0][0x3b8] ;  /* 0x0000ee00ff057b82 */ /* 0x000e300000000800 */
[----:B------:R-:W1:Y:S01]  /*1d90*/  LDC.64 R2, c[0x0][0x3a8] ;  /* 0x0000ea00ff027b82 */ /* 0x000e620000000a00 */
[----:B0-----:R-:W-:-:S04]  /*1da0*/  IMAD R5, R5, UR19, R6 ;  /* 0x0000001305057c24 */ /* 0x001fc8000f8e0206 */
[----:B-1----:R-:W-:-:S05]  /*1db0*/  IMAD.WIDE R2, R5, 0x4, R2 ;  /* 0x0000000405027825 */ /* 0x002fca00078e0202 */
[----:B------:R-:W-:Y:S01]  /*1dc0*/  STG.E desc[UR20][R2.64], R0 ;  /* 0x0000000002007986 */ /* 0x000fe2000c101914 */
[----:B------:R-:W-:Y:S05]  /*1dd0*/  EXIT ;  /* 0x000000000000794d */ /* 0x000fea0003800000 */
        .weak           $__internal_9_$__cuda_sm3x_div_rn_noftz_f32_slowpath
        .type           $__internal_9_$__cuda_sm3x_div_rn_noftz_f32_slowpath,@function
        .size           $__internal_9_$__cuda_sm3x_div_rn_noftz_f32_slowpath,(.L_x_494 - $__internal_9_$__cuda_sm3x_div_rn_noftz_f32_slowpath)
$__internal_9_$__cuda_sm3x_div_rn_noftz_f32_slowpath:
[----:B------:R-:W-:Y:S01]  /*1de0*/  SHF.R.U32.HI R11, RZ, 0x17, R3 ;  /* 0x00000017ff0b7819 */ /* 0x000fe20000011603 */
[----:B------:R-:W-:Y:S01]  /*1df0*/  BSSY.RECONVERGENT B1, `(.L_x_280) ;  /* 0x0000062000017945 */ /* 0x000fe20003800200 */
[----:B------:R-:W-:Y:S02]  /*1e00*/  SHF.R.U32.HI R12, RZ, 0x17, R2 ;  /* 0x00000017ff0c7819 */ /* 0x000fe40000011602 */
[----:B------:R-:W-:Y:S02]  /*1e10*/  LOP3.LUT R11, R11, 0xff, RZ, 0xc0, !PT ;  /* 0x000000ff0b0b7812 */ /* 0x000fe400078ec0ff */
[----:B------:R-:W-:-:S03]  /*1e20*/  LOP3.LUT R13, R12, 0xff, RZ, 0xc0, !PT ;  /* 0x000000ff0c0d7812 */ /* 0x000fc600078ec0ff */
[----:B------:R-:W-:Y:S01]  /*1e30*/  VIADD R15, R11, 0xffffffff ;  /* 0xffffffff0b0f7836 */ /* 0x000fe20000000000 */
[----:B------:R-:W-:-:S04]  /*1e40*/  IADD3 R14, PT, PT, R13, -0x1, RZ ;  /* 0xffffffff0d0e7810 */ /* 0x000fc80007ffe0ff */
        /* <DEDUP_REMOVED lines=27> */
.L_x_281:
[----:B------:R-:W-:Y:S01]  /*2000*/  LEA R14, R11, 0xc0800000, 0x17 ;  /* 0xc08000000b0e7811 */ /* 0x000fe200078eb8ff */
[----:B------:R-:W-:Y:S01]  /*2010*/  BSSY.RECONVERGENT B2, `(.L_x_286) ;  /* 0x0000036000027945 */ /* 0x000fe20003800200 */
[----:B------:R-:W-:Y:S02]  /*2020*/  IADD3 R13, PT, PT, R13, -0x7f, RZ ;  /* 0xffffff810d0d7810 */ /* 0x000fe40007ffe0ff */
[----:B------:R-:W-:-:S03]  /*2030*/  IADD3 R15, PT, PT, -R14, R3, RZ ;  /* 0x000000030e0f7210 */ /* 0x000fc60007ffe1ff */
[----:B------:R-:W-:Y:S01]  /*2040*/  IMAD R2, R13, -0x800000, R2 ;  /* 0xff8000000d027824 */ /* 0x000fe200078e0202 */
[----:B------:R-:W0:Y:S01]  /*2050*/  MUFU.RCP R3, R15 ;  /* 0x0000000f00037308 */ /* 0x000e220000001000 */
[----:B------:R-:W-:Y:S01]  /*2060*/  FADD.FTZ R17, -R15, -RZ ;  /* 0x800000ff0f117221 */ /* 0x000fe20000010100 */
[----:B------:R-:W-:-:S05]  /*2070*/  IADD3 R13, PT, PT, R13, 0x7f, -R11 ;  /* 0x0000007f0d0d7810 */ /* 0x000fca0007ffe80b */
[----:B------:R-:W-:Y:S02]  /*2080*/  IMAD.IADD R13, R13, 0x1, R12 ;  /* 0x000000010d0d7824 */ /* 0x000fe400078e020c */
        /* <DEDUP_REMOVED lines=21> */
[----:B------:R-:W-:Y:S01]  /*21e0*/  IMAD.MOV R13, RZ, RZ, -R15 ;  /* 0x000000ffff0d7224 */ /* 0x000fe200078e0a0f */
[C---:B------:R-:W-:Y:S02]  /*21f0*/  ISETP.NE.AND P2, PT, R15.reuse, RZ, PT ;  /* 0x000000ff0f00720c */ /* 0x040fe40003f45270 */
[----:B------:R-:W-:Y:S02]  /*2200*/  ISETP.NE.AND P1, PT, R15, RZ, PT ;  /* 0x000000ff0f00720c */ /* 0x000fe40003f25270 */
[----:B------:R-:W-:Y:S01]  /*2210*/  LOP3.LUT R12, R11, 0x7fffff, RZ, 0xc0, !PT ;  /* 0x007fffff0b0c7812 */ /* 0x000fe200078ec0ff */
[CCC-:B------:R-:W-:Y:S01]  /*2220*/  FFMA.RP R11, R3.reuse, R17.reuse, R14.reuse ;  /* 0x00000011030b7223 */ /* 0x1c0fe2000000800e */
[----:B------:R-:W-:Y:S01]  /*2230*/  FFMA.RM R14, R3, R17, R14 ;  /* 0x00000011030e7223 */ /* 0x000fe2000000400e */
[----:B------:R-:W-:Y:S02]  /*2240*/  IADD3 R3, PT, PT, R15, 0x20, RZ ;  /* 0x000000200f037810 */ /* 0x000fe40007ffe0ff */
        /* <DEDUP_REMOVED lines=14> */
.L_x_288:
[----:B------:R-:W-:-:S04]  /*2330*/  LOP3.LUT R2, R2, 0x80000000, RZ, 0xc0, !PT ;  /* 0x8000000002027812 */ /* 0x000fc800078ec0ff */
[----:B------:R-:W-:Y:S01]  /*2340*/  LOP3.LUT R2, R2, 0x7f800000, RZ, 0xfc, !PT ;  /* 0x7f80000002027812 */ /* 0x000fe200078efcff */
[----:B------:R-:W-:Y:S06]  /*2350*/  BRA `(.L_x_289) ;  /* 0x0000000000047947 */ /* 0x000fec0003800000 */
.L_x_287:
[----:B------:R-:W-:-:S07]  /*2360*/  LEA R2, R13, R2, 0x17 ;  /* 0x000000020d027211 */ /* 0x000fce00078eb8ff */
.L_x_289:
[----:B------:R-:W-:Y:S05]  /*2370*/  BSYNC.RECONVERGENT B2 ;  /* 0x0000000000027941 */ /* 0x000fea0003800200 */
.L_x_286:
[----:B------:R-:W-:Y:S05]  /*2380*/  BRA `(.L_x_290) ;  /* 0x0000000000207947 */ /* 0x000fea0003800000 */
.L_x_285:
[----:B------:R-:W-:-:S04]  /*2390*/  LOP3.LUT R2, R3, 0x80000000, R2, 0x48, !PT ;  /* 0x8000000003027812 */ /* 0x000fc800078e4802 */
[----:B------:R-:W-:Y:S01]  /*23a0*/  LOP3.LUT R2, R2, 0x7f800000, RZ, 0xfc, !PT ;  /* 0x7f80000002027812 */ /* 0x000fe200078efcff */
[----:B------:R-:W-:Y:S06]  /*23b0*/  BRA `(.L_x_290) ;  /* 0x0000000000147947 */ /* 0x000fec0003800000 */
.L_x_284:
[----:B------:R-:W-:Y:S01]  /*23c0*/  LOP3.LUT R2, R3, 0x80000000, R2, 0x48, !PT ;  /* 0x8000000003027812 */ /* 0x000fe200078e4802 */
[----:B------:R-:W-:Y:S06]  /*23d0*/  BRA `(.L_x_290) ;  /* 0x00000000000c7947 */ /* 0x000fec0003800000 */
.L_x_283:
[----:B------:R-:W0:Y:S01]  /*23e0*/  MUFU.RSQ R2, -QNAN ;  /* 0xffc0000000027908 */ /* 0x000e220000001400 */
[----:B------:R-:W-:Y:S05]  /*23f0*/  BRA `(.L_x_290) ;  /* 0x0000000000047947 */ /* 0x000fea0003800000 */
.L_x_282:
[----:B------:R-:W-:-:S07]  /*2400*/  FADD.FTZ R2, R2, R3 ;  /* 0x0000000302027221 */ /* 0x000fce0000010000 */
.L_x_290:
[----:B------:R-:W-:Y:S05]  /*2410*/  BSYNC.RECONVERGENT B1 ;  /* 0x0000000000017941 */ /* 0x000fea0003800200 */
.L_x_280:
[----:B------:R-:W-:-:S04]  /*2420*/  HFMA2 R11, -RZ, RZ, 0, 0 ;  /* 0x00000000ff0b7431 */ /* 0x000fc800000001ff */
[----:B0-----:R-:W-:Y:S05]  /*2430*/  RET.REL.NODEC R10 `(_Z25moe_gate_up_swiglu_kernelPfS_S_PiS_S_iiiii) ;  /* 0xffffffd80af07950 */ /* 0x001fea0003c3ffff */
.L_x_291:
        /* <DEDUP_REMOVED lines=12> */
.L_x_494:


//--------------------- .text._Z24moe_router_logits_kernelPfS_S_iii --------------------------
	.section	.text._Z24moe_router_logits_kernelPfS_S_iii,"ax",@progbits
	.align	128
        .global         _Z24moe_router_logits_kernelPfS_S_iii
        .type           _Z24moe_router_logits_kernelPfS_S_iii,@function
        .size           _Z24moe_router_logits_kernelPfS_S_iii,(.L_x_517 - _Z24moe_router_logits_kernelPfS_S_iii)
        .other          _Z24moe_router_logits_kernelPfS_S_iii,@"STO_CUDA_ENTRY STV_DEFAULT"
_Z24moe_router_logits_kernelPfS_S_iii:
.text._Z24moe_router_logits_kernelPfS_S_iii:
[----:B------:R-:W-:Y:S01]  /*0000*/  LDC R1, c[0x0][0x37c] ;  /* 0x0000df00ff017b82 */ /* 0x000fe20000000800 */
[----:B------:R-:W0:Y:S07]  /*0010*/  S2R R0, SR_TID.X ;  /* 0x0000000000007919 */ /* 0x000e2e0000002100 */
[----:B------:R-:W0:Y:S08]  /*0020*/  LDC R7, c[0x0][0x3a0] ;  /* 0x0000e800ff077b82 */ /* 0x000e300000000800 */
[----:B------:R-:W1:Y:S08]  /*0030*/  S2UR UR4, SR_CTAID.X ;  /* 0x00000000000479c3 */ /* 0x000e700000002500 */
[----:B------:R-:W1:Y:S01]  /*0040*/  LDC R2, c[0x0][0x398] ;  /* 0x0000e600ff027b82 */ /* 0x000e620000000800 */
[----:B0-----:R-:W-:-:S04]  /*0050*/  ISETP.GE.AND P0, PT, R0, R7, PT ;  /* 0x000000070000720c */ /* 0x001fc80003f06270 */
[----:B-1----:R-:W-:-:S13]  /*0060*/  ISETP.LE.OR P0, PT, R2, UR4, P0 ;  /* 0x0000000402007c0c */ /* 0x002fda0008703670 */
[----:B------:R-:W-:Y:S05]  /*0070*/  @P0 EXIT ;  /* 0x000000000000094d */ /* 0x000fea0003800000 */
[----:B------:R-:W0:Y:S01]  /*0080*/  LDC R9, c[0x0][0x39c] ;  /* 0x0000e700ff097b82 */ /* 0x000e220000000800 */
[----:B------:R-:W1:Y:S01]  /*0090*/  LDCU.64 UR6, c[0x0][0x358] ;  /* 0x00006b00ff0677ac */ /* 0x000e620008000a00 */
[----:B------:R-:W-:Y:S01]  /*00a0*/  HFMA2 R10, -RZ, RZ, 0, 0 ;  /* 0x00000000ff0a7431 */ /* 0x000fe200000001ff */
[----:B0-----:R-:W-:-:S13]  /*00b0*/  ISETP.GE.AND P0, PT, R9, 0x1, PT ;  /* 0x000000010900780c */ /* 0x001fda0003f06270 */
[----:B-1----:R-:W-:Y:S05]  /*00c0*/  @!P0 BRA `(.L_x_292) ;  /* 0x0000000800d08947 */ /* 0x002fea0003800000 */
[C---:B------:R-:W-:Y:S01]  /*00d0*/  ISETP.GE.U32.AND P1, PT, R9.reuse, 0x10, PT ;  /* 0x000000100900780c */ /* 0x040fe20003f26070 */
[C---:B------:R-:W-:Y:S01]  /*00e0*/  IMAD R6, R9.reuse, UR4, RZ ;  /* 0x0000000409067c24 */ /* 0x040fe2000f8e02ff */
[----:B------:R-:W-:Y:S01]  /*00f0*/  LOP3.LUT R24, R9, 0xf, RZ, 0xc0, !PT ;  /* 0x0000000f09187812 */ /* 0x000fe200078ec0ff */
[----:B------:R-:W-:Y:S01]  /*0100*/  IMAD R8, R0, R9, RZ ;  /* 0x0000000900087224 */ /* 0x000fe200078e02ff */
[----:B------:R-:W-:Y:S02]  /*0110*/  CS2R R10, SRZ ;  /* 0x00000000000a7805 */ /* 0x000fe4000001ff00 */
[----:B------:R-:W-:-:S07]  /*0120*/  ISETP.NE.AND P0, PT, R24, RZ, PT ;  /* 0x000000ff1800720c */ /* 0x000fce0003f05270 */
[----:B------:R-:W-:Y:S06]  /*0130*/  @!P1 BRA `(.L_x_293) ;  /* 0x0000000400109947 */ /* 0x000fec0003800000 */
[----:B------:R-:W0:Y:S01]  /*0140*/  LDC.64 R2, c[0x0][0x380] ;  /* 0x0000e000ff027b82 */ /* 0x000e220000000a00 */
[----:B------:R-:W-:Y:S01]  /*0150*/  LOP3.LUT R11, R9, 0x7ffffff0, RZ, 0xc0, !PT ;  /* 0x7ffffff0090b7812 */ /* 0x000fe200078ec0ff */
[----:B------:R-:W-:-:S03]  /*0160*/  IMAD.MOV.U32 R10, RZ, RZ, RZ ;  /* 0x000000ffff0a7224 */ /* 0x000fc600078e00ff */
[----:B------:R-:W-:-:S03]  /*0170*/  IADD3 R12, PT, PT, -R11, RZ, RZ ;  /* 0x000000ff0b0c7210 */ /* 0x000fc60007ffe1ff */
[----:B------:R-:W1:Y:S01]  /*0180*/  LDC.64 R4, c[0x0][0x388] ;  /* 0x0000e200ff047b82 */ /* 0x000e620000000a00 */
[----:B0-----:R-:W-:-:S03]  /*0190*/  IMAD.WIDE.U32 R2, R6, 0x4, R2 ;  /* 0x0000000406027825 */ /* 0x001fc600078e0002 */
[----:B------:R-:W-:Y:S01]  /*01a0*/  IADD3 R13, P1, PT, R2, 0x20, RZ ;  /* 0x00000020020d7810 */ /* 0x000fe20007f3e0ff */
[----:B-1----:R-:W-:-:S04]  /*01b0*/  IMAD.WIDE.U32 R4, R8, 0x4, R4 ;  /* 0x0000000408047825 */ /* 0x002fc800078e0004 */
[----:B------:R-:W-:Y:S01]  /*01c0*/  IMAD.X R14, RZ, RZ, R3, P1 ;  /* 0x000000ffff0e7224 */ /* 0x000fe200008e0603 */
[----:B------:R-:W-:-:S04]  /*01d0*/  IADD3 R2, P2, PT, R4, 0x20, RZ ;  /* 0x0000002004027810 */ /* 0x000fc80007f5e0ff */
[----:B------:R-:W-:-:S09]  /*01e0*/  IADD3.X R3, PT, PT, RZ, R5, RZ, P2, !PT ;  /* 0x00000005ff037210 */ /* 0x000fd200017fe4ff */
.L_x_294:
[----:B------:R-:W-:Y:S01]  /*01f0*/  IMAD.MOV.U32 R4, RZ, RZ, R13 ;  /* 0x000000ffff047224 */ /* 0x000fe200078e000d */
[----:B------:R-:W-:Y:S01]  /*0200*/  MOV R5, R14 ;  /* 0x0000000e00057202 */ /* 0x000fe20000000f00 */
[----:B------:R-:W2:Y:S04]  /*0210*/  LDG.E R18, desc[UR6][R2.64+-0x20] ;  /* 0xffffe00602127981 */ /* 0x000ea8000c1e1900 */
[----:B------:R-:W2:Y:S04]  /*0220*/  LDG.E R13, desc[UR6][R4.64+-0x20] ;  /* 0xffffe006040d7981 */ /* 0x000ea8000c1e1900 */
[----:B------:R-:W3:Y:S04]  /*0230*/  LDG.E R26, desc[UR6][R4.64+-0x1c] ;  /* 0xffffe406041a7981 */ /* 0x000ee8000c1e1900 */
[----:B------:R-:W3:Y:S04]  /*0240*/  LDG.E R25, desc[UR6][R2.64+-0x1c] ;  /* 0xffffe40602197981 */ /* 0x000ee8000c1e1900 */
[----:B------:R-:W4:Y:S04]  /*0250*/  LDG.E R14, desc[UR6][R4.64+-0x18] ;  /* 0xffffe806040e7981 */ /* 0x000f28000c1e1900 */
[----:B------:R-:W4:Y:S04]  /*0260*/  LDG.E R15, desc[UR6][R2.64+-0x18] ;  /* 0xffffe806020f7981 */ /* 0x000f28000c1e1900 */
[----:B------:R-:W5:Y:S04]  /*0270*/  LDG.E R16, desc[UR6][R4.64+-0x14] ;  /* 0xffffec0604107981 */ /* 0x000f68000c1e1900 */
[----:B------:R-:W5:Y:S04]  /*0280*/  LDG.E R17, desc[UR6][R2.64+-0x14] ;  /* 0xffffec0602117981 */ /* 0x000f68000c1e1900 */
[----:B------:R-:W5:Y:S04]  /*0290*/  LDG.E R22, desc[UR6][R4.64+-0x10] ;  /* 0xfffff00604167981 */ /* 0x000f68000c1e1900 */
[----:B------:R-:W5:Y:S04]  /*02a0*/  LDG.E R23, desc[UR6][R2.64+-0x10] ;  /* 0xfffff00602177981 */ /* 0x000f68000c1e1900 */
[----:B------:R-:W5:Y:S04]  /*02b0*/  LDG.E R20, desc[UR6][R4.64+-0xc] ;  /* 0xfffff40604147981 */ /* 0x000f68000c1e1900 */
[----:B------:R-:W5:Y:S04]  /*02c0*/  LDG.E R21, desc[UR6][R2.64+-0xc] ;  /* 0xfffff40602157981 */ /* 0x000f68000c1e1900 */
[----:B------:R-:W5:Y:S01]  /*02d0*/  LDG.E R19, desc[UR6][R2.64+-0x8] ;  /* 0xfffff80602137981 */ /* 0x000f62000c1e1900 */
[----:B--2---:R-:W-:-:S03]  /*02e0*/  FFMA R13, R13, R18, R10 ;  /* 0x000000120d0d7223 */ /* 0x004fc6000000000a */
[----:B------:R-:W2:Y:S04]  /*02f0*/  LDG.E R18, desc[UR6][R4.64+-0x8] ;  /* 0xfffff80604127981 */ /* 0x000ea8000c1e1900 */
[----:B------:R-:W2:Y:S01]  /*0300*/  LDG.E R10, desc[UR6][R4.64+-0x4] ;  /* 0xfffffc06040a7981 */ /* 0x000ea2000c1e1900 */
[----:B---3--:R-:W-:-:S03]  /*0310*/  FFMA R25, R26, R25, R13 ;  /* 0x000000191a197223 */ /* 0x008fc6000000000d */
[----:B------:R-:W3:Y:S01]  /*0320*/  LDG.E R13, desc[UR6][R2.64+-0x4] ;  /* 0xfffffc06020d7981 */ /* 0x000ee2000c1e1900 */
[----:B----4-:R-:W-:-:S03]  /*0330*/  FFMA R25, R14, R15, R25 ;  /* 0x0000000f0e197223 */ /* 0x010fc60000000019 */
[----:B------:R-:W4:Y:S04]  /*0340*/  LDG.E R14, desc[UR6][R4.64] ;  /* 0x00000006040e7981 */ /* 0x000f28000c1e1900 */
[----:B------:R-:W4:Y:S01]  /*0350*/  LDG.E R15, desc[UR6][R2.64] ;  /* 0x00000006020f7981 */ /* 0x000f22000c1e1900 */
[----:B-----5:R-:W-:-:S03]  /*0360*/  FFMA R25, R16, R17, R25 ;  /* 0x0000001110197223 */ /* 0x020fc60000000019 */
[----:B------:R-:W5:Y:S04]  /*0370*/  LDG.E R16, desc[UR6][R4.64+0x4] ;  /* 0x0000040604107981 */ /* 0x000f68000c1e1900 */
[----:B------:R-:W5:Y:S01]  /*0380*/  LDG.E R17, desc[UR6][R2.64+0x4] ;  /* 0x0000040602117981 */ /* 0x000f62000c1e1900 */
[----:B------:R-:W-:-:S03]  /*0390*/  FFMA R25, R22, R23, R25 ;  /* 0x0000001716197223 */ /* 0x000fc60000000019 */
[----:B------:R-:W5:Y:S04]  /*03a0*/  LDG.E R23, desc[UR6][R4.64+0x8] ;  /* 0x0000080604177981 */ /* 0x000f68000c1e1900 */
[----:B------:R-:W5:Y:S01]  /*03b0*/  LDG.E R22, desc[UR6][R2.64+0x8] ;  /* 0x0000080602167981 */ /* 0x000f62000c1e1900 */
[----:B------:R-:W-:-:S03]  /*03c0*/  FFMA R25, R20, R21, R25 ;  /* 0x0000001514197223 */ /* 0x000fc60000000019 */
[----:B------:R-:W5:Y:S04]  /*03d0*/  LDG.E R20, desc[UR6][R4.64+0xc] ;  /* 0x00000c0604147981 */ /* 0x000f68000c1e1900 */
[----:B------:R-:W5:Y:S01]  /*03e0*/  LDG.E R21, desc[UR6][R2.64+0xc] ;  /* 0x00000c0602157981 */ /* 0x000f62000c1e1900 */
[----:B--2---:R-:W-:-:S03]  /*03f0*/  FFMA R25, R18, R19, R25 ;  /* 0x0000001312197223 */ /* 0x004fc60000000019 */
[----:B------:R-:W2:Y:S04]  /*0400*/  LDG.E R18, desc[UR6][R4.64+0x10] ;  /* 0x0000100604127981 */ /* 0x000ea8000c1e1900 */
[----:B------:R-:W2:Y:S01]  /*0410*/  LDG.E R19, desc[UR6][R2.64+0x10] ;  /* 0x0000100602137981 */ /* 0x000ea2000c1e1900 */
[----:B---3--:R-:W-:-:S03]  /*0420*/  FFMA R25, R10, R13, R25 ;  /* 0x0000000d0a197223 */ /* 0x008fc60000000019 */
[----:B------:R-:W3:Y:S04]  /*0430*/  LDG.E R10, desc[UR6][R4.64+0x14] ;  /* 0x00001406040a7981 */ /* 0x000ee8000c1e1900 */
[----:B------:R-:W3:Y:S01]  /*0440*/  LDG.E R13, desc[UR6][R2.64+0x14] ;  /* 0x00001406020d7981 */ /* 0x000ee2000c1e1900 */
[----:B----4-:R-:W-:-:S03]  /*0450*/  FFMA R25, R14, R15, R25 ;  /* 0x0000000f0e197223 */ /* 0x010fc60000000019 */
[----:B------:R-:W4:Y:S04]  /*0460*/  LDG.E R15, desc[UR6][R4.64+0x18] ;  /* 0x00001806040f7981 */ /* 0x000f28000c1e1900 */
[----:B------:R-:W4:Y:S01]  /*0470*/  LDG.E R14, desc[UR6][R2.64+0x18] ;  /* 0x00001806020e7981 */ /* 0x000f22000c1e1900 */
[----:B-----5:R-:W-:-:S03]  /*0480*/  FFMA R26, R16, R17, R25 ;  /* 0x00000011101a7223 */ /* 0x020fc60000000019 */
[----:B------:R-:W5:Y:S04]  /*0490*/  LDG.E R16, desc[UR6][R4.64+0x1c] ;  /* 0x00001c0604107981 */ /* 0x000f68000c1e1900 */
[----:B------:R0:W5:Y:S01]  /*04a0*/  LDG.E R17, desc[UR6][R2.64+0x1c] ;  /* 0x00001c0602117981 */ /* 0x000162000c1e1900 */
[----:B------:R-:W-:Y:S02]  /*04b0*/  VIADD R12, R12, 0x10 ;  /* 0x000000100c0c7836 */ /* 0x000fe40000000000 */
[----:B------:R-:W-:-:S03]  /*04c0*/  FFMA R23, R23, R22, R26 ;  /* 0x0000001617177223 */ /* 0x000fc6000000001a */
[----:B------:R-:W-:Y:S01]  /*04d0*/  ISETP.NE.AND P1, PT, R12, RZ, PT ;  /* 0x000000ff0c00720c */ /* 0x000fe20003f25270 */
[----:B------:R-:W-:Y:S01]  /*04e0*/  FFMA R21, R20, R21, R23 ;  /* 0x0000001514157223 */ /* 0x000fe20000000017 */
[----:B0-----:R-:W-:-:S05]  /*04f0*/  IADD3 R2, P3, PT, R2, 0x40, RZ ;  /* 0x0000004002027810 */ /* 0x001fca0007f7e0ff */
[----:B------:R-:W-:Y:S02]  /*0500*/  IMAD.X R3, RZ, RZ, R3, P3 ;  /* 0x000000ffff037224 */ /* 0x000fe400018e0603 */
[----:B--2---:R-:W-:-:S04]  /*0510*/  FFMA R19, R18, R19, R21 ;  /* 0x0000001312137223 */ /* 0x004fc80000000015 */
[----:B---3--:R-:W-:Y:S01]  /*0520*/  FFMA R10, R10, R13, R19 ;  /* 0x0000000d0a0a7223 */ /* 0x008fe20000000013 */
[----:B------:R-:W-:-:S03]  /*0530*/  IADD3 R13, P2, PT, R4, 0x40, RZ ;  /* 0x00000040040d7810 */ /* 0x000fc60007f5e0ff */
[----:B----4-:R-:W-:Y:S01]  /*0540*/  FFMA R15, R15, R14, R10 ;  /* 0x0000000e0f0f7223 */ /* 0x010fe2000000000a */
[----:B------:R-:W-:-:S03]  /*0550*/  IADD3.X R14, PT, PT, RZ, R5, RZ, P2, !PT ;  /* 0x00000005ff0e7210 */ /* 0x000fc600017fe4ff */
[----:B-----5:R-:W-:Y:S01]  /*0560*/  FFMA R10, R16, R17, R15 ;  /* 0x00000011100a7223 */ /* 0x020fe2000000000f */
[----:B------:R-:W-:Y:S06]  /*0570*/  @P1 BRA `(.L_x_294) ;  /* 0xfffffffc001c1947 */ /* 0x000fec000383ffff */
.L_x_293:
[----:B------:R-:W-:Y:S05]  /*0580*/  @!P0 BRA `(.L_x_292) ;  /* 0x0000000400a08947 */ /* 0x000fea0003800000 */
[----:B------:R-:W-:Y:S02]  /*0590*/  ISETP.GE.U32.AND P1, PT, R24, 0x8, PT ;  /* 0x000000081800780c */ /* 0x000fe40003f26070 */
[----:B------:R-:W-:-:S04]  /*05a0*/  LOP3.LUT R19, R9, 0x7, RZ, 0xc0, !PT ;  /* 0x0000000709137812 */ /* 0x000fc800078ec0ff */
[----:B------:R-:W-:-:S07]  /*05b0*/  ISETP.NE.AND P0, PT, R19, RZ, PT ;  /* 0x000000ff1300720c */ /* 0x000fce0003f05270 */
[----:B------:R-:W-:Y:S06]  /*05c0*/  @!P1 BRA `(.L_x_295) ;  /* 0x0000000000a49947 */ /* 0x000fec0003800000 */
[----:B------:R-:W0:Y:S01]  /*05d0*/  LDC.64 R14, c[0x0][0x380] ;  /* 0x0000e000ff0e7b82 */ /* 0x000e220000000a00 */
[CC--:B------:R-:W-:Y:S01]  /*05e0*/  IADD3 R16, P2, PT, R8.reuse, R11.reuse, RZ ;  /* 0x0000000b08107210 */ /* 0x0c0fe20007f5e0ff */
[----:B------:R-:W-:Y:S01]  /*05f0*/  IMAD.IADD R23, R8, 0x1, R11 ;  /* 0x0000000108177824 */ /* 0x000fe200078e020b */
[CC--:B------:R-:W-:Y:S02]  /*0600*/  IADD3 R21, PT, PT, R6.reuse, R11.reuse, RZ ;  /* 0x0000000b06157210 */ /* 0x0c0fe40007ffe0ff */
[----:B------:R-:W-:Y:S01]  /*0610*/  IADD3 R17, P1, PT, R6, R11, RZ ;  /* 0x0000000b06117210 */ /* 0x000fe20007f3e0ff */
[----:B------:R-:W-:Y:S02]  /*0620*/  IMAD.X R20, RZ, RZ, RZ, P2 ;  /* 0x000000ffff147224 */ /* 0x000fe400010e06ff */
[----:B------:R-:W1:Y:S01]  /*0630*/  LDC.64 R4, c[0x0][0x380] ;  /* 0x0000e000ff047b82 */ /* 0x000e620000000a00 */
[----:B------:R-:W-:-:S07]  /*0640*/  IADD3.X R18, PT, PT, RZ, RZ, RZ, P1, !PT ;  /* 0x000000ffff127210 */ /* 0x000fce0000ffe4ff */
[----:B------:R-:W2:Y:S08]  /*0650*/  LDC.64 R2, c[0x0][0x388] ;  /* 0x0000e200ff027b82 */ /* 0x000eb00000000a00 */
[----:B------:R-:W3:Y:S01]  /*0660*/  LDC.64 R12, c[0x0][0x388] ;  /* 0x0000e200ff0c7b82 */ /* 0x000ee20000000a00 */
[----:B0-----:R-:W-:-:S06]  /*0670*/  IMAD.WIDE.U32 R14, R21, 0x4, R14 ;  /* 0x00000004150e7825 */ /* 0x001fcc00078e000e */
[----:B------:R-:W4:Y:S01]  /*0680*/  LDG.E R15, desc[UR6][R14.64] ;  /* 0x000000060e0f7981 */ /* 0x000f22000c1e1900 */
[----:B-1----:R-:W-:-:S04]  /*0690*/  LEA R4, P1, R17, R4, 0x2 ;  /* 0x0000000411047211 */ /* 0x002fc800078210ff */
[----:B------:R-:W-:Y:S02]  /*06a0*/  LEA.HI.X R5, R17, R5, R18, 0x2, P1 ;  /* 0x0000000511057211 */ /* 0x000fe400008f1412 */
[----:B--2---:R-:W-:-:S03]  /*06b0*/  LEA R2, P2, R16, R2, 0x2 ;  /* 0x0000000210027211 */ /* 0x004fc600078410ff */
[----:B------:R-:W2:Y:S01]  /*06c0*/  LDG.E R26, desc[UR6][R4.64+0x4] ;  /* 0x00000406041a7981 */ /* 0x000ea2000c1e1900 */
[----:B------:R-:W-:-:S03]  /*06d0*/  LEA.HI.X R3, R16, R3, R20, 0x2, P2 ;  /* 0x0000000310037211 */ /* 0x000fc600010f1414 */
[----:B------:R-:W5:Y:S01]  /*06e0*/  LDG.E R22, desc[UR6][R4.64+0x8] ;  /* 0x0000080604167981 */ /* 0x000f62000c1e1900 */
[----:B---3--:R-:W-:-:S03]  /*06f0*/  IMAD.WIDE.U32 R12, R23, 0x4, R12 ;  /* 0x00000004170c7825 */ /* 0x008fc600078e000c */
[----:B------:R-:W2:Y:S04]  /*0700*/  LDG.E R28, desc[UR6][R2.64+0x4] ;  /* 0x00000406021c7981 */ /* 0x000ea8000c1e1900 */
[----:B------:R-:W4:Y:S04]  /*0710*/  LDG.E R24, desc[UR6][R12.64] ;  /* 0x000000060c187981 */ /* 0x000f28000c1e1900 */
[----:B------:R-:W5:Y:S04]  /*0720*/  LDG.E R25, desc[UR6][R2.64+0x8] ;  /* 0x0000080602197981 */ /* 0x000f68000c1e1900 */
[----:B------:R-:W3:Y:S04]  /*0730*/  LDG.E R20, desc[UR6][R4.64+0xc] ;  /* 0x00000c0604147981 */ /* 0x000ee8000c1e1900 */
        /* <DEDUP_REMOVED lines=8> */
[----:B------:R-:W3:Y:S01]  /*07c0*/  LDG.E R14, desc[UR6][R2.64+0x1c] ;  /* 0x00001c06020e7981 */ /* 0x000ee2000c1e1900 */
[----:B------:R-:W-:Y:S01]  /*07d0*/  IADD3 R11, PT, PT, R11, 0x8, RZ ;  /* 0x000000080b0b7810 */ /* 0x000fe20007ffe0ff */
[----:B----4-:R-:W-:-:S04]  /*07e0*/  FFMA R15, R15, R24, R10 ;  /* 0x000000180f0f7223 */ /* 0x010fc8000000000a */
[----:B--2---:R-:W-:-:S04]  /*07f0*/  FFMA R15, R26, R28, R15 ;  /* 0x0000001c1a0f7223 */ /* 0x004fc8000000000f */
[----:B-----5:R-:W-:-:S04]  /*0800*/  FFMA R15, R22, R25, R15 ;  /* 0x00000019160f7223 */ /* 0x020fc8000000000f */
[----:B---3--:R-:W-:-:S04]  /*0810*/  FFMA R15, R20, R23, R15 ;  /* 0x00000017140f7223 */ /* 0x008fc8000000000f */
[----:B------:R-:W-:-:S04]  /*0820*/  FFMA R15, R18, R21, R15 ;  /* 0x00000015120f7223 */ /* 0x000fc8000000000f */
[----:B------:R-:W-:-:S04]  /*0830*/  FFMA R15, R16, R17, R15 ;  /* 0x00000011100f7223 */ /* 0x000fc8000000000f */
[----:B------:R-:W-:-:S04]  /*0840*/  FFMA R12, R12, R27, R15 ;  /* 0x0000001b0c0c7223 */ /* 0x000fc8000000000f */
[----:B------:R-:W-:-:S07]  /*0850*/  FFMA R10, R13, R14, R12 ;  /* 0x0000000e0d0a7223 */ /* 0x000fce000000000c */
.L_x_295:
[----:B------:R-:W-:Y:S05]  /*0860*/  @!P0 BRA `(.L_x_292) ;  /* 0x0000000000e88947 */ /* 0x000fea0003800000 */
[----:B------:R-:W-:Y:S02]  /*0870*/  ISETP.GE.U32.AND P1, PT, R19, 0x4, PT ;  /* 0x000000041300780c */ /* 0x000fe40003f26070 */
[----:B------:R-:W-:-:S04]  /*0880*/  LOP3.LUT R9, R9, 0x3, RZ, 0xc0, !PT ;  /* 0x0000000309097812 */ /* 0x000fc800078ec0ff */
[----:B------:R-:W-:-:S07]  /*0890*/  ISETP.NE.AND P0, PT, R9, RZ, PT ;  /* 0x000000ff0900720c */ /* 0x000fce0003f05270 */
[----:B------:R-:W-:Y:S06]  /*08a0*/  @!P1 BRA `(.L_x_296) ;  /* 0x0000000000749947 */ /* 0x000fec0003800000 */
[----:B------:R-:W0:Y:S01]  /*08b0*/  LDC.64 R14, c[0x0][0x380] ;  /* 0x0000e000ff0e7b82 */ /* 0x000e220000000a00 */
[-C--:B------:R-:W-:Y:S01]  /*08c0*/  IADD3 R20, P2, PT, R8, R11.reuse, RZ ;  /* 0x0000000b08147210 */ /* 0x080fe20007f5e0ff */
[----:B------:R-:W-:Y:S01]  /*08d0*/  IMAD.IADD R17, R6, 0x1, R11 ;  /* 0x0000000106117824 */ /* 0x000fe200078e020b */
[-C--:B------:R-:W-:Y:S02]  /*08e0*/  IADD3 R19, PT, PT, R8, R11.reuse, RZ ;  /* 0x0000000b08137210 */ /* 0x080fe40007ffe0ff */
        /* <DEDUP_REMOVED lines=8> */
[----:B-1----:R-:W-:-:S06]  /*0970*/  IMAD.WIDE.U32 R12, R19, 0x4, R12 ;  /* 0x00000004130c7825 */ /* 0x002fcc00078e000c */
[----:B------:R-:W4:Y:S01]  /*0980*/  LDG.E R12, desc[UR6][R12.64] ;  /* 0x000000060c0c7981 */ /* 0x000f22000c1e1900 */
[----:B--2---:R-:W-:-:S04]  /*0990*/  LEA R4, P1, R16, R4, 0x2 ;  /* 0x0000000410047211 */ /* 0x004fc800078210ff */
[----:B------:R-:W-:Y:S02]  /*09a0*/  LEA.HI.X R5, R16, R5, R18, 0x2, P1 ;  /* 0x0000000510057211 */ /* 0x000fe400008f1412 */
[----:B---3--:R-:W-:-:S03]  /*09b0*/  LEA R2, P2, R20, R2, 0x2 ;  /* 0x0000000214027211 */ /* 0x008fc600078410ff */
[----:B------:R-:W2:Y:S01]  /*09c0*/  LDG.E R17, desc[UR6][R4.64+0x4] ;  /* 0x0000040604117981 */ /* 0x000ea2000c1e1900 */
[----:B------:R-:W-:-:S03]  /*09d0*/  LEA.HI.X R3, R20, R3, R21, 0x2, P2 ;  /* 0x0000000314037211 */ /* 0x000fc600010f1415 */
[----:B------:R-:W3:Y:S04]  /*09e0*/  LDG.E R19, desc[UR6][R4.64+0x8] ;  /* 0x0000080604137981 */ /* 0x000ee8000c1e1900 */
[----:B------:R-:W2:Y:S04]  /*09f0*/  LDG.E R16, desc[UR6][R2.64+0x4] ;  /* 0x0000040602107981 */ /* 0x000ea8000c1e1900 */
[----:B------:R-:W3:Y:S04]  /*0a00*/  LDG.E R18, desc[UR6][R2.64+0x8] ;  /* 0x0000080602127981 */ /* 0x000ee8000c1e1900 */
[----:B------:R-:W5:Y:S04]  /*0a10*/  LDG.E R21, desc[UR6][R4.64+0xc] ;  /* 0x00000c0604157981 */ /* 0x000f68000c1e1900 */
[----:B------:R-:W5:Y:S01]  /*0a20*/  LDG.E R20, desc[UR6][R2.64+0xc] ;  /* 0x00000c0602147981 */ /* 0x000f62000c1e1900 */
[----:B------:R-:W-:Y:S01]  /*0a30*/  IADD3 R11, PT, PT, R11, 0x4, RZ ;  /* 0x000000040b0b7810 */ /* 0x000fe20007ffe0ff */
[----:B----4-:R-:W-:-:S04]  /*0a40*/  FFMA R10, R15, R12, R10 ;  /* 0x0000000c0f0a7223 */ /* 0x010fc8000000000a */
[----:B--2---:R-:W-:-:S04]  /*0a50*/  FFMA R10, R17, R16, R10 ;  /* 0x00000010110a7223 */ /* 0x004fc8000000000a */
[----:B---3--:R-:W-:-:S04]  /*0a60*/  FFMA R10, R19, R18, R10 ;  /* 0x00000012130a7223 */ /* 0x008fc8000000000a */
[----:B-----5:R-:W-:-:S07]  /*0a70*/  FFMA R10, R21, R20, R10 ;  /* 0x00000014150a7223 */ /* 0x020fce000000000a */
.L_x_296:
[----:B------:R-:W-:Y:S05]  /*0a80*/  @!P0 BRA `(.L_x_292) ;  /* 0x0000000000608947 */ /* 0x000fea0003800000 */
[----:B------:R-:W0:Y:S01]  /*0a90*/  LDC.64 R2, c[0x0][0x388] ;  /* 0x0000e200ff027b82 */ /* 0x000e220000000a00 */
[----:B------:R-:W-:Y:S01]  /*0aa0*/  IADD3 R13, PT, PT, R8, R11, RZ ;  /* 0x0000000b080d7210 */ /* 0x000fe20007ffe0ff */
[----:B------:R-:W-:Y:S01]  /*0ab0*/  IMAD.IADD R11, R6, 0x1, R11 ;  /* 0x00000001060b7824 */ /* 0x000fe200078e020b */
[----:B------:R-:W-:-:S05]  /*0ac0*/  IADD3 R9, PT, PT, -R9, RZ, RZ ;  /* 0x000000ff09097210 */ /* 0x000fca0007ffe1ff */
[----:B------:R-:W1:Y:S01]  /*0ad0*/  LDC.64 R4, c[0x0][0x380] ;  /* 0x0000e000ff047b82 */ /* 0x000e620000000a00 */
[----:B0-----:R-:W-:-:S03]  /*0ae0*/  IMAD.WIDE.U32 R2, R13, 0x4, R2 ;  /* 0x000000040d027825 */ /* 0x001fc600078e0002 */
[----:B------:R-:W-:Y:S02]  /*0af0*/  MOV R6, R2 ;  /* 0x0000000200067202 */ /* 0x000fe40000000f00 */
[----:B------:R-:W-:Y:S01]  /*0b00*/  MOV R13, R3 ;  /* 0x00000003000d7202 */ /* 0x000fe20000000f00 */
[----:B-1----:R-:W-:-:S04]  /*0b10*/  IMAD.WIDE.U32 R4, R11, 0x4, R4 ;  /* 0x000000040b047825 */ /* 0x002fc800078e0004 */
[----:B------:R-:W-:Y:S01]  /*0b20*/  IMAD.MOV.U32 R2, RZ, RZ, R4 ;  /* 0x000000ffff027224 */ /* 0x000fe200078e0004 */
[----:B------:R-:W-:-:S07]  /*0b30*/  MOV R11, R5 ;  /* 0x00000005000b7202 */ /* 0x000fce0000000f00 */
.L_x_297:
[----:B------:R-:W-:Y:S01]  /*0b40*/  IMAD.MOV.U32 R3, RZ, RZ, R11 ;  /* 0x000000ffff037224 */ /* 0x000fe200078e000b */
[----:B------:R-:W-:Y:S02]  /*0b50*/  MOV R4, R6 ;  /* 0x0000000600047202 */ /* 0x000fe40000000f00 */
[----:B------:R-:W-:-:S03]  /*0b60*/  MOV R5, R13 ;  /* 0x0000000d00057202 */ /* 0x000fc60000000f00 */
[----:B------:R0:W2:Y:S04]  /*0b70*/  LDG.E R3, desc[UR6][R2.64] ;  /* 0x0000000602037981 */ /* 0x0000a8000c1e1900 */
[----:B------:R-:W2:Y:S01]  /*0b80*/  LDG.E R4, desc[UR6][R4.64] ;  /* 0x0000000604047981 */ /* 0x000ea2000c1e1900 */
[----:B------:R-:W-:Y:S01]  /*0b90*/  VIADD R9, R9, 0x1 ;  /* 0x0000000109097836 */ /* 0x000fe20000000000 */
[----:B------:R-:W-:-:S04]  /*0ba0*/  IADD3 R6, P1, PT, R6, 0x4, RZ ;  /* 0x0000000406067810 */ /* 0x000fc80007f3e0ff */
[----:B------:R-:W-:Y:S02]  /*0bb0*/  ISETP.NE.AND P0, PT, R9, RZ, PT ;  /* 0x000000ff0900720c */ /* 0x000fe40003f05270 */
[----:B0-----:R-:W-:Y:S02]  /*0bc0*/  IADD3 R2, P2, PT, R2, 0x4, RZ ;  /* 0x0000000402027810 */ /* 0x001fe40007f5e0ff */
[----:B------:R-:W-:Y:S02]  /*0bd0*/  IADD3.X R13, PT, PT, RZ, R13, RZ, P1, !PT ;  /* 0x0000000dff0d7210 */ /* 0x000fe40000ffe4ff */
[----:B------:R-:W-:Y:S01]  /*0be0*/  IADD3.X R11, PT, PT, RZ, R11, RZ, P2, !PT ;  /* 0x0000000bff0b7210 */ /* 0x000fe200017fe4ff */
[----:B--2---:R-:W-:-:S06]  /*0bf0*/  FFMA R10, R3, R4, R10 ;  /* 0x00000004030a7223 */ /* 0x004fcc000000000a */
[----:B------:R-:W-:Y:S05]  /*0c00*/  @P0 BRA `(.L_x_297) ;  /* 0xfffffffc00cc0947 */ /* 0x000fea000383ffff */
.L_x_292:
[----:B------:R-:W0:Y:S01]  /*0c10*/  LDC.64 R2, c[0x0][0x390] ;  /* 0x0000e400ff027b82 */ /* 0x000e220000000a00 */
[----:B------:R-:W-:-:S04]  /*0c20*/  IMAD R7, R7, UR4, R0 ;  /* 0x0000000407077c24 */ /* 0x000fc8000f8e0200 */
[----:B0-----:R-:W-:-:S05]  /*0c30*/  IMAD.WIDE.U32 R2, R7, 0x4, R2 ;  /* 0x0000000407027825 */ /* 0x001fca00078e0002 */
[----:B------:R-:W-:Y:S01]  /*0c40*/  STG.E desc[UR6][R2.64], R10 ;  /* 0x0000000a02007986 */ /* 0x000fe2000c101906 */
[----:B------:R-:W-:Y:S05]  /*0c50*/  EXIT ;  /* 0x000000000000794d */ /* 0x000fea0003800000 */
.L_x_298:
        /* <DEDUP_REMOVED lines=10> */
.L_x_517:


//--------------------- .text._Z15moe_topk_kernelPfPiS_iii --------------------------
	.section	.text._Z15moe_topk_kernelPfPiS_iii,"ax",@progbits
	.align	128
        .global         _Z15moe_topk_kernelPfPiS_iii
        .type           _Z15moe_topk_kernelPfPiS_iii,@function
        .size           _Z15moe_topk_kernelPfPiS_iii,(.L_x_495 - _Z15moe_topk_kernelPfPiS_iii)
        .other          _Z15moe_topk_kernelPfPiS_iii,@"STO_CUDA_ENTRY STV_DEFAULT"
_Z15moe_topk_kernelPfPiS_iii:
.text._Z15moe_topk_kernelPfPiS_iii:
[----:B------:R-:W-:Y:S08]  /*0000*/  LDC R1, c[0x0][0x37c] ;  /* 0x0000df00ff017b82 */ /* 0x000ff00000000800 */
[----:B------:R-:W0:Y:S08]  /*0010*/  S2UR UR4, SR_CTAID.X ;  /* 0x00000000000479c3 */ /* 0x000e300000002500 */
[----:B------:R-:W0:Y:S02]  /*0020*/  LDC R0, c[0x0][0x398] ;  /* 0x0000e600ff007b82 */ /* 0x000e240000000800 */
[----:B0-----:R-:W-:-:S13]  /*0030*/  ISETP.LE.AND P0, PT, R0, UR4, PT ;  /* 0x0000000400007c0c */ /* 0x001fda000bf03270 */
[----:B------:R-:W-:Y:S05]  /*0040*/  @P0 EXIT ;  /* 0x000000000000094d */ /* 0x000fea0003800000 */
[----:B------:R-:W0:Y:S02]  /*0050*/  LDC R3, c[0x0][0x3a0] ;  /* 0x0000e800ff037b82 */ /* 0x000e240000000800 */
[----:B0-----:R-:W-:-:S13]  /*0060*/  ISETP.GE.AND P0, PT, R3, 0x1, PT ;  /* 0x000000010300780c */ /* 0x001fda0003f06270 */
[----:B------:R-:W-:Y:S05]  /*0070*/  @!P0 EXIT ;  /* 0x000000000000894d */ /* 0x000fea0003800000 */
[----:B------:R-:W0:Y:S01]  /*0080*/  LDC R12, c[0x0][0x39c] ;  /* 0x0000e700ff0c7b82 */ /* 0x000e220000000800 */
[----:B------:R-:W-:Y:S01]  /*0090*/  IMAD R9, R3, UR4, RZ ;  /* 0x0000000403097c24 */ /* 0x000fe2000f8e02ff */
[----:B------:R-:W1:Y:S04]  /*00a0*/  LDCU.64 UR6, c[0x0][0x358] ;  /* 0x00006b00ff0677ac */ /* 0x000e680008000a00 */
[----:B------:R-:W-:Y:S02]  /*00b0*/  SHF.R.S32.HI R2, RZ, 0x1f, R9 ;  /* 0x0000001fff027819 */ /* 0x000fe40000011409 */
[----:B------:R-:W2:Y:S08]  /*00c0*/  LDC.64 R4, c[0x0][0x388] ;  /* 0x0000e200ff047b82 */ /* 0x000eb00000000a00 */
[----:B------:R-:W3:Y:S01]  /*00d0*/  LDC.64 R6, c[0x0][0x380] ;  /* 0x0000e000ff067b82 */ /* 0x000ee20000000a00 */
[C---:B0-----:R-:W-:Y:S01]  /*00e0*/  ISETP.GE.AND P0, PT, R12.reuse, 0x1, PT ;  /* 0x000000010c00780c */ /* 0x041fe20003f06270 */
[----:B------:R-:W-:Y:S01]  /*00f0*/  IMAD R11, R12, UR4, RZ ;  /* 0x000000040c0b7c24 */ /* 0x000fe2000f8e02ff */
[----:B--2---:R-:W-:-:S04]  /*0100*/  LEA R4, P1, R9, R4, 0x2 ;  /* 0x0000000409047211 */ /* 0x004fc800078210ff */
[----:B------:R-:W-:Y:S01]  /*0110*/  LEA.HI.X R5, R9, R5, R2, 0x2, P1 ;  /* 0x0000000509057211 */ /* 0x000fe200008f1402 */
[----:B---3--:R-:W-:-:S06]  /*0120*/  IMAD.WIDE R6, R11, 0x4, R6 ;  /* 0x000000040b067825 */ /* 0x008fcc00078e0206 */
[----:B-1----:R-:W-:Y:S05]  /*0130*/  @!P0 BRA `(.L_x_299) ;  /* 0x0000001000208947 */ /* 0x002fea0003800000 */
[C---:B------:R-:W-:Y:S01]  /*0140*/  LOP3.LUT R18, R12.reuse, 0xf, RZ, 0xc0, !PT ;  /* 0x0000000f0c127812 */ /* 0x040fe200078ec0ff */
[----:B------:R-:W-:Y:S01]  /*0150*/  IMAD.MOV.U32 R8, RZ, RZ, RZ ;  /* 0x000000ffff087224 */ /* 0x000fe200078e00ff */
[C---:B------:R-:W-:Y:S02]  /*0160*/  LOP3.LUT R17, R12.reuse, 0x7, RZ, 0xc0, !PT ;  /* 0x000000070c117812 */ /* 0x040fe400078ec0ff */
[----:B------:R-:W-:Y:S01]  /*0170*/  LOP3.LUT R13, R12, 0x7ffffff0, RZ, 0xc0, !PT ;  /* 0x7ffffff00c0d7812 */ /* 0x000fe200078ec0ff */
[----:B------:R-:W-:Y:S01]  /*0180*/  VIADD R16, R18, 0xffffffff ;  /* 0xffffffff12107836 */ /* 0x000fe20000000000 */
[----:B------:R-:W-:Y:S01]  /*0190*/  LOP3.LUT R12, R12, 0x3, RZ, 0xc0, !PT ;  /* 0x000000030c0c7812 */ /* 0x000fe200078ec0ff */
[----:B------:R-:W-:-:S07]  /*01a0*/  VIADD R15, R17, 0xffffffff ;  /* 0xffffffff110f7836 */ /* 0x000fce0000000000 */
.L_x_315:
[----:B------:R-:W-:-:S13]  /*01b0*/  ISETP.NE.AND P0, PT, R8, RZ, PT ;  /* 0x000000ff0800720c */ /* 0x000fda0003f05270 */
[----:B01----:R-:W-:Y:S05]  /*01c0*/  @P0 BRA `(.L_x_300) ;  /* 0x00000008007c0947 */ /* 0x003fea0003800000 */
[----:B------:R-:W0:Y:S01]  /*01d0*/  LDCU UR4, c[0x0][0x39c] ;  /* 0x00007380ff0477ac */ /* 0x000e220008000800 */
[----:B------:R-:W-:Y:S02]  /*01e0*/  IMAD.MOV.U32 R0, RZ, RZ, -0x800001 ;  /* 0xff7fffffff007424 */ /* 0x000fe400078e00ff */
[----:B------:R-:W-:Y:S02]  /*01f0*/  IMAD.MOV.U32 R14, RZ, RZ, RZ ;  /* 0x000000ffff0e7224 */ /* 0x000fe400078e00ff */
[----:B------:R-:W-:Y:S01]  /*0200*/  IMAD.MOV.U32 R3, RZ, RZ, RZ ;  /* 0x000000ffff037224 */ /* 0x000fe200078e00ff */
[----:B0-----:R-:W-:-:S09]  /*0210*/  UISETP.GE.U32.AND UP0, UPT, UR4, 0x10, UPT ;  /* 0x000000100400788c */ /* 0x001fd2000bf06070 */
[----:B------:R-:W-:Y:S05]  /*0220*/  BRA.U !UP0, `(.L_x_301) ;  /* 0x0000000508207547 */ /* 0x000fea000b800000 */
[----:B------:R-:W-:Y:S02]  /*0230*/  IMAD.MOV.U32 R0, RZ, RZ, -0x800001 ;  /* 0xff7fffffff007424 */ /* 0x000fe400078e00ff */
[----:B------:R-:W-:Y:S02]  /*0240*/  IMAD.MOV.U32 R14, RZ, RZ, RZ ;  /* 0x000000ffff0e7224 */ /* 0x000fe400078e00ff */
[----:B------:R-:W-:-:S07]  /*0250*/  IMAD.MOV.U32 R3, RZ, RZ, RZ ;  /* 0x000000ffff037224 */ /* 0x000fce00078e00ff */
.L_x_302:
[----:B------:R-:W-:-:S05]  /*0260*/  IMAD.WIDE.U32 R10, R14, 0x4, R6 ;  /* 0x000000040e0a7825 */ /* 0x000fca00078e0006 */
[----:B------:R-:W2:Y:S04]  /*0270*/  LDG.E R21, desc[UR6][R10.64] ;  /* 0x000000060a157981 */ /* 0x000ea8000c1e1900 */
[----:B------:R-:W3:Y:S04]  /*0280*/  LDG.E R24, desc[UR6][R10.64+0x4] ;  /* 0x000004060a187981 */ /* 0x000ee8000c1e1900 */
[----:B------:R-:W4:Y:S04]  /*0290*/  LDG.E R23, desc[UR6][R10.64+0x8] ;  /* 0x000008060a177981 */ /* 0x000f28000c1e1900 */
[----:B------:R-:W5:Y:S04]  /*02a0*/  LDG.E R22, desc[UR6][R10.64+0xc] ;  /* 0x00000c060a167981 */ /* 0x000f68000c1e1900 */
[----:B------:R-:W5:Y:S04]  /*02b0*/  LDG.E R20, desc[UR6][R10.64+0x10] ;  /* 0x000010060a147981 */ /* 0x000f68000c1e1900 */
[----:B------:R-:W5:Y:S04]  /*02c0*/  LDG.E R19, desc[UR6][R10.64+0x14] ;  /* 0x000014060a137981 */ /* 0x000f68000c1e1900 */
[----:B------:R-:W5:Y:S01]  /*02d0*/  LDG.E R27, desc[UR6][R10.64+0x3c] ;  /* 0x00003c060a1b7981 */ /* 0x000f62000c1e1900 */
[----:B--2---:R-:W-:-:S04]  /*02e0*/  FSETP.GT.AND P3, PT, R21, R0, PT ;  /* 0x000000001500720b */ /* 0x004fc80003f64000 */
[----:B------:R-:W-:Y:S02]  /*02f0*/  FSEL R21, R21, R0, P3 ;  /* 0x0000000015157208 */ /* 0x000fe40001800000 */
[----:B------:R-:W2:Y:S02]  /*0300*/  LDG.E R0, desc[UR6][R10.64+0x18] ;  /* 0x000018060a007981 */ /* 0x000ea4000c1e1900 */
[----:B---3--:R-:W-:-:S04]  /*0310*/  FSETP.GT.AND P4, PT, R24, R21, PT ;  /* 0x000000151800720b */ /* 0x008fc80003f84000 */
[----:B------:R-:W-:Y:S02]  /*0320*/  FSEL R24, R24, R21, P4 ;  /* 0x0000001518187208 */ /* 0x000fe40002000000 */
[----:B------:R-:W3:Y:S02]  /*0330*/  LDG.E R21, desc[UR6][R10.64+0x1c] ;  /* 0x00001c060a157981 */ /* 0x000ee4000c1e1900 */
[----:B----4-:R-:W-:-:S04]  /*0340*/  FSETP.GT.AND P5, PT, R23, R24, PT ;  /* 0x000000181700720b */ /* 0x010fc80003fa4000 */
[----:B------:R-:W-:Y:S02]  /*0350*/  FSEL R25, R23, R24, P5 ;  /* 0x0000001817197208 */ /* 0x000fe40002800000 */
[----:B------:R-:W4:Y:S02]  /*0360*/  LDG.E R23, desc[UR6][R10.64+0x20] ;  /* 0x000020060a177981 */ /* 0x000f24000c1e1900 */
[----:B-----5:R-:W-:-:S04]  /*0370*/  FSETP.GT.AND P6, PT, R22, R25, PT ;  /* 0x000000191600720b */ /* 0x020fc80003fc4000 */
[----:B------:R-:W-:Y:S02]  /*0380*/  FSEL R25, R22, R25, P6 ;  /* 0x0000001916197208 */ /* 0x000fe40003000000 */
[----:B------:R-:W5:Y:S02]  /*0390*/  LDG.E R22, desc[UR6][R10.64+0x24] ;  /* 0x000024060a167981 */ /* 0x000f64000c1e1900 */
[----:B------:R-:W-:-:S04]  /*03a0*/  FSETP.GT.AND P0, PT, R20, R25, PT ;  /* 0x000000191400720b */ /* 0x000fc80003f04000 */
[----:B------:R-:W-:Y:S02]  /*03b0*/  FSEL R24, R20, R25, P0 ;  /* 0x0000001914187208 */ /* 0x000fe40000000000 */
[----:B------:R-:W5:Y:S02]  /*03c0*/  LDG.E R20, desc[UR6][R10.64+0x28] ;  /* 0x000028060a147981 */ /* 0x000f64000c1e1900 */
[----:B------:R-:W-:-:S04]  /*03d0*/  FSETP.GT.AND P1, PT, R19, R24, PT ;  /* 0x000000181300720b */ /* 0x000fc80003f24000 */
[----:B------:R-:W-:Y:S02]  /*03e0*/  FSEL R25, R19, R24, P1 ;  /* 0x0000001813197208 */ /* 0x000fe40000800000 */
[----:B------:R-:W5:Y:S01]  /*03f0*/  LDG.E R19, desc[UR6][R10.64+0x2c] ;  /* 0x00002c060a137981 */ /* 0x000f62000c1e1900 */
[C---:B------:R-:W-:Y:S01]  /*0400*/  SEL R3, R14.reuse, R3, P3 ;  /* 0x000000030e037207 */ /* 0x040fe20001800000 */
[----:B------:R-:W-:Y:S01]  /*0410*/  @P4 VIADD R3, R14, 0x1 ;  /* 0x000000010e034836 */ /* 0x000fe20000000000 */
        /* <DEDUP_REMOVED lines=8> */
[----:B------:R-:W4:Y:S01]  /*04a0*/  LDG.E R23, desc[UR6][R10.64+0x38] ;  /* 0x000038060a177981 */ /* 0x000f22000c1e1900 */
[----:B------:R-:W-:Y:S01]  /*04b0*/  @P5 VIADD R3, R14, 0x2 ;  /* 0x000000020e035836 */ /* 0x000fe20000000000 */
[----:B-----5:R-:W-:Y:S01]  /*04c0*/  FSETP.GT.AND P5, PT, R22, R25, PT ;  /* 0x000000191600720b */ /* 0x020fe20003fa4000 */
[----:B------:R-:W-:-:S03]  /*04d0*/  @P6 VIADD R3, R14, 0x3 ;  /* 0x000000030e036836 */ /* 0x000fc60000000000 */
[----:B------:R-:W-:-:S04]  /*04e0*/  FSEL R25, R22, R25, P5 ;  /* 0x0000001916197208 */ /* 0x000fc80002800000 */
[----:B------:R-:W-:Y:S01]  /*04f0*/  FSETP.GT.AND P6, PT, R20, R25, PT ;  /* 0x000000191400720b */ /* 0x000fe20003fc4000 */
[----:B------:R-:W-:-:S03]  /*0500*/  @P0 VIADD R3, R14, 0x4 ;  /* 0x000000040e030836 */ /* 0x000fc60000000000 */
[----:B------:R-:W-:-:S04]  /*0510*/  FSEL R20, R20, R25, P6 ;  /* 0x0000001914147208 */ /* 0x000fc80003000000 */
[----:B------:R-:W-:Y:S01]  /*0520*/  FSETP.GT.AND P0, PT, R19, R20, PT ;  /* 0x000000141300720b */ /* 0x000fe20003f04000 */
[----:B------:R-:W-:-:S03]  /*0530*/  @P1 VIADD R3, R14, 0x5 ;  /* 0x000000050e031836 */ /* 0x000fc60000000000 */
[----:B------:R-:W-:Y:S01]  /*0540*/  FSEL R19, R19, R20, P0 ;  /* 0x0000001413137208 */ /* 0x000fe20000000000 */
[C---:B------:R-:W-:Y:S01]  /*0550*/  @P2 VIADD R3, R14.reuse, 0x6 ;  /* 0x000000060e032836 */ /* 0x040fe20000000000 */
[C---:B------:R-:W-:Y:S01]  /*0560*/  @P3 IADD3 R3, PT, PT, R14.reuse, 0x7, RZ ;  /* 0x000000070e033810 */ /* 0x040fe20007ffe0ff */
[C---:B------:R-:W-:Y:S02]  /*0570*/  @P4 VIADD R3, R14.reuse, 0x8 ;  /* 0x000000080e034836 */ /* 0x040fe40000000000 */
[C---:B------:R-:W-:Y:S02]  /*0580*/  @P5 VIADD R3, R14.reuse, 0x9 ;  /* 0x000000090e035836 */ /* 0x040fe40000000000 */
[C---:B------:R-:W-:Y:S02]  /*0590*/  @P6 VIADD R3, R14.reuse, 0xa ;  /* 0x0000000a0e036836 */ /* 0x040fe40000000000 */
[----:B------:R-:W-:Y:S01]  /*05a0*/  @P0 VIADD R3, R14, 0xb ;  /* 0x0000000b0e030836 */ /* 0x000fe20000000000 */
[----:B--2---:R-:W-:-:S04]  /*05b0*/  FSETP.GT.AND P1, PT, R0, R19, PT ;  /* 0x000000130000720b */ /* 0x004fc80003f24000 */
[----:B------:R-:W-:-:S04]  /*05c0*/  FSEL R0, R0, R19, P1 ;  /* 0x0000001300007208 */ /* 0x000fc80000800000 */
[----:B---3--:R-:W-:-:S04]  /*05d0*/  FSETP.GT.AND P2, PT, R21, R0, PT ;  /* 0x000000001500720b */ /* 0x008fc80003f44000 */
[----:B------:R-:W-:-:S04]  /*05e0*/  FSEL R0, R21, R0, P2 ;  /* 0x0000000015007208 */ /* 0x000fc80001000000 */
[----:B----4-:R-:W-:-:S04]  /*05f0*/  FSETP.GT.AND P3, PT, R23, R0, PT ;  /* 0x000000001700720b */ /* 0x010fc80003f64000 */
[----:B------:R-:W-:-:S04]  /*0600*/  FSEL R0, R23, R0, P3 ;  /* 0x0000000017007208 */ /* 0x000fc80001800000 */
[----:B------:R-:W-:Y:S01]  /*0610*/  FSETP.GT.AND P0, PT, R27, R0, PT ;  /* 0x000000001b00720b */ /* 0x000fe20003f04000 */
[C---:B------:R-:W-:Y:S02]  /*0620*/  @P1 VIADD R3, R14.reuse, 0xc ;  /* 0x0000000c0e031836 */ /* 0x040fe40000000000 */
[C---:B------:R-:W-:Y:S02]  /*0630*/  @P2 VIADD R3, R14.reuse, 0xd ;  /* 0x0000000d0e032836 */ /* 0x040fe40000000000 */
[----:B------:R-:W-:-:S08]  /*0640*/  @P3 VIADD R3, R14, 0xe ;  /* 0x0000000e0e033836 */ /* 0x000fd00000000000 */
[C---:B------:R-:W-:Y:S02]  /*0650*/  @P0 VIADD R3, R14.reuse, 0xf ;  /* 0x0000000f0e030836 */ /* 0x040fe40000000000 */
[----:B------:R-:W-:-:S05]  /*0660*/  VIADD R14, R14, 0x10 ;  /* 0x000000100e0e7836 */ /* 0x000fca0000000000 */
[----:B------:R-:W-:Y:S02]  /*0670*/  ISETP.NE.AND P1, PT, R14, R13, PT ;  /* 0x0000000d0e00720c */ /* 0x000fe40003f25270 */
[----:B------:R-:W-:-:S11]  /*0680*/  FSEL R0, R27, R0, P0 ;  /* 0x000000001b007208 */ /* 0x000fd60000000000 */
[----:B------:R-:W-:Y:S05]  /*0690*/  @P1 BRA `(.L_x_302) ;  /* 0xfffffff800f01947 */ /* 0x000fea000383ffff */
[----:B------:R-:W-:-:S07]  /*06a0*/  IMAD.MOV.U32 R14, RZ, RZ, R13 ;  /* 0x000000ffff0e7224 */ /* 0x000fce00078e000d */
.L_x_301:
[----:B------:R-:W-:-:S13]  /*06b0*/  ISETP.NE.AND P0, PT, R18, RZ, PT ;  /* 0x000000ff1200720c */ /* 0x000fda0003f05270 */
[----:B------:R-:W-:Y:S05]  /*06c0*/  @!P0 BRA `(.L_x_303) ;  /* 0x0000000400b48947 */ /* 0x000fea0003800000 */
[----:B------:R-:W-:Y:S02]  /*06d0*/  ISETP.GE.U32.AND P1, PT, R16, 0x7, PT ;  /* 0x000000071000780c */ /* 0x000fe40003f26070 */
[----:B------:R-:W-:-:S11]  /*06e0*/  ISETP.NE.AND P0, PT, R17, RZ, PT ;  /* 0x000000ff1100720c */ /* 0x000fd60003f05270 */
[----:B------:R-:W-:Y:S05]  /*06f0*/  @!P1 BRA `(.L_x_304) ;  /* 0x0000000000889947 */ /* 0x000fea0003800000 */
[----:B------:R-:W-:-:S05]  /*0700*/  IMAD.WIDE.U32 R10, R14, 0x4, R6 ;  /* 0x000000040e0a7825 */ /* 0x000fca00078e0006 */
[----:B------:R-:W2:Y:S04]  /*0710*/  LDG.E R21, desc[UR6][R10.64] ;  /* 0x000000060a157981 */ /* 0x000ea8000c1e1900 */
[----:B------:R-:W3:Y:S04]  /*0720*/  LDG.E R23, desc[UR6][R10.64+0x4] ;  /* 0x000004060a177981 */ /* 0x000ee8000c1e1900 */
[----:B------:R-:W4:Y:S04]  /*0730*/  LDG.E R25, desc[UR6][R10.64+0x8] ;  /* 0x000008060a197981 */ /* 0x000f28000c1e1900 */
[----:B------:R-:W5:Y:S04]  /*0740*/  LDG.E R27, desc[UR6][R10.64+0xc] ;  /* 0x00000c060a1b7981 */ /* 0x000f68000c1e1900 */
[----:B------:R-:W5:Y:S04]  /*0750*/  LDG.E R20, desc[UR6][R10.64+0x10] ;  /* 0x000010060a147981 */ /* 0x000f68000c1e1900 */
[----:B------:R-:W5:Y:S01]  /*0760*/  LDG.E R19, desc[UR6][R10.64+0x14] ;  /* 0x000014060a137981 */ /* 0x000f62000c1e1900 */
[----:B--2---:R-:W-:-:S04]  /*0770*/  FSETP.GT.AND P5, PT, R21, R0, PT ;  /* 0x000000001500720b */ /* 0x004fc80003fa4000 */
[----:B------:R-:W-:Y:S02]  /*0780*/  FSEL R22, R21, R0, P5 ;  /* 0x0000000015167208 */ /* 0x000fe40002800000 */
[----:B------:R-:W2:Y:S04]  /*0790*/  LDG.E R0, desc[UR6][R10.64+0x18] ;  /* 0x000018060a007981 */ /* 0x000ea8000c1e1900 */
[----:B------:R-:W2:Y:S01]  /*07a0*/  LDG.E R21, desc[UR6][R10.64+0x1c] ;  /* 0x00001c060a157981 */ /* 0x000ea2000c1e1900 */
[CC--:B---3--:R-:W-:Y:S02]  /*07b0*/  FSETP.GT.AND P6, PT, R23.reuse, R22.reuse, PT ;  /* 0x000000161700720b */ /* 0x0c8fe40003fc4000 */
[----:B------:R-:W-:Y:S02]  /*07c0*/  SEL R3, R14, R3, P5 ;  /* 0x000000030e037207 */ /* 0x000fe40002800000 */
[----:B------:R-:W-:-:S04]  /*07d0*/  FSEL R22, R23, R22, P6 ;  /* 0x0000001617167208 */ /* 0x000fc80003000000 */
[----:B----4-:R-:W-:-:S04]  /*07e0*/  FSETP.GT.AND P4, PT, R25, R22, PT ;  /* 0x000000161900720b */ /* 0x010fc80003f84000 */
[----:B------:R-:W-:Y:S01]  /*07f0*/  FSEL R22, R25, R22, P4 ;  /* 0x0000001619167208 */ /* 0x000fe20002000000 */
[----:B------:R-:W-:-:S03]  /*0800*/  @P6 VIADD R3, R14, 0x1 ;  /* 0x000000010e036836 */ /* 0x000fc60000000000 */
[----:B-----5:R-:W-:-:S04]  /*0810*/  FSETP.GT.AND P3, PT, R27, R22, PT ;  /* 0x000000161b00720b */ /* 0x020fc80003f64000 */
[----:B------:R-:W-:Y:S01]  /*0820*/  FSEL R27, R27, R22, P3 ;  /* 0x000000161b1b7208 */ /* 0x000fe20001800000 */
[----:B------:R-:W-:-:S03]  /*0830*/  @P4 VIADD R3, R14, 0x2 ;  /* 0x000000020e034836 */ /* 0x000fc60000000000 */
[----:B------:R-:W-:-:S04]  /*0840*/  FSETP.GT.AND P1, PT, R20, R27, PT ;  /* 0x0000001b1400720b */ /* 0x000fc80003f24000 */
[----:B------:R-:W-:Y:S01]  /*0850*/  FSEL R20, R20, R27, P1 ;  /* 0x0000001b14147208 */ /* 0x000fe20000800000 */
[----:B------:R-:W-:-:S03]  /*0860*/  @P3 VIADD R3, R14, 0x3 ;  /* 0x000000030e033836 */ /* 0x000fc60000000000 */
[----:B------:R-:W-:-:S04]  /*0870*/  FSETP.GT.AND P2, PT, R19, R20, PT ;  /* 0x000000141300720b */ /* 0x000fc80003f44000 */
[----:B------:R-:W-:Y:S02]  /*0880*/  FSEL R19, R19, R20, P2 ;  /* 0x0000001413137208 */ /* 0x000fe40001000000 */
[----:B------:R-:W-:-:S07]  /*0890*/  @P1 IADD3 R3, PT, PT, R14, 0x4, RZ ;  /* 0x000000040e031810 */ /* 0x000fce0007ffe0ff */
[----:B------:R-:W-:Y:S01]  /*08a0*/  @P2 VIADD R3, R14, 0x5 ;  /* 0x000000050e032836 */ /* 0x000fe20000000000 */
[----:B--2---:R-:W-:-:S04]  /*08b0*/  FSETP.GT.AND P5, PT, R0, R19, PT ;  /* 0x000000130000720b */ /* 0x004fc80003fa4000 */
[----:B------:R-:W-:-:S04]  /*08c0*/  FSEL R0, R0, R19, P5 ;  /* 0x0000001300007208 */ /* 0x000fc80002800000 */
[----:B------:R-:W-:-:S04]  /*08d0*/  FSETP.GT.AND P3, PT, R21, R0, PT ;  /* 0x000000001500720b */ /* 0x000fc80003f64000 */
[----:B------:R-:W-:Y:S01]  /*08e0*/  FSEL R0, R21, R0, P3 ;  /* 0x0000000015007208 */ /* 0x000fe20001800000 */
[----:B------:R-:W-:-:S08]  /*08f0*/  @P5 VIADD R3, R14, 0x6 ;  /* 0x000000060e035836 */ /* 0x000fd00000000000 */
[C---:B------:R-:W-:Y:S02]  /*0900*/  @P3 VIADD R3, R14.reuse, 0x7 ;  /* 0x000000070e033836 */ /* 0x040fe40000000000 */
[----:B------:R-:W-:-:S07]  /*0910*/  VIADD R14, R14, 0x8 ;  /* 0x000000080e0e7836 */ /* 0x000fce0000000000 */
.L_x_304:
        /* <DEDUP_REMOVED lines=8> */
[----:B------:R-:W5:Y:S01]  /*09a0*/  LDG.E R25, desc[UR6][R10.64+0xc] ;  /* 0x00000c060a197981 */ /* 0x000f62000c1e1900 */
[----:B--2---:R-:W-:-:S04]  /*09b0*/  FSETP.GT.AND P0, PT, R19, R0, PT ;  /* 0x000000001300720b */ /* 0x004fc80003f04000 */
[----:B------:R-:W-:Y:S02]  /*09c0*/  FSEL R0, R19, R0, P0 ;  /* 0x0000000013007208 */ /* 0x000fe40000000000 */
[----:B------:R-:W-:Y:S02]  /*09d0*/  SEL R3, R14, R3, P0 ;  /* 0x000000030e037207 */ /* 0x000fe40000000000 */
[----:B---3--:R-:W-:-:S04]  /*09e0*/  FSETP.GT.AND P2, PT, R21, R0, PT ;  /* 0x000000001500720b */ /* 0x008fc80003f44000 */
[----:B------:R-:W-:-:S04]  /*09f0*/  FSEL R0, R21, R0, P2 ;  /* 0x0000000015007208 */ /* 0x000fc80001000000 */
[----:B----4-:R-:W-:-:S04]  /*0a00*/  FSETP.GT.AND P3, PT, R23, R0, PT ;  /* 0x000000001700720b */ /* 0x010fc80003f64000 */
[----:B------:R-:W-:Y:S01]  /*0a10*/  FSEL R0, R23, R0, P3 ;  /* 0x0000000017007208 */ /* 0x000fe20001800000 */
[----:B------:R-:W-:-:S03]  /*0a20*/  @P2 VIADD R3, R14, 0x1 ;  /* 0x000000010e032836 */ /* 0x000fc60000000000 */
[----:B-----5:R-:W-:-:S04]  /*0a30*/  FSETP.GT.AND P4, PT, R25, R0, PT ;  /* 0x000000001900720b */ /* 0x020fc80003f84000 */
[----:B------:R-:W-:Y:S01]  /*0a40*/  FSEL R0, R25, R0, P4 ;  /* 0x0000000019007208 */ /* 0x000fe20002000000 */
[----:B------:R-:W-:-:S08]  /*0a50*/  @P3 VIADD R3, R14, 0x2 ;  /* 0x000000020e033836 */ /* 0x000fd00000000000 */
[C---:B------:R-:W-:Y:S02]  /*0a60*/  @P4 VIADD R3, R14.reuse, 0x3 ;  /* 0x000000030e034836 */ /* 0x040fe40000000000 */
[----:B------:R-:W-:-:S07]  /*0a70*/  VIADD R14, R14, 0x4 ;  /* 0x000000040e0e7836 */ /* 0x000fce0000000000 */
.L_x_305:
[----:B------:R-:W-:Y:S05]  /*0a80*/  @!P1 BRA `(.L_x_303) ;  /* 0x0000000000c49947 */ /* 0x000fea0003800000 */
[----:B------:R-:W-:-:S05]  /*0a90*/  IMAD.WIDE.U32 R10, R14, 0x4, R6 ;  /* 0x000000040e0a7825 */ /* 0x000fca00078e0006 */
[----:B------:R-:W2:Y:S01]  /*0aa0*/  LDG.E R19, desc[UR6][R10.64] ;  /* 0x000000060a137981 */ /* 0x000ea2000c1e1900 */
[----:B------:R-:W-:Y:S02]  /*0ab0*/  ISETP.NE.AND P1, PT, R12, 0x1, PT ;  /* 0x000000010c00780c */ /* 0x000fe40003f25270 */
[----:B--2---:R-:W-:-:S04]  /*0ac0*/  FSETP.GT.AND P0, PT, R19, R0, PT ;  /* 0x000000001300720b */ /* 0x004fc80003f04000 */
[----:B------:R-:W-:Y:S02]  /*0ad0*/  FSEL R0, R19, R0, P0 ;  /* 0x0000000013007208 */ /* 0x000fe40000000000 */
[----:B------:R-:W-:-:S05]  /*0ae0*/  SEL R3, R14, R3, P0 ;  /* 0x000000030e037207 */ /* 0x000fca0000000000 */
[----:B------:R-:W-:Y:S05]  /*0af0*/  @!P1 BRA `(.L_x_303) ;  /* 0x0000000000a89947 */ /* 0x000fea0003800000 */
[----:B------:R-:W2:Y:S01]  /*0b00*/  LDG.E R19, desc[UR6][R10.64+0x4] ;  /* 0x000004060a137981 */ /* 0x000ea2000c1e1900 */
[----:B------:R-:W-:Y:S02]  /*0b10*/  ISETP.NE.AND P1, PT, R12, 0x2, PT ;  /* 0x000000020c00780c */ /* 0x000fe40003f25270 */
[----:B--2---:R-:W-:-:S04]  /*0b20*/  FSETP.GT.AND P0, PT, R19, R0, PT ;  /* 0x000000001300720b */ /* 0x004fc80003f04000 */
[----:B------:R-:W-:-:S09]  /*0b30*/  FSEL R0, R19, R0, P0 ;  /* 0x0000000013007208 */ /* 0x000fd20000000000 */
[----:B------:R-:W-:Y:S01]  /*0b40*/  @P0 VIADD R3, R14, 0x1 ;  /* 0x000000010e030836 */ /* 0x000fe20000000000 */
[----:B------:R-:W-:Y:S06]  /*0b50*/  @!P1 BRA `(.L_x_303) ;  /* 0x0000000000909947 */ /* 0x000fec0003800000 */
[----:B------:R-:W2:Y:S02]  /*0b60*/  LDG.E R11, desc[UR6][R10.64+0x8] ;  /* 0x000008060a0b7981 */ /* 0x000ea4000c1e1900 */
[----:B--2---:R-:W-:-:S13]  /*0b70*/  FSETP.GT.AND P0, PT, R11, R0, PT ;  /* 0x000000000b00720b */ /* 0x004fda0003f04000 */
[----:B------:R-:W-:Y:S05]  /*0b80*/  @!P0 BRA `(.L_x_303) ;  /* 0x0000000000848947 */ /* 0x000fea0003800000 */
[----:B------:R-:W-:Y:S02]  /*0b90*/  VIADD R3, R14, 0x2 ;  /* 0x000000020e037836 */ /* 0x000fe40000000000 */
[----:B------:R-:W-:Y:S01]  /*0ba0*/  IMAD.MOV.U32 R0, RZ, RZ, R11 ;  /* 0x000000ffff007224 */ /* 0x000fe200078e000b */
[----:B------:R-:W-:Y:S06]  /*0bb0*/  BRA `(.L_x_303) ;  /* 0x0000000000787947 */ /* 0x000fec0003800000 */
.L_x_300:
[----:B------:R0:W5:Y:S01]  /*0bc0*/  LDG.E R14, desc[UR6][R4.64] ;  /* 0x00000006040e7981 */ /* 0x000162000c1e1900 */
[----:B------:R-:W-:Y:S02]  /*0bd0*/  HFMA2 R21, -RZ, RZ, 0, 0 ;  /* 0x00000000ff157431 */ /* 0x000fe400000001ff */
[----:B------:R-:W-:Y:S02]  /*0be0*/  IMAD.MOV R19, RZ, RZ, -R8 ;  /* 0x000000ffff137224 */ /* 0x000fe400078e0a08 */
[----:B------:R-:W-:Y:S02]  /*0bf0*/  IMAD.MOV.U32 R0, RZ, RZ, -0x800001 ;  /* 0xff7fffffff007424 */ /* 0x000fe400078e00ff */
[----:B------:R-:W-:-:S07]  /*0c00*/  IMAD.MOV.U32 R3, RZ, RZ, RZ ;  /* 0x000000ffff037224 */ /* 0x000fce00078e00ff */
.L_x_309:
[----:B-----5:R-:W-:-:S13]  /*0c10*/  ISETP.NE.AND P0, PT, R14, R21, PT ;  /* 0x000000150e00720c */ /* 0x020fda0003f05270 */
[----:B------:R-:W-:Y:S05]  /*0c20*/  @!P0 BRA `(.L_x_306) ;  /* 0x00000000004c8947 */ /* 0x000fea0003800000 */
[----:B------:R-:W-:Y:S02]  /*0c30*/  IMAD.MOV.U32 R22, RZ, RZ, R4 ;  /* 0x000000ffff167224 */ /* 0x000fe400078e0004 */
[----:B------:R-:W-:Y:S02]  /*0c40*/  IMAD.MOV.U32 R11, RZ, RZ, R5 ;  /* 0x000000ffff0b7224 */ /* 0x000fe400078e0005 */
[----:B------:R-:W-:-:S07]  /*0c50*/  IMAD.MOV.U32 R20, RZ, RZ, R19 ;  /* 0x000000ffff147224 */ /* 0x000fce00078e0013 */
.L_x_308:
[----:B------:R-:W-:Y:S01]  /*0c60*/  VIADD R20, R20, 0x1 ;  /* 0x0000000114147836 */ /* 0x000fe20000000000 */
[----:B------:R-:W-:-:S04]  /*0c70*/  IADD3 R10, P1, PT, R22, 0x4, RZ ;  /* 0x00000004160a7810 */ /* 0x000fc80007f3e0ff */
[----:B------:R-:W-:Y:S01]  /*0c80*/  ISETP.NE.AND P0, PT, R20, RZ, PT ;  /* 0x000000ff1400720c */ /* 0x000fe20003f05270 */
[----:B------:R-:W-:-:S12]  /*0c90*/  IMAD.X R11, RZ, RZ, R11, P1 ;  /* 0x000000ffff0b7224 */ /* 0x000fd800008e060b */
[----:B------:R-:W-:Y:S05]  /*0ca0*/  @!P0 BRA `(.L_x_307) ;  /* 0x0000000000188947 */ /* 0x000fea0003800000 */
[----:B------:R-:W-:-:S04]  /*0cb0*/  IMAD.MOV.U32 R22, RZ, RZ, R10 ;  /* 0x000000ffff167224 */ /* 0x000fc800078e000a */
[----:B------:R-:W-:-:S06]  /*0cc0*/  IMAD.MOV.U32 R10, RZ, RZ, R22 ;  /* 0x000000ffff0a7224 */ /* 0x000fcc00078e0016 */
[----:B------:R-:W2:Y:S02]  /*0cd0*/  LDG.E R10, desc[UR6][R10.64] ;  /* 0x000000060a0a7981 */ /* 0x000ea4000c1e1900 */
[----:B--2---:R-:W-:-:S13]  /*0ce0*/  ISETP.NE.AND P0, PT, R10, R21, PT ;  /* 0x000000150a00720c */ /* 0x004fda0003f05270 */
[----:B------:R-:W-:Y:S05]  /*0cf0*/  @P0 BRA `(.L_x_308) ;  /* 0xfffffffc00d80947 */ /* 0x000fea000383ffff */
[----:B------:R-:W-:Y:S05]  /*0d00*/  BRA `(.L_x_306) ;  /* 0x0000000000147947 */ /* 0x000fea0003800000 */
.L_x_307:
[----:B------:R-:W-:-:S06]  /*0d10*/  IMAD.WIDE.U32 R10, R21, 0x4, R6 ;  /* 0x00000004150a7825 */ /* 0x000fcc00078e0006 */
[----:B------:R-:W2:Y:S02]  /*0d20*/  LDG.E R11, desc[UR6][R10.64] ;  /* 0x000000060a0b7981 */ /* 0x000ea4000c1e1900 */
[----:B--2---:R-:W-:-:S13]  /*0d30*/  FSETP.GT.AND P0, PT, R11, R0, PT ;  /* 0x000000000b00720b */ /* 0x004fda0003f04000 */
[----:B------:R-:W-:Y:S02]  /*0d40*/  @P0 IMAD.MOV.U32 R0, RZ, RZ, R11 ;  /* 0x000000ffff000224 */ /* 0x000fe400078e000b */
[----:B------:R-:W-:-:S07]  /*0d50*/  @P0 IMAD.MOV.U32 R3, RZ, RZ, R21 ;  /* 0x000000ffff030224 */ /* 0x000fce00078e0015 */
.L_x_306:
[----:B------:R-:W1:Y:S01]  /*0d60*/  LDCU UR4, c[0x0][0x39c] ;  /* 0x00007380ff0477ac */ /* 0x000e620008000800 */
[----:B------:R-:W-:-:S05]  /*0d70*/  VIADD R21, R21, 0x1 ;  /* 0x0000000115157836 */ /* 0x000fca0000000000 */
[----:B-1----:R-:W-:-:S13]  /*0d80*/  ISETP.NE.AND P0, PT, R21, UR4, PT ;  /* 0x0000000415007c0c */ /* 0x002fda000bf05270 */
[----:B------:R-:W-:Y:S05]  /*0d90*/  @P0 BRA `(.L_x_309) ;  /* 0xfffffffc009c0947 */ /* 0x000fea000383ffff */
.L_x_303:
[----:B------:R-:W-:-:S05]  /*0da0*/  IMAD.WIDE.U32 R10, R8, 0x4, R4 ;  /* 0x00000004080a7825 */ /* 0x000fca00078e0004 */
[----:B------:R1:W-:Y:S04]  /*0db0*/  STG.E desc[UR6][R10.64], R3 ;  /* 0x000000030a007986 */ /* 0x0003e8000c101906 */
[----:B------:R1:W5:Y:S01]  /*0dc0*/  LDG.E R14, desc[UR6][R4.64] ;  /* 0x00000006040e7981 */ /* 0x000362000c1e1900 */
[----:B------:R-:W-:Y:S02]  /*0dd0*/  IMAD.MOV.U32 R20, RZ, RZ, RZ ;  /* 0x000000ffff147224 */ /* 0x000fe400078e00ff */
[----:B------:R-:W-:-:S07]  /*0de0*/  IMAD.MOV.U32 R19, RZ, RZ, RZ ;  /* 0x000000ffff137224 */ /* 0x000fce00078e00ff */
.L_x_313:
[----:B-----5:R-:W-:-:S13]  /*0df0*/  ISETP.NE.AND P0, PT, R14, R19, PT ;  /* 0x000000130e00720c */ /* 0x020fda0003f05270 */
[----:B------:R-:W-:Y:S05]  /*0e00*/  @!P0 BRA `(.L_x_310) ;  /* 0x0000000000208947 */ /* 0x000fea0003800000 */
[----:B-1----:R-:W-:-:S07]  /*0e10*/  MOV R3, RZ ;  /* 0x000000ff00037202 */ /* 0x002fce0000000f00 */
.L_x_312:
[----:B------:R-:W-:-:S13]  /*0e20*/  ISETP.NE.AND P0, PT, R3, R8, PT ;  /* 0x000000080300720c */ /* 0x000fda0003f05270 */
[----:B------:R-:W-:Y:S05]  /*0e30*/  @!P0 BRA `(.L_x_311) ;  /* 0x0000000000488947 */ /* 0x000fea0003800000 */
[----:B------:R-:W-:-:S04]  /*0e40*/  VIADD R3, R3, 0x1 ;  /* 0x0000000103037836 */ /* 0x000fc80000000000 */
[----:B------:R-:W-:-:S06]  /*0e50*/  IMAD.WIDE.U32 R10, R3, 0x4, R4 ;  /* 0x00000004030a7825 */ /* 0x000fcc00078e0004 */
[----:B------:R-:W2:Y:S02]  /*0e60*/  LDG.E R10, desc[UR6][R10.64] ;  /* 0x000000060a0a7981 */ /* 0x000ea4000c1e1900 */
[----:B--2---:R-:W-:-:S13]  /*0e70*/  ISETP.NE.AND P0, PT, R10, R19, PT ;  /* 0x000000130a00720c */ /* 0x004fda0003f05270 */
[----:B------:R-:W-:Y:S05]  /*0e80*/  @P0 BRA `(.L_x_312) ;  /* 0xfffffffc00e40947 */ /* 0x000fea000383ffff */
.L_x_310:
[----:B-1----:R-:W-:-:S06]  /*0e90*/  IMAD.WIDE.U32 R10, R19, 0x4, R6 ;  /* 0x00000004130a7825 */ /* 0x002fcc00078e0006 */
[----:B------:R-:W2:Y:S01]  /*0ea0*/  LDG.E R11, desc[UR6][R10.64] ;  /* 0x000000060a0b7981 */ /* 0x000ea2000c1e1900 */
[----:B------:R-:W-:Y:S02]  /*0eb0*/  IMAD.MOV.U32 R22, RZ, RZ, 0x3bbb989d ;  /* 0x3bbb989dff167424 */ /* 0x000fe400078e00ff */
[----:B------:R-:W-:Y:S02]  /*0ec0*/  IMAD.MOV.U32 R24, RZ, RZ, 0x437c0000 ;  /* 0x437c0000ff187424 */ /* 0x000fe400078e00ff */
[----:B--2---:R-:W-:-:S04]  /*0ed0*/  FADD R3, R11, -R0 ;  /* 0x800000000b037221 */ /* 0x004fc80000000000 */
[----:B------:R-:W-:-:S04]  /*0ee0*/  FFMA.SAT R21, R3, R22, 0.5 ;  /* 0x3f00000003157423 */ /* 0x000fc80000002016 */
[----:B------:R-:W-:-:S04]  /*0ef0*/  FFMA.RM R21, R21, R24, 12582913 ;  /* 0x4b40000115157423 */ /* 0x000fc80000004018 */
[C---:B------:R-:W-:Y:S01]  /*0f00*/  FADD R22, R21.reuse, -12583039 ;  /* 0xcb40007f15167421 */ /* 0x040fe20000000000 */
[----:B------:R-:W-:-:S03]  /*0f10*/  IMAD.SHL.U32 R21, R21, 0x800000, RZ ;  /* 0x0080000015157824 */ /* 0x000fc600078e00ff */
[----:B------:R-:W-:-:S04]  /*0f20*/  FFMA R22, R3, 1.4426950216293334961, -R22 ;  /* 0x3fb8aa3b03167823 */ /* 0x000fc80000000816 */
[----:B------:R-:W-:-:S06]  /*0f30*/  FFMA R22, R3, 1.925963033500011079e-08, R22 ;  /* 0x32a5706003167823 */ /* 0x000fcc0000000016 */
[----:B------:R-:W1:Y:S02]  /*0f40*/  MUFU.EX2 R22, R22 ;  /* 0x0000001600167308 */ /* 0x000e640000000800 */
[----:B-1----:R-:W-:-:S07]  /*0f50*/  FFMA R20, R21, R22, R20 ;  /* 0x0000001615147223 */ /* 0x002fce0000000014 */
.L_x_311:
[----:B------:R-:W1:Y:S01]  /*0f60*/  LDCU UR4, c[0x0][0x39c] ;  /* 0x00007380ff0477ac */ /* 0x000e620008000800 */
[----:B------:R-:W-:-:S05]  /*0f70*/  VIADD R19, R19, 0x1 ;  /* 0x0000000113137836 */ /* 0x000fca0000000000 */
[----:B-1----:R-:W-:-:S13]  /*0f80*/  ISETP.NE.AND P0, PT, R19, UR4, PT ;  /* 0x0000000413007c0c */ /* 0x002fda000bf05270 */
[----:B------:R-:W-:Y:S05]  /*0f90*/  @P0 BRA `(.L_x_313) ;  /* 0xfffffffc00940947 */ /* 0x000fea000383ffff */
[----:B------:R-:W-:Y:S02]  /*0fa0*/  IMAD.MOV.U32 R3, RZ, RZ, 0x3bbb989d ;  /* 0x3bbb989dff037424 */ /* 0x000fe400078e00ff */
[----:B------:R-:W-:Y:S01]  /*0fb0*/  FADD R0, R0, -R0 ;  /* 0x8000000000007221 */ /* 0x000fe20000000000 */
[----:B------:R-:W-:Y:S02]  /*0fc0*/  IMAD.MOV.U32 R10, RZ, RZ, 0x437c0000 ;  /* 0x437c0000ff0a7424 */ /* 0x000fe400078e00ff */
[----:B------:R-:W-:Y:S01]  /*0fd0*/  FADD R19, R20, 9.9999997171806853657e-10 ;  /* 0x3089705f14137421 */ /* 0x000fe20000000000 */
[----:B------:R-:W-:-:S04]  /*0fe0*/  FFMA.SAT R3, R0, R3, 0.5 ;  /* 0x3f00000000037423 */ /* 0x000fc80000002003 */
[----:B------:R-:W-:Y:S02]  /*0ff0*/  FFMA.RM R3, R3, R10, 12582913 ;  /* 0x4b40000103037423 */ /* 0x000fe4000000400a */
[----:B------:R-:W1:Y:S02]  /*1000*/  MUFU.RCP R10, R19 ;  /* 0x00000013000a7308 */ /* 0x000e640000001000 */
[----:B------:R-:W-:-:S04]  /*1010*/  FADD R11, R3, -12583039 ;  /* 0xcb40007f030b7421 */ /* 0x000fc80000000000 */
[----:B------:R-:W-:-:S04]  /*1020*/  FFMA R11, R0, 1.4426950216293334961, -R11 ;  /* 0x3fb8aa3b000b7823 */ /* 0x000fc8000000080b */
[----:B------:R-:W-:Y:S01]  /*1030*/  FFMA R11, R0, 1.925963033500011079e-08, R11 ;  /* 0x32a57060000b7823 */ /* 0x000fe2000000000b */
[----:B------:R-:W-:-:S05]  /*1040*/  IMAD.SHL.U32 R0, R3, 0x800000, RZ ;  /* 0x0080000003007824 */ /* 0x000fca00078e00ff */
[----:B------:R-:W2:Y:S01]  /*1050*/  MUFU.EX2 R11, R11 ;  /* 0x0000000b000b7308 */ /* 0x000ea20000000800 */
[----:B-1----:R-:W-:-:S04]  /*1060*/  FFMA R3, -R19, R10, 1 ;  /* 0x3f80000013037423 */ /* 0x002fc8000000010a */
[----:B------:R-:W-:Y:S01]  /*1070*/  FFMA R3, R10, R3, R10 ;  /* 0x000000030a037223 */ /* 0x000fe2000000000a */
[----:B--2---:R-:W-:-:S04]  /*1080*/  FMUL R0, R0, R11 ;  /* 0x0000000b00007220 */ /* 0x004fc80000400000 */
[----:B------:R-:W1:Y:S01]  /*1090*/  FCHK P0, R0, R19 ;  /* 0x0000001300007302 */ /* 0x000e620000000000 */
[----:B------:R-:W-:-:S04]  /*10a0*/  FFMA R10, R0, R3, RZ ;  /* 0x00000003000a7223 */ /* 0x000fc800000000ff */
[----:B------:R-:W-:-:S04]  /*10b0*/  FFMA R14, -R19, R10, R0 ;  /* 0x0000000a130e7223 */ /* 0x000fc80000000100 */
[----:B------:R-:W-:Y:S01]  /*10c0*/  FFMA R3, R3, R14, R10 ;  /* 0x0000000e03037223 */ /* 0x000fe2000000000a */
[----:B-1----:R-:W-:Y:S06]  /*10d0*/  @!P0 BRA `(.L_x_314) ;  /* 0x00000000000c8947 */ /* 0x002fec0003800000 */
[----:B------:R-:W-:Y:S01]  /*10e0*/  IMAD.MOV.U32 R3, RZ, RZ, R19 ;  /* 0x000000ffff037224 */ /* 0x000fe200078e0013 */
[----:B------:R-:W-:-:S07]  /*10f0*/  MOV R14, 0x1110 ;  /* 0x00001110000e7802 */ /* 0x000fce0000000f00 */
[----:B0-----:R-:W-:Y:S05]  /*1100*/  CALL.REL.NOINC `($__internal_10_$__cuda_sm3x_div_rn_noftz_f32_slowpath) ;  /* 0x0000000400c47944 */ /* 0x001fea0003c00000 */
.L_x_314:
[----:B------:R-:W1:Y:S01]  /*1110*/  LDC.64 R10, c[0x0][0x390] ;  /* 0x0000e400ff0a7b82 */ /* 0x000e620000000a00 */
[----:B------:R-:W2:Y:S01]  /*1120*/  LDCU UR4, c[0x0][0x3a0] ;  /* 0x00007400ff0477ac */ /* 0x000ea20008000800 */
[----:B------:R-:W-:Y:S01]  /*1130*/  IADD3 R0, P0, PT, R9, R8, RZ ;  /* 0x0000000809007210 */ /* 0x000fe20007f1e0ff */
[----:B------:R-:W-:-:S04]  /*1140*/  VIADD R8, R8, 0x1 ;  /* 0x0000000108087836 */ /* 0x000fc80000000000 */
[----:B------:R-:W-:Y:S01]  /*1150*/  IMAD.X R14, RZ, RZ, R2, P0 ;  /* 0x000000ffff0e7224 */ /* 0x000fe200000e0602 */
[----:B-1----:R-:W-:-:S04]  /*1160*/  LEA R10, P0, R0, R10, 0x2 ;  /* 0x0000000a000a7211 */ /* 0x002fc800078010ff */
[----:B------:R-:W-:Y:S02]  /*1170*/  LEA.HI.X R11, R0, R11, R14, 0x2, P0 ;  /* 0x0000000b000b7211 */ /* 0x000fe400000f140e */
[----:B--2---:R-:W-:-:S03]  /*1180*/  ISETP.NE.AND P0, PT, R8, UR4, PT ;  /* 0x0000000408007c0c */ /* 0x004fc6000bf05270 */
[----:B------:R1:W-:Y:S10]  /*1190*/  STG.E desc[UR6][R10.64], R3 ;  /* 0x000000030a007986 */ /* 0x0003f4000c101906 */
[----:B------:R-:W-:Y:S05]  /*11a0*/  @!P0 EXIT ;  /* 0x000000000000894d */ /* 0x000fea0003800000 */
[----:B------:R-:W-:Y:S05]  /*11b0*/  BRA `(.L_x_315) ;  /* 0xffffffec00fc7947 */ /* 0x000fea000383ffff */
.L_x_299:
[----:B------:R-:W-:Y:S02]  /*11c0*/  HFMA2 R12, -RZ, RZ, 1.75, 0 ;  /* 0x3f000000ff0c7431 */ /* 0x000fe400000001ff */
[----:B------:R-:W-:Y:S01]  /*11d0*/  IMAD.MOV.U32 R7, RZ, RZ, 0x437c0000 ;  /* 0x437c0000ff077424 */ /* 0x000fe200078e00ff */
[C---:B------:R-:W-:Y:S01]  /*11e0*/  ISETP.GE.U32.AND P0, PT, R3.reuse, 0x4, PT ;  /* 0x000000040300780c */ /* 0x040fe20003f06070 */
[----:B------:R-:W-:Y:S01]  /*11f0*/  IMAD.MOV.U32 R8, RZ, RZ, RZ ;  /* 0x000000ffff087224 */ /* 0x000fe200078e00ff */
[----:B------:R-:W-:Y:S01]  /*1200*/  LOP3.LUT R6, R3, 0x3, RZ, 0xc0, !PT ;  /* 0x0000000303067812 */ /* 0x000fe200078ec0ff */
[----:B------:R-:W-:-:S04]  /*1210*/  FFMA.RM R12, R7, R12, 12582913 ;  /* 0x4b400001070c7423 */ /* 0x000fc8000000400c */
[C---:B------:R-:W-:Y:S01]  /*1220*/  FADD R0, R12.reuse, -12583039 ;  /* 0xcb40007f0c007421 */ /* 0x040fe20000000000 */
[----:B------:R-:W-:-:S03]  /*1230*/  IMAD.SHL.U32 R12, R12, 0x800000, RZ ;  /* 0x008000000c0c7824 */ /* 0x000fc600078e00ff */
[----:B------:R-:W-:-:S04]  /*1240*/  FADD R0, RZ, -R0 ;  /* 0x80000000ff007221 */ /* 0x000fc80000000000 */
[----:B------:R-:W-:Y:S01]  /*1250*/  FADD R13, RZ, R0 ;  /* 0x00000000ff0d7221 */ /* 0x000fe20000000000 */
[----:B------:R-:W-:Y:S06]  /*1260*/  @!P0 BRA `(.L_x_316) ;  /* 0x0000000000888947 */ /* 0x000fec0003800000 */
[----:B------:R-:W0:Y:S01]  /*1270*/  MUFU.EX2 R7, R13 ;  /* 0x0000000d00077308 */ /* 0x000e220000000800 */
[----:B------:R-:W-:Y:S02]  /*1280*/  IMAD.MOV.U32 R11, RZ, RZ, 0x4e6e6b28 ;  /* 0x4e6e6b28ff0b7424 */ /* 0x000fe400078e00ff */
[----:B------:R-:W-:-:S04]  /*1290*/  IMAD.MOV.U32 R8, RZ, RZ, 0x3089705f ;  /* 0x3089705fff087424 */ /* 0x000fc800078e00ff */
[----:B------:R-:W-:Y:S01]  /*12a0*/  FFMA R8, R11, -R8, 1 ;  /* 0x3f8000000b087423 */ /* 0x000fe20000000808 */
[----:B0-----:R-:W-:-:S03]  /*12b0*/  FMUL R0, R12, R7 ;  /* 0x000000070c007220 */ /* 0x001fc60000400000 */
[----:B------:R-:W-:Y:S01]  /*12c0*/  FFMA R7, R8, R11, 1.00000000000000000000e+09 ;  /* 0x4e6e6b2808077423 */ /* 0x000fe2000000000b */
[----:B------:R-:W-:Y:S01]  /*12d0*/  LOP3.LUT R8, R3, 0x7ffffffc, RZ, 0xc0, !PT ;  /* 0x7ffffffc03087812 */ /* 0x000fe200078ec0ff */
[----:B------:R-:W0:Y:S02]  /*12e0*/  FCHK P0, R0, 9.9999997171806853657e-10 ;  /* 0x3089705f00007902 */ /* 0x000e240000000000 */
[----:B------:R-:W-:-:S04]  /*12f0*/  FFMA R10, R0, R7, RZ ;  /* 0x00000007000a7223 */ /* 0x000fc800000000ff */
[----:B------:R-:W-:-:S04]  /*1300*/  FFMA R11, R10, -9.9999997171806853657e-10, R0 ;  /* 0xb089705f0a0b7823 */ /* 0x000fc80000000000 */
[----:B------:R-:W-:Y:S01]  /*1310*/  FFMA R7, R7, R11, R10 ;  /* 0x0000000b07077223 */ /* 0x000fe2000000000a */
[----:B0-----:R-:W-:Y:S06]  /*1320*/  @!P0 BRA `(.L_x_317) ;  /* 0x0000000000108947 */ /* 0x001fec0003800000 */
[----:B------:R-:W-:Y:S01]  /*1330*/  IMAD.MOV.U32 R3, RZ, RZ, 0x3089705f ;  /* 0x3089705fff037424 */ /* 0x000fe200078e00ff */
[----:B------:R-:W-:-:S07]  /*1340*/  MOV R14, 0x1360 ;  /* 0x00001360000e7802 */ /* 0x000fce0000000f00 */
[----:B------:R-:W-:Y:S05]  /*1350*/  CALL.REL.NOINC `($__internal_10_$__cuda_sm3x_div_rn_noftz_f32_slowpath) ;  /* 0x0000000400307944 */ /* 0x000fea0003c00000 */
[----:B------:R-:W-:-:S07]  /*1360*/  IMAD.MOV.U32 R7, RZ, RZ, R3 ;  /* 0x000000ffff077224 */ /* 0x000fce00078e0003 */
.L_x_317:
[----:B------:R-:W0:Y:S01]  /*1370*/  LDC.64 R16, c[0x0][0x390] ;  /* 0x0000e400ff107b82 */ /* 0x000e220000000a00 */
[----:B------:R-:W-:-:S07]  /*1380*/  IMAD.MOV.U32 R3, RZ, RZ, RZ ;  /* 0x000000ffff037224 */ /* 0x000fce00078e00ff */
.L_x_318:
[----:B------:R-:W-:Y:S01]  /*1390*/  IADD3 R0, P0, PT, R9, R3, RZ ;  /* 0x0000000309007210 */ /* 0x000fe20007f1e0ff */
[----:B-1----:R-:W-:-:S04]  /*13a0*/  IMAD.WIDE.U32 R10, R3, 0x4, R4 ;  /* 0x00000004030a7825 */ /* 0x002fc800078e0004 */
[----:B------:R-:W-:Y:S01]  /*13b0*/  IMAD.X R15, RZ, RZ, R2, P0 ;  /* 0x000000ffff0f7224 */ /* 0x000fe200000e0602 */
[C---:B0-----:R-:W-:Y:S01]  /*13c0*/  LEA R14, P0, R0.reuse, R16, 0x2 ;  /* 0x00000010000e7211 */ /* 0x041fe200078010ff */
[----:B------:R1:W-:Y:S01]  /*13d0*/  STG.E desc[UR6][R10.64], RZ ;  /* 0x000000ff0a007986 */ /* 0x0003e2000c101906 */
[----:B------:R-:W-:Y:S02]  /*13e0*/  VIADD R3, R3, 0x4 ;  /* 0x0000000403037836 */ /* 0x000fe40000000000 */
[----:B------:R-:W-:-:S03]  /*13f0*/  LEA.HI.X R15, R0, R17, R15, 0x2, P0 ;  /* 0x00000011000f7211 */ /* 0x000fc600000f140f */
[----:B------:R-:W-:Y:S02]  /*1400*/  ISETP.NE.AND P0, PT, R3, R8, PT ;  /* 0x000000080300720c */ /* 0x000fe40003f05270 */
[----:B------:R1:W-:Y:S04]  /*1410*/  STG.E desc[UR6][R14.64], R7 ;  /* 0x000000070e007986 */ /* 0x0003e8000c101906 */
[----:B------:R1:W-:Y:S04]  /*1420*/  STG.E desc[UR6][R10.64+0x4], RZ ;  /* 0x000004ff0a007986 */ /* 0x0003e8000c101906 */
[----:B------:R1:W-:Y:S04]  /*1430*/  STG.E desc[UR6][R14.64+0x4], R7 ;  /* 0x000004070e007986 */ /* 0x0003e8000c101906 */
[----:B------:R1:W-:Y:S04]  /*1440*/  STG.E desc[UR6][R10.64+0x8], RZ ;  /* 0x000008ff0a007986 */ /* 0x0003e8000c101906 */
[----:B------:R1:W-:Y:S04]  /*1450*/  STG.E desc[UR6][R14.64+0x8], R7 ;  /* 0x000008070e007986 */ /* 0x0003e8000c101906 */
[----:B------:R1:W-:Y:S04]  /*1460*/  STG.E desc[UR6][R10.64+0xc], RZ ;  /* 0x00000cff0a007986 */ /* 0x0003e8000c101906 */
[----:B------:R1:W-:Y:S01]  /*1470*/  STG.E desc[UR6][R14.64+0xc], R7 ;  /* 0x00000c070e007986 */ /* 0x0003e2000c101906 */
[----:B------:R-:W-:Y:S05]  /*1480*/  @P0 BRA `(.L_x_318) ;  /* 0xfffffffc00c00947 */ /* 0x000fea000383ffff */
.L_x_316:
[----:B------:R-:W-:-:S13]  /*1490*/  ISETP.NE.AND P0, PT, R6, RZ, PT ;  /* 0x000000ff0600720c */ /* 0x000fda0003f05270 */
[----:B------:R-:W-:Y:S05]  /*14a0*/  @!P0 EXIT ;  /* 0x000000000000894d */ /* 0x000fea0003800000 */
[----:B------:R-:W-:-:S13]  /*14b0*/  ISETP.NE.AND P0, PT, R6, 0x1, PT ;  /* 0x000000010600780c */ /* 0x000fda0003f05270 */
[----:B------:R-:W-:Y:S05]  /*14c0*/  @!P0 BRA `(.L_x_319) ;  /* 0x0000000000648947 */ /* 0x000fea0003800000 */
[----:B------:R-:W0:Y:S01]  /*14d0*/  MUFU.EX2 R3, R13 ;  /* 0x0000000d00037308 */ /* 0x000e220000000800 */
[----:B-1----:R-:W-:-:S04]  /*14e0*/  IMAD.WIDE.U32 R6, R8, 0x4, R4 ;  /* 0x0000000408067825 */ /* 0x002fc800078e0004 */
[----:B------:R-:W-:Y:S01]  /*14f0*/  IMAD.MOV.U32 R10, RZ, RZ, 0x4e6e6b28 ;  /* 0x4e6e6b28ff0a7424 */ /* 0x000fe200078e00ff */
[----:B------:R1:W-:Y:S01]  /*1500*/  STG.E desc[UR6][R6.64], RZ ;  /* 0x000000ff06007986 */ /* 0x0003e2000c101906 */
[----:B------:R-:W-:-:S04]  /*1510*/  IMAD.MOV.U32 R11, RZ, RZ, 0x3089705f ;  /* 0x3089705fff0b7424 */ /* 0x000fc800078e00ff */
[----:B------:R-:W-:-:S04]  /*1520*/  FFMA R11, R10, -R11, 1 ;  /* 0x3f8000000a0b7423 */ /* 0x000fc8000000080b */
[----:B------:R-:W-:Y:S01]  /*1530*/  FFMA R11, R11, R10, 1.00000000000000000000e+09 ;  /* 0x4e6e6b280b0b7423 */ /* 0x000fe2000000000a */
[----:B0-----:R-:W-:-:S04]  /*1540*/  FMUL R0, R12, R3 ;  /* 0x000000030c007220 */ /* 0x001fc80000400000 */
[----:B------:R-:W0:Y:S01]  /*1550*/  FCHK P0, R0, 9.9999997171806853657e-10 ;  /* 0x3089705f00007902 */ /* 0x000e220000000000 */
[----:B------:R-:W-:-:S04]  /*1560*/  FFMA R3, R0, R11, RZ ;  /* 0x0000000b00037223 */ /* 0x000fc800000000ff */
[----:B------:R-:W-:-:S04]  /*1570*/  FFMA R10, R3, -9.9999997171806853657e-10, R0 ;  /* 0xb089705f030a7823 */ /* 0x000fc80000000000 */
[----:B------:R-:W-:Y:S01]  /*1580*/  FFMA R3, R11, R10, R3 ;  /* 0x0000000a0b037223 */ /* 0x000fe20000000003 */
[----:B01----:R-:W-:Y:S06]  /*1590*/  @!P0 BRA `(.L_x_320) ;  /* 0x00000000000c8947 */ /* 0x003fec0003800000 */
[----:B------:R-:W-:Y:S01]  /*15a0*/  IMAD.MOV.U32 R3, RZ, RZ, 0x3089705f ;  /* 0x3089705fff037424 */ /* 0x000fe200078e00ff */
[----:B------:R-:W-:-:S07]  /*15b0*/  MOV R14, 0x15d0 ;  /* 0x000015d0000e7802 */ /* 0x000fce0000000f00 */
[----:B------:R-:W-:Y:S05]  /*15c0*/  CALL.REL.NOINC `($__internal_10_$__cuda_sm3x_div_rn_noftz_f32_slowpath) ;  /* 0x0000000000947944 */ /* 0x000fea0003c00000 */
.L_x_320:
[----:B------:R-:W0:Y:S01]  /*15d0*/  LDC.64 R14, c[0x0][0x390] ;  /* 0x0000e400ff0e7b82 */ /* 0x000e220000000a00 */
[----:B------:R-:W-:Y:S01]  /*15e0*/  IADD3 R0, P0, PT, R9, R8, RZ ;  /* 0x0000000809007210 */ /* 0x000fe20007f1e0ff */
[----:B------:R-:W-:-:S03]  /*15f0*/  VIADD R8, R8, 0x2 ;  /* 0x0000000208087836 */ /* 0x000fc60000000000 */
[----:B------:R-:W-:Y:S02]  /*1600*/  IADD3.X R11, PT, PT, RZ, R2, RZ, P0, !PT ;  /* 0x00000002ff0b7210 */ /* 0x000fe400007fe4ff */
[----:B0-----:R-:W-:-:S04]  /*1610*/  LEA R10, P0, R0, R14, 0x2 ;  /* 0x0000000e000a7211 */ /* 0x001fc800078010ff */
[----:B------:R-:W-:-:S05]  /*1620*/  LEA.HI.X R11, R0, R15, R11, 0x2, P0 ;  /* 0x0000000f000b7211 */ /* 0x000fca00000f140b */
[----:B------:R0:W-:Y:S04]  /*1630*/  STG.E desc[UR6][R10.64], R3 ;  /* 0x000000030a007986 */ /* 0x0001e8000c101906 */
[----:B------:R0:W-:Y:S04]  /*1640*/  STG.E desc[UR6][R6.64+0x4], RZ ;  /* 0x000004ff06007986 */ /* 0x0001e8000c101906 */
[----:B------:R0:W-:Y:S02]  /*1650*/  STG.E desc[UR6][R10.64+0x4], R3 ;  /* 0x000004030a007986 */ /* 0x0001e4000c101906 */
.L_x_319:
[----:B------:R-:W2:Y:S02]  /*1660*/  LDC R0, c[0x0][0x3a0] ;  /* 0x0000e800ff007b82 */ /* 0x000ea40000000800 */
[----:B--2---:R-:W-:-:S04]  /*1670*/  LOP3.LUT R0, R0, 0x1, RZ, 0xc0, !PT ;  /* 0x0000000100007812 */ /* 0x004fc800078ec0ff */
[----:B------:R-:W-:-:S13]  /*1680*/  ISETP.NE.U32.AND P0, PT, R0, 0x1, PT ;  /* 0x000000010000780c */ /* 0x000fda0003f05070 */
[----:B------:R-:W-:Y:S05]  /*1690*/  @P0 EXIT ;  /* 0x000000000000094d */ /* 0x000fea0003800000 */
[----:B------:R-:W2:Y:S01]  /*16a0*/  MUFU.EX2 R13, R13 ;  /* 0x0000000d000d7308 */ /* 0x000ea20000000800 */
[----:B0-----:R-:W-:Y:S02]  /*16b0*/  IMAD.MOV.U32 R3, RZ, RZ, 0x4e6e6b28 ;  /* 0x4e6e6b28ff037424 */ /* 0x001fe400078e00ff */
[----:B------:R-:W-:Y:S02]  /*16c0*/  IMAD.MOV.U32 R0, RZ, RZ, 0x3089705f ;  /* 0x3089705fff007424 */ /* 0x000fe400078e00ff */
[----:B------:R-:W-:-:S04]  /*16d0*/  IMAD.WIDE.U32 R4, R8, 0x4, R4 ;  /* 0x0000000408047825 */ /* 0x000fc800078e0004 */
[----:B------:R-:W-:Y:S01]  /*16e0*/  FFMA R6, R3, -R0, 1 ;  /* 0x3f80000003067423 */ /* 0x000fe20000000800 */
[----:B------:R0:W-:Y:S03]  /*16f0*/  STG.E desc[UR6][R4.64], RZ ;  /* 0x000000ff04007986 */ /* 0x0001e6000c101906 */
[----:B------:R-:W-:Y:S01]  /*1700*/  FFMA R3, R6, R3, 1.00000000000000000000e+09 ;  /* 0x4e6e6b2806037423 */ /* 0x000fe20000000003 */
[----:B--2---:R-:W-:-:S04]  /*1710*/  FMUL R0, R12, R13 ;  /* 0x0000000d0c007220 */ /* 0x004fc80000400000 */
[----:B------:R-:W2:Y:S01]  /*1720*/  FCHK P0, R0, 9.9999997171806853657e-10 ;  /* 0x3089705f00007902 */ /* 0x000ea20000000000 */
[----:B-1----:R-:W-:-:S04]  /*1730*/  FFMA R7, R0, R3, RZ ;  /* 0x0000000300077223 */ /* 0x002fc800000000ff */
[----:B------:R-:W-:-:S04]  /*1740*/  FFMA R6, R7, -9.9999997171806853657e-10, R0 ;  /* 0xb089705f07067823 */ /* 0x000fc80000000000 */
[----:B------:R-:W-:Y:S01]  /*1750*/  FFMA R7, R3, R6, R7 ;  /* 0x0000000603077223 */ /* 0x000fe20000000007 */
[----:B0-2---:R-:W-:Y:S06]  /*1760*/  @!P0 BRA `(.L_x_321) ;  /* 0x0000000000108947 */ /* 0x005fec0003800000 */
[----:B------:R-:W-:Y:S01]  /*1770*/  IMAD.MOV.U32 R3, RZ, RZ, 0x3089705f ;  /* 0x3089705fff037424 */ /* 0x000fe200078e00ff */
[----:B------:R-:W-:-:S07]  /*1780*/  MOV R14, 0x17a0 ;  /* 0x000017a0000e7802 */ /* 0x000fce0000000f00 */
[----:B------:R-:W-:Y:S05]  /*1790*/  CALL.REL.NOINC `($__internal_10_$__cuda_sm3x_div_rn_noftz_f32_slowpath) ;  /* 0x0000000000207944 */ /* 0x000fea0003c00000 */
[----:B------:R-:W-:-:S07]  /*17a0*/  IMAD.MOV.U32 R7, RZ, RZ, R3 ;  /* 0x000000ffff077224 */ /* 0x000fce00078e0003 */
.L_x_321:
[----:B------:R-:W0:Y:S01]  /*17b0*/  LDC.64 R4, c[0x0][0x390] ;  /* 0x0000e400ff047b82 */ /* 0x000e220000000a00 */
[----:B------:R-:W-:-:S05]  /*17c0*/  IADD3 R8, P0, PT, R9, R8, RZ ;  /* 0x0000000809087210 */ /* 0x000fca0007f1e0ff */
[----:B------:R-:W-:Y:S01]  /*17d0*/  IMAD.X R0, RZ, RZ, R2, P0 ;  /* 0x000000ffff007224 */ /* 0x000fe200000e0602 */
[----:B0-----:R-:W-:-:S04]  /*17e0*/  LEA R2, P0, R8, R4, 0x2 ;  /* 0x0000000408027211 */ /* 0x001fc800078010ff */
[----:B------:R-:W-:-:S05]  /*17f0*/  LEA.HI.X R3, R8, R5, R0, 0x2, P0 ;  /* 0x0000000508037211 */ /* 0x000fca00000f1400 */
[----:B------:R-:W-:Y:S01]  /*1800*/  STG.E desc[UR6][R2.64], R7 ;  /* 0x0000000702007986 */ /* 0x000fe2000c101906 */
[----:B------:R-:W-:Y:S05]  /*1810*/  EXIT ;  /* 0x000000000000794d */ /* 0x000fea0003800000 */
        .weak           $__internal_10_$__cuda_sm3x_div_rn_noftz_f32_slowpath
        .type           $__internal_10_$__cuda_sm3x_div_rn_noftz_f32_slowpath,@function
        .size           $__internal_10_$__cuda_sm3x_div_rn_noftz_f32_slowpath,(.L_x_495 - $__internal_10_$__cuda_sm3x_div_rn_noftz_f32_slowpath)
$__internal_10_$__cuda_sm3x_div_rn_noftz_f32_slowpath:
[----:B------:R-:W-:Y:S02]  /*1820*/  SHF.R.U32.HI R10, RZ, 0x17, R3 ;  /* 0x00000017ff0a7819 */ /* 0x000fe40000011603 */
[----:B------:R-:W-:Y:S02]  /*1830*/  SHF.R.U32.HI R19, RZ, 0x17, R0 ;  /* 0x00000017ff137819 */ /* 0x000fe40000011600 */
[----:B------:R-:W-:Y:S02]  /*1840*/  LOP3.LUT R10, R10, 0xff, RZ, 0xc0, !PT ;  /* 0x000000ff0a0a7812 */ /* 0x000fe400078ec0ff */
[----:B------:R-:W-:-:S03]  /*1850*/  LOP3.LUT R19, R19, 0xff, RZ, 0xc0, !PT ;  /* 0x000000ff13137812 */ /* 0x000fc600078ec0ff */
[----:B------:R-:W-:Y:S02]  /*1860*/  VIADD R21, R10, 0xffffffff ;  /* 0xffffffff0a157836 */ /* 0x000fe40000000000 */
[----:B------:R-:W-:-:S03]  /*1870*/  VIADD R20, R19, 0xffffffff ;  /* 0xffffffff13147836 */ /* 0x000fc60000000000 */
[----:B------:R-:W-:-:S04]  /*1880*/  ISETP.GT.U32.AND P0, PT, R21, 0xfd, PT ;  /* 0x000000fd1500780c */ /* 0x000fc80003f04070 */
[----:B------:R-:W-:-:S13]  /*1890*/  ISETP.GT.U32.OR P0, PT, R20, 0xfd, P0 ;  /* 0x000000fd1400780c */ /* 0x000fda0000704470 */
[----:B------:R-:W-:Y:S01]  /*18a0*/  @!P0 IMAD.MOV.U32 R11, RZ, RZ, RZ ;  /* 0x000000ffff0b8224 */ /* 0x000fe200078e00ff */
        /* <DEDUP_REMOVED lines=19> */
[----:B------:R-:W-:Y:S02]  /*19e0*/  @P0 IMAD.MOV.U32 R11, RZ, RZ, RZ ;  /* 0x000000ffff0b0224 */ /* 0x000fe400078e00ff */
[----:B------:R-:W-:Y:S01]  /*19f0*/  @!P0 FFMA R0, R0, 1.84467440737095516160e+19, RZ ;  /* 0x5f80000000008823 */ /* 0x000fe200000000ff */
[----:B------:R-:W-:Y:S02]  /*1a00*/  @!P0 IMAD.MOV.U32 R11, RZ, RZ, -0x40 ;  /* 0xffffffc0ff0b8424 */ /* 0x000fe400078e00ff */
[----:B------:R-:W-:Y:S02]  /*1a10*/  @!P1 FFMA R3, R3, 1.84467440737095516160e+19, RZ ;  /* 0x5f80000003039823 */ /* 0x000fe400000000ff */
[----:B------:R-:W-:-:S07]  /*1a20*/  @!P1 VIADD R11, R11, 0x40 ;  /* 0x000000400b0b9836 */ /* 0x000fce0000000000 */
.L_x_322:
[----:B------:R-:W-:-:S04]  /*1a30*/  LEA R20, R10, 0xc0800000, 0x17 ;  /* 0xc08000000a147811 */ /* 0x000fc800078eb8ff */
[----:B------:R-:W-:Y:S01]  /*1a40*/  IADD3 R22, PT, PT, -R20, R3, RZ ;  /* 0x0000000314167210 */ /* 0x000fe20007ffe1ff */
[----:B------:R-:W-:-:S03]  /*1a50*/  VIADD R3, R19, 0xffffff81 ;  /* 0xffffff8113037836 */ /* 0x000fc60000000000 */
[----:B------:R-:W0:Y:S01]  /*1a60*/  MUFU.RCP R20, R22 ;  /* 0x0000001600147308 */ /* 0x000e220000001000 */
[----:B------:R-:W-:Y:S01]  /*1a70*/  FADD.FTZ R21, -R22, -RZ ;  /* 0x800000ff16157221 */ /* 0x000fe20000010100 */
[C---:B------:R-:W-:Y:S01]  /*1a80*/  IMAD R0, R3.reuse, -0x800000, R0 ;  /* 0xff80000003007824 */ /* 0x040fe200078e0200 */
        /* <DEDUP_REMOVED lines=23> */
[C---:B------:R-:W-:Y:S02]  /*1c00*/  ISETP.NE.AND P2, PT, R3.reuse, RZ, PT ;  /* 0x000000ff0300720c */ /* 0x040fe40003f45270 */
[----:B------:R-:W-:Y:S02]  /*1c10*/  ISETP.NE.AND P1, PT, R3, RZ, PT ;  /* 0x000000ff0300720c */ /* 0x000fe40003f25270 */
[----:B------:R-:W-:Y:S01]  /*1c20*/  LOP3.LUT R11, R10, 0x7fffff, RZ, 0xc0, !PT ;  /* 0x007fffff0a0b7812 */ /* 0x000fe200078ec0ff */
[CCC-:B------:R-:W-:Y:S01]  /*1c30*/  FFMA.RP R10, R19.reuse, R21.reuse, R20.reuse ;  /* 0x00000015130a7223 */ /* 0x1c0fe20000008014 */
[----:B------:R-:W-:Y:S01]  /*1c40*/  FFMA.RM R19, R19, R21, R20 ;  /* 0x0000001513137223 */ /* 0x000fe20000004014 */
[----:B------:R-:W-:Y:S01]  /*1c50*/  VIADD R20, R3, 0x20 ;  /* 0x0000002003147836 */ /* 0x000fe20000000000 */
[----:B------:R-:W-:Y:S01]  /*1c60*/  LOP3.LUT R11, R11, 0x800000, RZ, 0xfc, !PT ;  /* 0x008000000b0b7812 */ /* 0x000fe200078efcff */
[----:B------:R-:W-:-:S02]  /*1c70*/  IMAD.MOV R3, RZ, RZ, -R3 ;  /* 0x000000ffff037224 */ /* 0x000fc400078e0a03 */
        /* <DEDUP_REMOVED lines=13> */
.L_x_328:
[----:B------:R-:W-:-:S04]  /*1d50*/  LOP3.LUT R0, R0, 0x80000000, RZ, 0xc0, !PT ;  /* 0x8000000000007812 */ /* 0x000fc800078ec0ff */
[----:B------:R-:W-:Y:S01]  /*1d60*/  LOP3.LUT R0, R0, 0x7f800000, RZ, 0xfc, !PT ;  /* 0x7f80000000007812 */ /* 0x000fe200078efcff */
[----:B------:R-:W-:Y:S06]  /*1d70*/  BRA `(.L_x_329) ;  /* 0x0000000000287947 */ /* 0x000fec0003800000 */
.L_x_327:
[----:B------:R-:W-:Y:S01]  /*1d80*/  IMAD R0, R10, 0x800000, R0 ;  /* 0x008000000a007824 */ /* 0x000fe200078e0200 */
[----:B------:R-:W-:Y:S06]  /*1d90*/  BRA `(.L_x_329) ;  /* 0x0000000000207947 */ /* 0x000fec0003800000 */
.L_x_326:
[----:B------:R-:W-:-:S04]  /*1da0*/  LOP3.LUT R0, R3, 0x80000000, R0, 0x48, !PT ;  /* 0x8000000003007812 */ /* 0x000fc800078e4800 */
[----:B------:R-:W-:Y:S01]  /*1db0*/  LOP3.LUT R0, R0, 0x7f800000, RZ, 0xfc, !PT ;  /* 0x7f80000000007812 */ /* 0x000fe200078efcff */
[----:B------:R-:W-:Y:S06]  /*1dc0*/  BRA `(.L_x_329) ;  /* 0x0000000000147947 */ /* 0x000fec0003800000 */
.L_x_325:
[----:B------:R-:W-:Y:S01]  /*1dd0*/  LOP3.LUT R0, R3, 0x80000000, R0, 0x48, !PT ;  /* 0x8000000003007812 */ /* 0x000fe200078e4800 */
[----:B------:R-:W-:Y:S06]  /*1de0*/  BRA `(.L_x_329) ;  /* 0x00000000000c7947 */ /* 0x000fec0003800000 */
.L_x_324:
[----:B------:R-:W0:Y:S01]  /*1df0*/  MUFU.RSQ R0, -QNAN ;  /* 0xffc0000000007908 */ /* 0x000e220000001400 */
[----:B------:R-:W-:Y:S05]  /*1e00*/  BRA `(.L_x_329) ;  /* 0x0000000000047947 */ /* 0x000fea0003800000 */
.L_x_323:
[----:B------:R-:W-:-:S07]  /*1e10*/  FADD.FTZ R0, R0, R3 ;  /* 0x0000000300007221 */ /* 0x000fce0000010000 */
.L_x_329:
[----:B------:R-:W-:Y:S02]  /*1e20*/  IMAD.MOV.U32 R10, RZ, RZ, R14 ;  /* 0x000000ffff0a7224 */ /* 0x000fe400078e000e */
[----:B------:R-:W-:Y:S02]  /*1e30*/  IMAD.MOV.U32 R11, RZ, RZ, 0x0 ;  /* 0x00000000ff0b7424 */ /* 0x000fe400078e00ff */
[----:B0-----:R-:W-:Y:S02]  /*1e40*/  IMAD.MOV.U32 R3, RZ, RZ, R0 ;  /* 0x000000ffff037224 */ /* 0x001fe400078e0000 */
[----:B------:R-:W-:Y:S05]  /*1e50*/  RET.REL.NODEC R10 `(_Z15moe_topk_kernelPfPiS_iii) ;  /* 0xffffffe00a687950 */ /* 0x000fea0003c3ffff */
.L_x_330:
        /* <DEDUP_REMOVED lines=10> */
.L_x_495:


//--------------------- .text._Z11silu_kernelPfS_i --------------------------
	.section	.text._Z11silu_kernelPfS_i,"ax",@progbits
	.align	128
        .global         _Z11silu_kernelPfS_i
        .type           _Z11silu_kernelPfS_i,@function
        .size           _Z11silu_kernelPfS_i,(.L_x_496 - _Z11silu_kernelPfS_i)
        .other          _Z11silu_kernelPfS_i,@"STO_CUDA_ENTRY STV_DEFAULT"
_Z11silu_kernelPfS_i:
.text._Z11silu_kernelPfS_i:
[----:B------:R-:W-:Y:S01]  /*0000*/  LDC R1, c[0x0][0x37c] ;  /* 0x0000df00ff017b82 */ /* 0x000fe20000000800 */
[----:B------:R-:W0:Y:S07]  /*0010*/  S2R R9, SR_TID.X ;  /* 0x0000000000097919 */ /* 0x000e2e0000002100 */
[----:B------:R-:W0:Y:S01]  /*0020*/  S2UR UR4, SR_CTAID.X ;  /* 0x00000000000479c3 */ /* 0x000e220000002500 */
[----:B------:R-:W1:Y:S07]  /*0030*/  LDCU UR5, c[0x0][0x390] ;  /* 0x00007200ff0577ac */ /* 0x000e6e0008000800 */
[----:B------:R-:W0:Y:S02]  /*0040*/  LDC R2, c[0x0][0x360] ;  /* 0x0000d800ff027b82 */ /* 0x000e240000000800 */
[----:B0-----:R-:W-:-:S05]  /*0050*/  IMAD R9, R2, UR4, R9 ;  /* 0x0000000402097c24 */ /* 0x001fca000f8e0209 */
[----:B-1----:R-:W-:-:S13]  /*0060*/  ISETP.GE.AND P0, PT, R9, UR5, PT ;  /* 0x0000000509007c0c */ /* 0x002fda000bf06270 */
[----:B------:R-:W-:Y:S05]  /*0070*/  @P0 EXIT ;  /* 0x000000000000094d */ /* 0x000fea0003800000 */
[----:B------:R-:W0:Y:S01]  /*0080*/  LDC.64 R4, c[0x0][0x380] ;  /* 0x0000e000ff047b82 */ /* 0x000e220000000a00 */
[----:B------:R-:W1:Y:S01]  /*0090*/  LDCU UR4, c[0x0][0x370] ;  /* 0x00006e00ff0477ac */ /* 0x000e620008000800 */
[----:B------:R-:W2:Y:S06]  /*00a0*/  LDCU.64 UR6, c[0x0][0x358] ;  /* 0x00006b00ff0677ac */ /* 0x000eac0008000a00 */
[----:B------:R-:W3:Y:S01]  /*00b0*/  LDC.64 R6, c[0x0][0x388] ;  /* 0x0000e200ff067b82 */ /* 0x000ee20000000a00 */
[----:B------:R-:W4:Y:S01]  /*00c0*/  LDCU UR5, c[0x0][0x390] ;  /* 0x00007200ff0577ac */ /* 0x000f220008000800 */
[----:B-1----:R-:W-:-:S07]  /*00d0*/  IMAD R2, R2, UR4, RZ ;  /* 0x0000000402027c24 */ /* 0x002fce000f8e02ff */
.L_x_333:
[----:B01----:R-:W-:-:S05]  /*00e0*/  IMAD.WIDE R10, R9, 0x4, R4 ;  /* 0x00000004090a7825 */ /* 0x003fca00078e0204 */
[----:B--2---:R0:W2:Y:S01]  /*00f0*/  LDG.E R0, desc[UR6][R10.64] ;  /* 0x000000060a007981 */ /* 0x0040a2000c1e1900 */
[----:B------:R-:W-:Y:S01]  /*0100*/  IMAD.MOV.U32 R3, RZ, RZ, 0x3bbb989d ;  /* 0x3bbb989dff037424 */ /* 0x000fe200078e00ff */
[----:B------:R-:W-:Y:S01]  /*0110*/  BSSY.RECONVERGENT B0, `(.L_x_331) ;  /* 0x0000018000007945 */ /* 0x000fe20003800200 */
[----:B------:R-:W-:Y:S02]  /*0120*/  IMAD.MOV.U32 R8, RZ, RZ, 0x437c0000 ;  /* 0x437c0000ff087424 */ /* 0x000fe400078e00ff */
[--C-:B0-----:R-:W-:Y:S02]  /*0130*/  IMAD.MOV.U32 R11, RZ, RZ, R9.reuse ;  /* 0x000000ffff0b7224 */ /* 0x101fe400078e0009 */
[----:B------:R-:W-:-:S05]  /*0140*/  IMAD.IADD R9, R2, 0x1, R9 ;  /* 0x0000000102097824 */ /* 0x000fca00078e0209 */
[----:B----4-:R-:W-:Y:S01]  /*0150*/  ISETP.GE.AND P2, PT, R9, UR5, PT ;  /* 0x0000000509007c0c */ /* 0x010fe2000bf46270 */
[----:B--2---:R-:W-:-:S04]  /*0160*/  FFMA.SAT R3, R0, -R3, 0.5 ;  /* 0x3f00000000037423 */ /* 0x004fc80000002803 */
[----:B------:R-:W-:-:S04]  /*0170*/  FFMA.RM R3, R3, R8, 12582913 ;  /* 0x4b40000103037423 */ /* 0x000fc80000004008 */
[C---:B------:R-:W-:Y:S01]  /*0180*/  FADD R13, R3.reuse, -12583039 ;  /* 0xcb40007f030d7421 */ /* 0x040fe20000000000 */
[----:B------:R-:W-:-:S03]  /*0190*/  IMAD.SHL.U32 R3, R3, 0x800000, RZ ;  /* 0x0080000003037824 */ /* 0x000fc600078e00ff */
        /* <DEDUP_REMOVED lines=12> */
[----:B------:R-:W-:-:S07]  /*0260*/  MOV R8, 0x280 ;  /* 0x0000028000087802 */ /* 0x000fce0000000f00 */
[----:B---3--:R-:W-:Y:S05]  /*0270*/  CALL.REL.NOINC `($__internal_11_$__cuda_sm3x_div_rn_noftz_f32_slowpath) ;  /* 0x0000000000187944 */ /* 0x008fea0003c00000 */
[----:B------:R-:W-:-:S07]  /*0280*/  IMAD.MOV.U32 R3, RZ, RZ, R0 ;  /* 0x000000ffff037224 */ /* 0x000fce00078e0000 */
.L_x_332:
[----:B------:R-:W-:Y:S05]  /*0290*/  BSYNC.RECONVERGENT B0 ;  /* 0x0000000000007941 */ /* 0x000fea0003800200 */
.L_x_331:
[----:B---3--:R-:W-:-:S05]  /*02a0*/  IMAD.WIDE R10, R11, 0x4, R6 ;  /* 0x000000040b0a7825 */ /* 0x008fca00078e0206 */
[----:B------:R1:W-:Y:S01]  /*02b0*/  STG.E desc[UR6][R10.64], R3 ;  /* 0x000000030a007986 */ /* 0x0003e2000c101906 */
[----:B------:R-:W-:Y:S05]  /*02c0*/  @!P2 BRA `(.L_x_333) ;  /* 0xfffffffc0084a947 */ /* 0x000fea000383ffff */
[----:B------:R-:W-:Y:S05]  /*02d0*/  EXIT ;  /* 0x000000000000794d */ /* 0x000fea0003800000 */
        .weak           $__internal_11_$__cuda_sm3x_div_rn_noftz_f32_slowpath
        .type           $__internal_11_$__cuda_sm3x_div_rn_noftz_f32_slowpath,@function
        .size           $__internal_11_$__cuda_sm3x_div_rn_noftz_f32_slowpath,(.L_x_496 - $__internal_11_$__cuda_sm3x_div_rn_noftz_f32_slowpath)
$__internal_11_$__cuda_sm3x_div_rn_noftz_f32_slowpath:
[----:B------:R-:W-:Y:S01]  /*02e0*/  SHF.R.U32.HI R12, RZ, 0x17, R14 ;  /* 0x00000017ff0c7819 */ /* 0x000fe2000001160e */
[----:B------:R-:W-:Y:S01]  /*02f0*/  BSSY.RECONVERGENT B1, `(.L_x_334) ;  /* 0x0000064000017945 */ /* 0x000fe20003800200 */
[----:B------:R-:W-:Y:S02]  /*0300*/  SHF.R.U32.HI R3, RZ, 0x17, R0 ;  /* 0x00000017ff037819 */ /* 0x000fe40000011600 */
[----:B------:R-:W-:Y:S02]  /*0310*/  LOP3.LUT R12, R12, 0xff, RZ, 0xc0, !PT ;  /* 0x000000ff0c0c7812 */ /* 0x000fe400078ec0ff */
[----:B------:R-:W-:Y:S02]  /*0320*/  LOP3.LUT R16, R3, 0xff, RZ, 0xc0, !PT ;  /* 0x000000ff03107812 */ /* 0x000fe400078ec0ff */
[----:B------:R-:W-:Y:S01]  /*0330*/  MOV R13, R0 ;  /* 0x00000000000d7202 */ /* 0x000fe20000000f00 */
[----:B------:R-:W-:Y:S02]  /*0340*/  VIADD R17, R12, 0xffffffff ;  /* 0xffffffff0c117836 */ /* 0x000fe40000000000 */
[----:B------:R-:W-:-:S03]  /*0350*/  VIADD R15, R16, 0xffffffff ;  /* 0xffffffff100f7836 */ /* 0x000fc60000000000 */
        /* <DEDUP_REMOVED lines=28> */
.L_x_335:
[----:B------:R-:W-:Y:S01]  /*0520*/  LEA R3, R12, 0xc0800000, 0x17 ;  /* 0xc08000000c037811 */ /* 0x000fe200078eb8ff */
[----:B------:R-:W-:Y:S03]  /*0530*/  BSSY.RECONVERGENT B2, `(.L_x_340) ;  /* 0x0000036000027945 */ /* 0x000fe60003800200 */
[----:B------:R-:W-:Y:S01]  /*0540*/  IADD3 R14, PT, PT, -R3, R14, RZ ;  /* 0x0000000e030e7210 */ /* 0x000fe20007ffe1ff */
[----:B------:R-:W-:-:S03]  /*0550*/  VIADD R3, R16, 0xffffff81 ;  /* 0xffffff8110037836 */ /* 0x000fc60000000000 */
[----:B------:R-:W0:Y:S01]  /*0560*/  MUFU.RCP R15, R14 ;  /* 0x0000000e000f7308 */ /* 0x000e220000001000 */
[----:B------:R-:W-:Y:S01]  /*0570*/  FADD.FTZ R17, -R14, -RZ ;  /* 0x800000ff0e117221 */ /* 0x000fe20000010100 */
[----:B------:R-:W-:-:S03]  /*0580*/  IMAD R0, R3, -0x800000, R13 ;  /* 0xff80000003007824 */ /* 0x000fc600078e020d */
[----:B0-----:R-:W-:-:S04]  /*0590*/  FFMA R16, R15, R17, 1 ;  /* 0x3f8000000f107423 */ /* 0x001fc80000000011 */
[----:B------:R-:W-:-:S04]  /*05a0*/  FFMA R18, R15, R16, R15 ;  /* 0x000000100f127223 */ /* 0x000fc8000000000f */
[----:B------:R-:W-:-:S04]  /*05b0*/  FFMA R13, R0, R18, RZ ;  /* 0x00000012000d7223 */ /* 0x000fc800000000ff */
[----:B------:R-:W-:-:S04]  /*05c0*/  FFMA R16, R17, R13, R0 ;  /* 0x0000000d11107223 */ /* 0x000fc80000000000 */
[----:B------:R-:W-:Y:S01]  /*05d0*/  FFMA R15, R18, R16, R13 ;  /* 0x00000010120f7223 */ /* 0x000fe2000000000d */
[----:B------:R-:W-:-:S03]  /*05e0*/  IADD3 R13, PT, PT, R3, 0x7f, -R12 ;  /* 0x0000007f030d7810 */ /* 0x000fc60007ffe80c */
[----:B------:R-:W-:Y:S02]  /*05f0*/  FFMA R16, R17, R15, R0 ;  /* 0x0000000f11107223 */ /* 0x000fe40000000000 */
[----:B------:R-:W-:Y:S02]  /*0600*/  IMAD.IADD R13, R13, 0x1, R10 ;  /* 0x000000010d0d7824 */ /* 0x000fe400078e020a */
        /* <DEDUP_REMOVED lines=20> */
[----:B------:R-:W-:Y:S02]  /*0750*/  ISETP.NE.AND P1, PT, R14, RZ, PT ;  /* 0x000000ff0e00720c */ /* 0x000fe40003f25270 */
        /* <DEDUP_REMOVED lines=11> */
[----:B------:R-:W-:-:S05]  /*0810*/  LOP3.LUT R10, R10, R3, RZ, 0xc0, !PT ;  /* 0x000000030a0a7212 */ /* 0x000fca00078ec0ff */
[----:B------:R-:W-:-:S05]  /*0820*/  IMAD.IADD R13, R13, 0x1, R10 ;  /* 0x000000010d0d7824 */ /* 0x000fca00078e020a */
[----:B------:R-:W-:Y:S01]  /*0830*/  LOP3.LUT R0, R13, R0, RZ, 0xfc, !PT ;  /* 0x000000000d007212 */ /* 0x000fe200078efcff */
[----:B------:R-:W-:Y:S06]  /*0840*/  BRA `(.L_x_343) ;  /* 0x0000000000107947 */ /* 0x000fec0003800000 */
.L_x_342:
[----:B------:R-:W-:-:S04]  /*0850*/  LOP3.LUT R0, R0, 0x80000000, RZ, 0xc0, !PT ;  /* 0x8000000000007812 */ /* 0x000fc800078ec0ff */
[----:B------:R-:W-:Y:S01]  /*0860*/  LOP3.LUT R0, R0, 0x7f800000, RZ, 0xfc, !PT ;  /* 0x7f80000000007812 */ /* 0x000fe200078efcff */
[----:B------:R-:W-:Y:S06]  /*0870*/  BRA `(.L_x_343) ;  /* 0x0000000000047947 */ /* 0x000fec0003800000 */
.L_x_341:
[----:B------:R-:W-:-:S07]  /*0880*/  IMAD R0, R13, 0x800000, R0 ;  /* 0x008000000d007824 */ /* 0x000fce00078e0200 */
.L_x_343:
[----:B------:R-:W-:Y:S05]  /*0890*/  BSYNC.RECONVERGENT B2 ;  /* 0x0000000000027941 */ /* 0x000fea0003800200 */
.L_x_340:
[----:B------:R-:W-:Y:S05]  /*08a0*/  BRA `(.L_x_344) ;  /* 0x0000000000207947 */ /* 0x000fea0003800000 */
.L_x_339:
[----:B------:R-:W-:-:S04]  /*08b0*/  LOP3.LUT R0, R14, 0x80000000, R13, 0x48, !PT ;  /* 0x800000000e007812 */ /* 0x000fc800078e480d */
[----:B------:R-:W-:Y:S01]  /*08c0*/  LOP3.LUT R0, R0, 0x7f800000, RZ, 0xfc, !PT ;  /* 0x7f80000000007812 */ /* 0x000fe200078efcff */
[----:B------:R-:W-:Y:S06]  /*08d0*/  BRA `(.L_x_344) ;  /* 0x0000000000147947 */ /* 0x000fec0003800000 */
.L_x_338:
[----:B------:R-:W-:Y:S01]  /*08e0*/  LOP3.LUT R0, R14, 0x80000000, R13, 0x48, !PT ;  /* 0x800000000e007812 */ /* 0x000fe200078e480d */
[----:B------:R-:W-:Y:S06]  /*08f0*/  BRA `(.L_x_344) ;  /* 0x00000000000c7947 */ /* 0x000fec0003800000 */
.L_x_337:
[----:B------:R-:W0:Y:S01]  /*0900*/  MUFU.RSQ R0, -QNAN ;  /* 0xffc0000000007908 */ /* 0x000e220000001400 */
[----:B------:R-:W-:Y:S05]  /*0910*/  BRA `(.L_x_344) ;  /* 0x0000000000047947 */ /* 0x000fea0003800000 */
.L_x_336:
[----:B------:R-:W-:-:S07]  /*0920*/  FADD.FTZ R0, R0, R3 ;  /* 0x0000000300007221 */ /* 0x000fce0000010000 */
.L_x_344:
[----:B------:R-:W-:Y:S05]  /*0930*/  BSYNC.RECONVERGENT B1 ;  /* 0x0000000000017941 */ /* 0x000fea0003800200 */
.L_x_334:
[----:B------:R-:W-:Y:S02]  /*0940*/  IMAD.MOV.U32 R12, RZ, RZ, R8 ;  /* 0x000000ffff0c7224 */ /* 0x000fe400078e0008 */
[----:B------:R-:W-:-:S04]  /*0950*/  IMAD.MOV.U32 R13, RZ, RZ, 0x0 ;  /* 0x00000000ff0d7424 */ /* 0x000fc800078e00ff */
[----:B0-----:R-:W-:Y:S05]  /*0960*/  RET.REL.NODEC R12 `(_Z11silu_kernelPfS_i) ;  /* 0xfffffff40ca47950 */ /* 0x001fea0003c3ffff */
.L_x_345:
        /* <DEDUP_REMOVED lines=9> */
.L_x_496:


//--------------------- .text._Z10add_kernelPfS_S_i --------------------------
	.section	.text._Z10add_kernelPfS_S_i,"ax",@progbits
	.align	128
        .global         _Z10add_kernelPfS_S_i
        .type           _Z10add_kernelPfS_S_i,@function
        .size           _Z10add_kernelPfS_S_i,(.L_x_520 - _Z10add_kernelPfS_S_i)
        .other          _Z10add_kernelPfS_S_i,@"STO_CUDA_ENTRY STV_DEFAULT"
_Z10add_kernelPfS_S_i:
.text._Z10add_kernelPfS_S_i:
        /* <DEDUP_REMOVED lines=11> */
[----:B------:R-:W3:Y:S08]  /*00b0*/  LDC.64 R8, c[0x0][0x380] ;  /* 0x0000e000ff087b82 */ /* 0x000ef00000000a00 */
[----:B------:R-:W4:Y:S01]  /*00c0*/  LDC.64 R10, c[0x0][0x388] ;  /* 0x0000e200ff0a7b82 */ /* 0x000f220000000a00 */
[----:B-1----:R-:W-:-:S07]  /*00d0*/  IMAD R15, R15, UR4, RZ ;  /* 0x000000040f0f7c24 */ /* 0x002fce000f8e02ff */
.L_x_346:
[----:B---3--:R-:W-:-:S04]  /*00e0*/  IMAD.WIDE R2, R0, 0x4, R8 ;  /* 0x0000000400027825 */ /* 0x008fc800078e0208 */
[C---:B----4-:R-:W-:Y:S02]  /*00f0*/  IMAD.WIDE R4, R0.reuse, 0x4, R10 ;  /* 0x0000000400047825 */ /* 0x050fe400078e020a */
[----:B--2---:R-:W2:Y:S04]  /*0100*/  LDG.E R2, desc[UR6][R2.64] ;  /* 0x0000000602027981 */ /* 0x004ea8000c1e1900 */
[----:B------:R-:W2:Y:S01]  /*0110*/  LDG.E R5, desc[UR6][R4.64] ;  /* 0x0000000604057981 */ /* 0x000ea2000c1e1900 */
[----:B01----:R-:W-:Y:S01]  /*0120*/  IMAD.WIDE R6, R0, 0x4, R12 ;  /* 0x0000000400067825 */ /* 0x003fe200078e020c */
[----:B------:R-:W-:-:S04]  /*0130*/  IADD3 R0, PT, PT, R15, R0, RZ ;  /* 0x000000000f007210 */ /* 0x000fc80007ffe0ff */
[----:B------:R-:W-:Y:S01]  /*0140*/  ISETP.GE.AND P0, PT, R0, UR5, PT ;  /* 0x0000000500007c0c */ /* 0x000fe2000bf06270 */
[----:B--2---:R-:W-:-:S05]  /*0150*/  FADD R17, R2, R5 ;  /* 0x0000000502117221 */ /* 0x004fca0000000000 */
[----:B------:R1:W-:Y:S07]  /*0160*/  STG.E desc[UR6][R6.64], R17 ;  /* 0x0000001106007986 */ /* 0x0003ee000c101906 */
[----:B------:R-:W-:Y:S05]  /*0170*/  @!P0 BRA `(.L_x_346) ;  /* 0xfffffffc00d88947 */ /* 0x000fea000383ffff */
[----:B------:R-:W-:Y:S05]  /*0180*/  EXIT ;  /* 0x000000000000794d */ /* 0x000fea0003800000 */
.L_x_347:
        /* <DEDUP_REMOVED lines=15> */
.L_x_520:


//--------------------- .text._Z11rope_kernelPfiiif --------------------------
	.section	.text._Z11rope_kernelPfiiif,"ax",@progbits
	.align	128
        .global         _Z11rope_kernelPfiiif
        .type           _Z11rope_kernelPfiiif,@function
        .size           _Z11rope_kernelPfiiif,(.L_x_497 - _Z11rope_kernelPfiiif)
        .other          _Z11rope_kernelPfiiif,@"STO_CUDA_ENTRY STV_DEFAULT"
_Z11rope_kernelPfiiif:
.text._Z11rope_kernelPfiiif:
[----:B------:R-:W0:Y:S08]  /*0000*/  LDC R1, c[0x0][0x37c] ;  /* 0x0000df00ff017b82 */ /* 0x000e300000000800 */
[----:B------:R-:W1:Y:S01]  /*0010*/  LDC R12, c[0x0][0x390] ;  /* 0x0000e400ff0c7b82 */ /* 0x000e620000000800 */
[----:B------:R-:W2:Y:S01]  /*0020*/  S2R R16, SR_TID.X ;  /* 0x0000000000107919 */ /* 0x000ea20000002100 */
[----:B------:R-:W3:Y:S01]  /*0030*/  LDCU UR5, c[0x0][0x38c] ;  /* 0x00007180ff0577ac */ /* 0x000ee20008000800 */
[----:B0-----:R-:W-:-:S05]  /*0040*/  VIADD R1, R1, 0xffffffe0 ;  /* 0xffffffe001017836 */ /* 0x001fca0000000000 */
[----:B------:R-:W2:Y:S08]  /*0050*/  S2UR UR4, SR_CTAID.X ;  /* 0x00000000000479c3 */ /* 0x000eb00000002500 */
[----:B------:R-:W2:Y:S01]  /*0060*/  LDC R13, c[0x0][0x360] ;  /* 0x0000d800ff0d7b82 */ /* 0x000ea20000000800 */
[----:B-1----:R-:W-:-:S04]  /*0070*/  LEA.HI R9, R12, R12, RZ, 0x1 ;  /* 0x0000000c0c097211 */ /* 0x002fc800078f08ff */
[----:B------:R-:W-:-:S05]  /*0080*/  SHF.R.S32.HI R9, RZ, 0x1, R9 ;  /* 0x00000001ff097819 */ /* 0x000fca0000011409 */
[----:B---3--:R-:W-:Y:S02]  /*0090*/  IMAD R0, R9, UR5, RZ ;  /* 0x0000000509007c24 */ /* 0x008fe4000f8e02ff */
[----:B--2---:R-:W-:-:S05]  /*00a0*/  IMAD R16, R13, UR4, R16 ;  /* 0x000000040d107c24 */ /* 0x004fca000f8e0210 */
[----:B------:R-:W-:-:S13]  /*00b0*/  ISETP.GE.AND P0, PT, R16, R0, PT ;  /* 0x000000001000720c */ /* 0x000fda0003f06270 */
[----:B------:R-:W-:Y:S05]  /*00c0*/  @P0 EXIT ;  /* 0x000000000000094d */ /* 0x000fea0003800000 */
[----:B------:R-:W0:Y:S01]  /*00d0*/  LDC R11, c[0x0][0x394] ;  /* 0x0000e500ff0b7b82 */ /* 0x000e220000000800 */
[----:B------:R-:W-:Y:S01]  /*00e0*/  IMAD.MOV.U32 R8, RZ, RZ, 0x3a2c32e4 ;  /* 0x3a2c32e4ff087424 */ /* 0x000fe200078e00ff */
[----:B------:R-:W1:Y:S01]  /*00f0*/  LDCU UR4, c[0x0][0x370] ;  /* 0x00006e00ff0477ac */ /* 0x000e620008000800 */
[----:B------:R-:W-:Y:S01]  /*0100*/  I2FP.F32.S32 R12, R12 ;  /* 0x0000000c000c7245 */ /* 0x000fe20000201400 */
[----:B------:R-:W2:Y:S01]  /*0110*/  LDCU UR5, c[0x0][0x388] ;  /* 0x00007100ff0577ac */ /* 0x000ea20008000800 */
[----:B------:R-:W3:Y:S01]  /*0120*/  LDCU.64 UR6, c[0x0][0x358] ;  /* 0x00006b00ff0677ac */ /* 0x000ee20008000a00 */
[----:B-1----:R-:W-:Y:S02]  /*0130*/  IMAD R13, R13, UR4, RZ ;  /* 0x000000040d0d7c24 */ /* 0x002fe4000f8e02ff */
[C---:B0-----:R-:W-:Y:S01]  /*0140*/  FMUL R2, |R11|.reuse, 16777216 ;  /* 0x4b8000000b027820 */ /* 0x041fe20000400200 */
[----:B------:R-:W-:Y:S02]  /*0150*/  FSETP.GEU.AND P0, PT, |R11|, 1.175494350822287508e-38, PT ;  /* 0x008000000b00780b */ /* 0x000fe40003f0e200 */
[----:B--2---:R-:W-:-:S02]  /*0160*/  I2FP.F32.S32 R14, UR5 ;  /* 0x00000005000e7c45 */ /* 0x004fc40008201400 */
[----:B------:R-:W-:-:S05]  /*0170*/  FSEL R2, R2, |R11|, !P0 ;  /* 0x4000000b02027208 */ /* 0x000fca0004000000 */
[----:B------:R-:W-:-:S05]  /*0180*/  VIADD R3, R2, 0xc0cafb0d ;  /* 0xc0cafb0d02037836 */ /* 0x000fca0000000000 */
[----:B------:R-:W-:-:S05]  /*0190*/  LOP3.LUT R3, R3, 0xff800000, RZ, 0xc0, !PT ;  /* 0xff80000003037812 */ /* 0x000fca00078ec0ff */
[----:B------:R-:W-:Y:S01]  /*01a0*/  IMAD.IADD R2, R2, 0x1, -R3 ;  /* 0x0000000102027824 */ /* 0x000fe200078e0a03 */
[----:B------:R-:W-:-:S03]  /*01b0*/  I2FP.F32.S32 R3, R3 ;  /* 0x0000000300037245 */ /* 0x000fc60000201400 */
[C---:B------:R-:W-:Y:S01]  /*01c0*/  FADD R5, R2.reuse, 1 ;  /* 0x3f80000002057421 */ /* 0x040fe20000000000 */
[----:B------:R-:W-:Y:S01]  /*01d0*/  FADD R4, R2, -1 ;  /* 0xbf80000002047421 */ /* 0x000fe20000000000 */
[----:B------:R-:W-:Y:S02]  /*01e0*/  FSEL R2, RZ, -24, P0 ;  /* 0xc1c00000ff027808 */ /* 0x000fe40000000000 */
[----:B------:R-:W-:Y:S01]  /*01f0*/  FSETP.NEU.AND P0, PT, |R11|, +INF , PT ;  /* 0x7f8000000b00780b */ /* 0x000fe20003f0d200 */
[----:B------:R-:W-:Y:S01]  /*0200*/  FADD R6, R4, R4 ;  /* 0x0000000404067221 */ /* 0x000fe20000000000 */
[----:B------:R-:W0:Y:S01]  /*0210*/  MUFU.RCP R5, R5 ;  /* 0x0000000500057308 */ /* 0x000e220000001000 */
[----:B------:R-:W-:Y:S01]  /*0220*/  FFMA R2, R3, 1.1920928955078125e-07, R2 ;  /* 0x3400000003027823 */ /* 0x000fe20000000002 */
[C---:B------:R-:W-:Y:S01]  /*0230*/  FSETP.EQ.OR P0, PT, R11.reuse, RZ, !P0 ;  /* 0x000000ff0b00720b */ /* 0x040fe20004702400 */
[----:B------:R-:W-:Y:S01]  /*0240*/  FADD R11, R11, R11 ;  /* 0x0000000b0b0b7221 */ /* 0x000fe20000000000 */
[----:B0-----:R-:W-:-:S04]  /*0250*/  FMUL R7, R5, R6 ;  /* 0x0000000605077220 */ /* 0x001fc80000400000 */
        /* <DEDUP_REMOVED lines=16> */
[----:B------:R-:W-:-:S04]  /*0360*/  FFMA R2, R7, R6, R2 ;  /* 0x0000000607027223 */ /* 0x000fc80000000002 */
[----:B------:R-:W-:-:S04]  /*0370*/  FADD R8, R17, R2 ;  /* 0x0000000211087221 */ /* 0x000fc80000000000 */
[----:B------:R-:W-:-:S04]  /*0380*/  FADD R17, -R17, R8 ;  /* 0x0000000811117221 */ /* 0x000fc80000000100 */
[----:B---3--:R-:W-:-:S07]  /*0390*/  FADD R10, R2, -R17 ;  /* 0x80000011020a7221 */ /* 0x008fce0000000000 */
.L_x_359:
[-C--:B0-----:R-:W-:Y:S01]  /*03a0*/  IABS R5, R9.reuse ;  /* 0x0000000900057213 */ /* 0x081fe20000000000 */
[----:B------:R-:W-:Y:S01]  /*03b0*/  BSSY.RECONVERGENT B0, `(.L_x_348) ;  /* 0x0000023000007945 */ /* 0x000fe20003800200 */
[----:B------:R-:W-:Y:S02]  /*03c0*/  IABS R15, R9 ;  /* 0x00000009000f7213 */ /* 0x000fe40000000000 */
[----:B------:R-:W0:Y:S01]  /*03d0*/  I2F.RP R4, R5 ;  /* 0x0000000500047306 */ /* 0x000e220000209400 */
[----:B------:R-:W-:Y:S02]  /*03e0*/  IABS R20, R16 ;  /* 0x0000001000147213 */ /* 0x000fe40000000000 */
[----:B------:R-:W-:-:S05]  /*03f0*/  ISETP.GE.AND P3, PT, R16, RZ, PT ;  /* 0x000000ff1000720c */ /* 0x000fca0003f66270 */
[----:B0-----:R-:W0:Y:S02]  /*0400*/  MUFU.RCP R4, R4 ;  /* 0x0000000400047308 */ /* 0x001e240000001000 */
[----:B0-----:R-:W-:Y:S02]  /*0410*/  VIADD R2, R4, 0xffffffe ;  /* 0x0ffffffe04027836 */ /* 0x001fe40000000000 */
[----:B------:R-:W-:-:S04]  /*0420*/  IMAD.MOV R4, RZ, RZ, -R15 ;  /* 0x000000ffff047224 */ /* 0x000fc800078e0a0f */
[----:B------:R0:W1:Y:S02]  /*0430*/  F2I.FTZ.U32.TRUNC.NTZ R3, R2 ;  /* 0x0000000200037305 */ /* 0x000064000021f000 */
[----:B0-----:R-:W-:Y:S02]  /*0440*/  IMAD.MOV.U32 R2, RZ, RZ, RZ ;  /* 0x000000ffff027224 */ /* 0x001fe400078e00ff */
[----:B-1----:R-:W-:-:S04]  /*0450*/  IMAD.MOV R6, RZ, RZ, -R3 ;  /* 0x000000ffff067224 */ /* 0x002fc800078e0a03 */
[----:B------:R-:W-:-:S04]  /*0460*/  IMAD R7, R6, R5, RZ ;  /* 0x0000000506077224 */ /* 0x000fc800078e02ff */
[----:B------:R-:W-:-:S06]  /*0470*/  IMAD.HI.U32 R3, R3, R7, R2 ;  /* 0x0000000703037227 */ /* 0x000fcc00078e0002 */
[----:B------:R-:W-:-:S04]  /*0480*/  IMAD.HI.U32 R3, R3, R20, RZ ;  /* 0x0000001403037227 */ /* 0x000fc800078e00ff */
[----:B------:R-:W-:Y:S02]  /*0490*/  IMAD R20, R3, R4, R20 ;  /* 0x0000000403147224 */ /* 0x000fe400078e0214 */
[----:B------:R-:W0:Y:S03]  /*04a0*/  MUFU.RCP R3, R12 ;  /* 0x0000000c00037308 */ /* 0x000e260000001000 */
[----:B------:R-:W-:-:S13]  /*04b0*/  ISETP.GT.U32.AND P1, PT, R5, R20, PT ;  /* 0x000000140500720c */ /* 0x000fda0003f24070 */
[----:B------:R-:W-:Y:S01]  /*04c0*/  @!P1 IADD3 R20, PT, PT, R20, -R5, RZ ;  /* 0x8000000514149210 */ /* 0x000fe20007ffe0ff */
[----:B0-----:R-:W-:Y:S01]  /*04d0*/  FFMA R4, -R12, R3, 1 ;  /* 0x3f8000000c047423 */ /* 0x001fe20000000103 */
[----:B------:R-:W-:Y:S02]  /*04e0*/  ISETP.NE.AND P1, PT, R9, RZ, PT ;  /* 0x000000ff0900720c */ /* 0x000fe40003f25270 */
[----:B------:R-:W-:Y:S01]  /*04f0*/  ISETP.GT.U32.AND P2, PT, R5, R20, PT ;  /* 0x000000140500720c */ /* 0x000fe20003f44070 */
[----:B------:R-:W-:-:S12]  /*0500*/  FFMA R3, R3, R4, R3 ;  /* 0x0000000403037223 */ /* 0x000fd80000000003 */
[----:B------:R-:W-:-:S04]  /*0510*/  @!P2 IMAD.IADD R20, R20, 0x1, -R5 ;  /* 0x000000011414a824 */ /* 0x000fc800078e0a05 */
[----:B------:R-:W-:Y:S01]  /*0520*/  @!P3 IMAD.MOV R20, RZ, RZ, -R20 ;  /* 0x000000ffff14b224 */ /* 0x000fe200078e0a14 */
[----:B------:R-:W-:-:S04]  /*0530*/  @!P1 LOP3.LUT R20, RZ, R9, RZ, 0x33, !PT ;  /* 0x00000009ff149212 */ /* 0x000fc800078e33ff */
[----:B------:R-:W-:-:S05]  /*0540*/  I2FP.F32.S32 R2, R20 ;  /* 0x0000001400027245 */ /* 0x000fca0000201400 */
[----:B------:R-:W-:-:S04]  /*0550*/  FMUL R2, R2, -2 ;  /* 0xc000000002027820 */ /* 0x000fc80000400000 */
[----:B------:R-:W0:Y:S01]  /*0560*/  FCHK P1, R2, R12 ;  /* 0x0000000c02007302 */ /* 0x000e220000020000 */
[----:B------:R-:W-:-:S04]  /*0570*/  FFMA R4, R2, R3, RZ ;  /* 0x0000000302047223 */ /* 0x000fc800000000ff */
[----:B------:R-:W-:-:S04]  /*0580*/  FFMA R5, -R12, R4, R2 ;  /* 0x000000040c057223 */ /* 0x000fc80000000102 */
[----:B------:R-:W-:Y:S01]  /*0590*/  FFMA R3, R3, R5, R4 ;  /* 0x0000000503037223 */ /* 0x000fe20000000004 */
[----:B0-----:R-:W-:Y:S06]  /*05a0*/  @!P1 BRA `(.L_x_349) ;  /* 0x00000000000c9947 */ /* 0x001fec0003800000 */
[----:B------:R-:W-:-:S07]  /*05b0*/  MOV R4, 0x5d0 ;  /* 0x000005d000047802 */ /* 0x000fce0000000f00 */
[----:B------:R-:W-:Y:S05]  /*05c0*/  CALL.REL.NOINC `($__internal_12_$__cuda_sm3x_div_rn_noftz_f32_slowpath) ;  /* 0x0000000c00ec7944 */ /* 0x000fea0003c00000 */
[----:B------:R-:W-:-:S07]  /*05d0*/  IMAD.MOV.U32 R3, RZ, RZ, R2 ;  /* 0x000000ffff037224 */ /* 0x000fce00078e0002 */
.L_x_349:
[----:B------:R-:W-:Y:S05]  /*05e0*/  BSYNC.RECONVERGENT B0 ;  /* 0x0000000000007941 */ /* 0x000fea0003800200 */
.L_x_348:
[CC--:B------:R-:W-:Y:S01]  /*05f0*/  FMUL R5, R8.reuse, R3.reuse ;  /* 0x0000000308057220 */ /* 0x0c0fe20000400000 */
[----:B------:R-:W-:Y:S01]  /*0600*/  IMAD.MOV.U32 R6, RZ, RZ, 0x391fcb8e ;  /* 0x391fcb8eff067424 */ /* 0x000fe200078e00ff */
[----:B------:R-:W-:Y:S01]  /*0610*/  BSSY.RECONVERGENT B0, `(.L_x_350) ;  /* 0x0000033000007945 */ /* 0x000fe20003800200 */
[----:B------:R-:W-:Y:S01]  /*0620*/  IMAD.MOV.U32 R21, RZ, RZ, 0x3f800000 ;  /* 0x3f800000ff157424 */ /* 0x000fe200078e00ff */
[----:B------:R-:W0:Y:S01]  /*0630*/  FRND R4, R5 ;  /* 0x0000000500047307 */ /* 0x000e220000201000 */
[-C--:B------:R-:W-:Y:S01]  /*0640*/  FFMA R7, R8, R3.reuse, -R5 ;  /* 0x0000000308077223 */ /* 0x080fe20000000805 */
[C---:B------:R-:W-:Y:S02]  /*0650*/  FSETP.GT.AND P2, PT, |R5|.reuse, 152, PT ;  /* 0x431800000500780b */ /* 0x040fe40003f44200 */
[----:B------:R-:W-:Y:S01]  /*0660*/  FSETP.GEU.AND P3, PT, R5, RZ, PT ;  /* 0x000000ff0500720b */ /* 0x000fe20003f6e000 */
[----:B------:R-:W-:-:S03]  /*0670*/  FFMA R7, R10, R3, R7 ;  /* 0x000000030a077223 */ /* 0x000fc60000000007 */
[----:B------:R-:W1:Y:S01]  /*0680*/  F2I.NTZ R15, R5 ;  /* 0x00000005000f7305 */ /* 0x000e620000203100 */
[----:B0-----:R-:W-:Y:S01]  /*0690*/  FADD R2, R5, -R4 ;  /* 0x8000000405027221 */ /* 0x001fe20000000000 */
[----:B------:R-:W-:Y:S01]  /*06a0*/  FSETP.GT.AND P1, PT, R4, RZ, PT ;  /* 0x000000ff0400720b */ /* 0x000fe20003f24000 */
[----:B------:R-:W-:Y:S02]  /*06b0*/  FMUL R4, R3, 0.5 ;  /* 0x3f00000003047820 */ /* 0x000fe40000400000 */
[----:B------:R-:W-:Y:S01]  /*06c0*/  FADD R7, R7, R2 ;  /* 0x0000000207077221 */ /* 0x000fe20000000000 */
[----:B------:R-:W-:Y:S02]  /*06d0*/  SEL R18, RZ, 0x83000000, P1 ;  /* 0x83000000ff127807 */ /* 0x000fe40000800000 */
[----:B------:R-:W-:Y:S01]  /*06e0*/  FSETP.NEU.AND P1, PT, R3, RZ, PT ;  /* 0x000000ff0300720b */ /* 0x000fe20003f2d000 */
[----:B------:R-:W-:Y:S01]  /*06f0*/  FFMA R2, R7, R6, 0.0013391353422775864601 ;  /* 0x3aaf85ed07027423 */ /* 0x000fe20000000006 */
[----:B------:R-:W0:Y:S01]  /*0700*/  FRND.TRUNC R4, R4 ;  /* 0x0000000400047307 */ /* 0x000e22000020d000 */
[----:B-1----:R-:W-:-:S02]  /*0710*/  IMAD R15, R15, 0x800000, -R18 ;  /* 0x008000000f0f7824 */ /* 0x002fc400078e0a12 */
[C---:B------:R-:W-:Y:S02]  /*0720*/  FFMA R6, R7.reuse, R2, 0.0096188392490148544312 ;  /* 0x3c1d985607067423 */ /* 0x040fe40000000002 */
[----:B------:R-:W1:Y:S02]  /*0730*/  LDC R2, c[0x0][0x394] ;  /* 0x0000e500ff027b82 */ /* 0x000e640000000800 */
[----:B------:R-:W-:-:S04]  /*0740*/  FFMA R6, R7, R6, 0.055503588169813156128 ;  /* 0x3d6357bb07067423 */ /* 0x000fc80000000006 */
[----:B------:R-:W-:-:S04]  /*0750*/  FFMA R6, R7, R6, 0.24022644758224487305 ;  /* 0x3e75fdec07067423 */ /* 0x000fc80000000006 */
[----:B------:R-:W-:Y:S01]  /*0760*/  FFMA R6, R7, R6, 0.69314718246459960938 ;  /* 0x3f31721807067423 */ /* 0x000fe20000000006 */
[----:B0-----:R-:W-:-:S03]  /*0770*/  FADD R4, R4, R4 ;  /* 0x0000000404047221 */ /* 0x001fc60000000000 */
[----:B------:R-:W-:Y:S01]  /*0780*/  FFMA R6, R7, R6, 1 ;  /* 0x3f80000007067423 */ /* 0x000fe20000000006 */
[----:B------:R-:W-:-:S04]  /*0790*/  VIADD R7, R18, 0x7f000000 ;  /* 0x7f00000012077836 */ /* 0x000fc80000000000 */
[----:B------:R-:W-:-:S04]  /*07a0*/  FMUL R6, R6, R7 ;  /* 0x0000000706067220 */ /* 0x000fc80000400000 */
[----:B------:R-:W-:Y:S01]  /*07b0*/  FMUL R6, R6, R15 ;  /* 0x0000000f06067220 */ /* 0x000fe20000400000 */
[----:B-1----:R-:W-:Y:S02]  /*07c0*/  FSETP.EQ.OR P1, PT, R2, 1, !P1 ;  /* 0x3f8000000200780b */ /* 0x002fe40004f22400 */
[----:B------:R-:W-:-:S11]  /*07d0*/  @P2 FSEL R6, RZ, +INF , !P3 ;  /* 0x7f800000ff062808 */ /* 0x000fd60005800000 */
[----:B------:R-:W-:Y:S05]  /*07e0*/  @P1 BRA `(.L_x_351) ;  /* 0x0000000000541947 */ /* 0x000fea0003800000 */
[----:B------:R-:W-:-:S04]  /*07f0*/  FSETP.NAN.AND P1, PT, |R3|, |R3|, PT ;  /* 0x400000030300720b */ /* 0x000fc80003f28200 */
[----:B------:R-:W-:-:S13]  /*0800*/  FSETP.NUM.AND P1, PT, |R2|, |R2|, !P1 ;  /* 0x400000020200720b */ /* 0x000fda0004f27200 */
[----:B------:R-:W-:Y:S01]  /*0810*/  @!P1 FADD R21, R3, R2 ;  /* 0x0000000203159221 */ /* 0x000fe20000000000 */
[----:B------:R-:W-:Y:S06]  /*0820*/  @!P1 BRA `(.L_x_351) ;  /* 0x0000000000449947 */ /* 0x000fec0003800000 */
[----:B------:R-:W-:Y:S01]  /*0830*/  FADD R4, -R4, R3 ;  /* 0x0000000304047221 */ /* 0x000fe20000000100 */
[----:B------:R-:W-:Y:S06]  /*0840*/  @!P0 BRA `(.L_x_352) ;  /* 0x0000000000188947 */ /* 0x000fec0003800000 */
[----:B------:R-:W-:Y:S02]  /*0850*/  FSETP.NEU.AND P1, PT, |R4|, 1, PT ;  /* 0x3f8000000400780b */ /* 0x000fe40003f2d200 */
[----:B------:R-:W-:Y:S02]  /*0860*/  FSETP.GEU.AND P2, PT, R3, RZ, PT ;  /* 0x000000ff0300720b */ /* 0x000fe40003f4e000 */
[----:B------:R-:W-:-:S04]  /*0870*/  LOP3.LUT R2, R11, 0x7f800000, RZ, 0x3c, !PT ;  /* 0x7f8000000b027812 */ /* 0x000fc800078e3cff */
[----:B------:R-:W-:-:S05]  /*0880*/  SEL R21, R2, R11, !P2 ;  /* 0x0000000b02157207 */ /* 0x000fca0005000000 */
[----:B------:R-:W-:Y:S01]  /*0890*/  @P1 LOP3.LUT R21, R21, 0x7fffffff, RZ, 0xc0, !PT ;  /* 0x7fffffff15151812 */ /* 0x000fe200078ec0ff */
[----:B------:R-:W-:Y:S06]  /*08a0*/  BRA `(.L_x_351) ;  /* 0x0000000000247947 */ /* 0x000fec0003800000 */
.L_x_352:
[----:B------:R-:W-:-:S04]  /*08b0*/  FSETP.NEU.AND P1, PT, |R3|, +INF , PT ;  /* 0x7f8000000300780b */ /* 0x000fc80003f2d200 */
[----:B------:R-:W-:-:S04]  /*08c0*/  FSETP.EQ.AND P1, PT, R2, -1, !P1 ;  /* 0xbf8000000200780b */ /* 0x000fc80004f22000 */
[----:B------:R-:W-:Y:S02]  /*08d0*/  FSETP.GEU.OR P2, PT, R2, RZ, P1 ;  /* 0x000000ff0200720b */ /* 0x000fe40000f4e400 */
[----:B------:R-:W-:-:S11]  /*08e0*/  FSEL R21, R6, 1, !P1 ;  /* 0x3f80000006157808 */ /* 0x000fd60004800000 */
[----:B------:R-:W0:Y:S01]  /*08f0*/  @!P2 FRND.FLOOR R2, R3 ;  /* 0x000000030002a307 */ /* 0x000e220000205000 */
[----:B------:R-:W-:Y:S02]  /*0900*/  @!P2 FSETP.NEU.AND P4, PT, |R4|, 1, PT ;  /* 0x3f8000000400a80b */ /* 0x000fe40003f8d200 */
[----:B0-----:R-:W-:Y:S02]  /*0910*/  @!P2 FSETP.NEU.AND P3, PT, R3, R2, PT ;  /* 0x000000020300a20b */ /* 0x001fe40003f6d000 */
[----:B------:R-:W-:-:S04]  /*0920*/  @!P2 FSEL R2, R6, -R6, P4 ;  /* 0x800000060602a208 */ /* 0x000fc80002000000 */
[----:B------:R-:W-:-:S07]  /*0930*/  @!P2 FSEL R21, R2, +QNAN , !P3 ;  /* 0x7fffffff0215a808 */ /* 0x000fce0005800000 */
.L_x_351:
[----:B------:R-:W-:Y:S05]  /*0940*/  BSYNC.RECONVERGENT B0 ;  /* 0x0000000000007941 */ /* 0x000fea0003800200 */
.L_x_350:
[----:B------:R-:W-:Y:S01]  /*0950*/  FMUL R21, R14, R21 ;  /* 0x000000150e157220 */ /* 0x000fe20000400000 */
[----:B------:R-:W-:Y:S03]  /*0960*/  BSSY.RECONVERGENT B0, `(.L_x_353) ;  /* 0x0000042000007945 */ /* 0x000fe60003800200 */
[C---:B------:R-:W-:Y:S01]  /*0970*/  FMUL R2, R21.reuse, 0.63661974668502807617 ;  /* 0x3f22f98315027820 */ /* 0x040fe20000400000 */
[----:B------:R-:W-:-:S03]  /*0980*/  FSETP.GE.AND P1, PT, |R21|, 105615, PT ;  /* 0x47ce47801500780b */ /* 0x000fc60003f26200 */
[----:B------:R-:W0:Y:S02]  /*0990*/  F2I.NTZ R17, R2 ;  /* 0x0000000200117305 */ /* 0x000e240000203100 */
[-C--:B0-----:R-:W-:Y:S02]  /*09a0*/  I2FP.F32.S32 R6, R17.reuse ;  /* 0x0000001100067245 */ /* 0x081fe40000201400 */
[----:B------:R-:W-:-:S03]  /*09b0*/  MOV R7, R17 ;  /* 0x0000001100077202 */ /* 0x000fc60000000f00 */
[----:B------:R-:W-:-:S04]  /*09c0*/  FFMA R3, R6, -1.5707962512969970703, R21 ;  /* 0xbfc90fda06037823 */ /* 0x000fc80000000015 */
[----:B------:R-:W-:-:S04]  /*09d0*/  FFMA R3, R6, -7.5497894158615963534e-08, R3 ;  /* 0xb3a2216806037823 */ /* 0x000fc80000000003 */
[----:B------:R-:W-:-:S04]  /*09e0*/  FFMA R6, R6, -5.3903029534742383927e-15, R3 ;  /* 0xa7c234c506067823 */ /* 0x000fc80000000003 */
[----:B------:R-:W-:Y:S01]  /*09f0*/  IMAD.MOV.U32 R3, RZ, RZ, R6 ;  /* 0x000000ffff037224 */ /* 0x000fe200078e0006 */
[----:B------:R-:W-:Y:S06]  /*0a00*/  @!P1 BRA `(.L_x_354) ;  /* 0x0000000000dc9947 */ /* 0x000fec0003800000 */
[----:B------:R-:W-:-:S13]  /*0a10*/  FSETP.NEU.AND P1, PT, |R21|, +INF , PT ;  /* 0x7f8000001500780b */ /* 0x000fda0003f2d200 */
[----:B------:R-:W-:Y:S01]  /*0a20*/  @!P1 FMUL R3, RZ, R21 ;  /* 0x00000015ff039220 */ /* 0x000fe20000400000 */
[----:B------:R-:W-:Y:S01]  /*0a30*/  @!P1 IMAD.MOV.U32 R17, RZ, RZ, RZ ;  /* 0x000000ffff119224 */ /* 0x000fe200078e00ff */
        /* <DEDUP_REMOVED lines=8> */
.L_x_355:
[----:B0-----:R-:W-:Y:S02]  /*0ac0*/  IMAD.U32 R2, RZ, RZ, UR8 ;  /* 0x00000008ff027e24 */ /* 0x001fe4000f8e00ff */
[----:B------:R-:W-:-:S05]  /*0ad0*/  IMAD.U32 R3, RZ, RZ, UR9 ;  /* 0x00000009ff037e24 */ /* 0x000fca000f8e00ff */
        /* <DEDUP_REMOVED lines=9> */
[----:B0-----:R-:W-:Y:S01]  /*0b70*/  IADD3 R15, PT, PT, R15, 0x4, RZ ;  /* 0x000000040f0f7810 */ /* 0x001fe20007ffe0ff */
        /* <DEDUP_REMOVED lines=17> */
[C-C-:B------:R-:W-:Y:S01]  /*0c90*/  SHF.L.W.U32.HI R18, R2.reuse, 0x2, R15.reuse ;  /* 0x0000000202127819 */ /* 0x140fe20000010e0f */
[----:B------:R-:W-:Y:S01]  /*0ca0*/  IMAD.SHL.U32 R2, R2, 0x4, RZ ;  /* 0x0000000402027824 */ /* 0x000fe200078e00ff */
[----:B------:R-:W-:Y:S02]  /*0cb0*/  SHF.R.U32.HI R15, RZ, 0x1e, R15 ;  /* 0x0000001eff0f7819 */ /* 0x000fe4000001160f */
[----:B------:R-:W-:-:S02]  /*0cc0*/  SHF.R.S32.HI R3, RZ, 0x1f, R18 ;  /* 0x0000001fff037819 */ /* 0x000fc40000011412 */
[C---:B0-----:R-:W-:Y:S02]  /*0cd0*/  LEA.HI R17, R18.reuse, R15, RZ, 0x1 ;  /* 0x0000000f12117211 */ /* 0x041fe400078f08ff */
[C---:B------:R-:W-:Y:S02]  /*0ce0*/  LOP3.LUT R2, R3.reuse, R2, RZ, 0x3c, !PT ;  /* 0x0000000203027212 */ /* 0x040fe400078e3cff */
[----:B------:R-:W-:Y:S01]  /*0cf0*/  LOP3.LUT R3, R3, R18, RZ, 0x3c, !PT ;  /* 0x0000001203037212 */ /* 0x000fe200078e3cff */
[----:B------:R-:W-:Y:S01]  /*0d00*/  IMAD.MOV R15, RZ, RZ, -R17 ;  /* 0x000000ffff0f7224 */ /* 0x000fe200078e0a11 */
[----:B------:R-:W-:-:S03]  /*0d10*/  LOP3.LUT R19, R18, R21, RZ, 0x3c, !PT ;  /* 0x0000001512137212 */ /* 0x000fc600078e3cff */
[----:B------:R-:W-:Y:S01]  /*0d20*/  @!P1 IMAD.MOV.U32 R17, RZ, RZ, R15 ;  /* 0x000000ffff119224 */ /* 0x000fe200078e000f */
[----:B------:R-:W0:Y:S01]  /*0d30*/  I2F.F64.S64 R2, R2 ;  /* 0x0000000200027312 */ /* 0x000e220000301c00 */
[----:B------:R-:W-:Y:S01]  /*0d40*/  ISETP.GE.AND P2, PT, R19, RZ, PT ;  /* 0x000000ff1300720c */ /* 0x000fe20003f46270 */
[----:B0-----:R-:W-:-:S10]  /*0d50*/  DMUL R4, R2, UR4 ;  /* 0x0000000402047c28 */ /* 0x001fd40008000000 */
[----:B------:R-:W0:Y:S02]  /*0d60*/  F2F.F32.F64 R4, R4 ;  /* 0x0000000400047310 */ /* 0x000e240000301000 */
[----:B0-----:R-:W-:-:S07]  /*0d70*/  FSEL R3, -R4, R4, !P2 ;  /* 0x0000000404037208 */ /* 0x001fce0005000100 */
.L_x_354:
[----:B------:R-:W-:Y:S05]  /*0d80*/  BSYNC.RECONVERGENT B0 ;  /* 0x0000000000007941 */ /* 0x000fea0003800200 */
.L_x_353:
[----:B------:R-:W-:Y:S02]  /*0d90*/  IMAD.MOV.U32 R15, RZ, RZ, 0x37cbac00 ;  /* 0x37cbac00ff0f7424 */ /* 0x000fe400078e00ff */
[----:B------:R-:W-:Y:S01]  /*0da0*/  FMUL R2, R3, R3 ;  /* 0x0000000303027220 */ /* 0x000fe20000400000 */
[C---:B------:R-:W-:Y:S01]  /*0db0*/  LOP3.LUT R5, R17.reuse, 0x1, RZ, 0xc0, !PT ;  /* 0x0000000111057812 */ /* 0x040fe200078ec0ff */
[----:B------:R-:W-:Y:S01]  /*0dc0*/  IMAD.MOV.U32 R18, RZ, RZ, 0x3c0885e4 ;  /* 0x3c0885e4ff127424 */ /* 0x000fe200078e00ff */
[----:B------:R-:W-:Y:S01]  /*0dd0*/  BSSY.RECONVERGENT B0, `(.L_x_356) ;  /* 0x0000043000007945 */ /* 0x000fe20003800200 */
[----:B------:R-:W-:Y:S01]  /*0de0*/  FFMA R4, R2, R15, -0.0013887860113754868507 ;  /* 0xbab607ed02047423 */ /* 0x000fe2000000000f */
[----:B------:R-:W-:Y:S01]  /*0df0*/  VIADD R19, R17, 0x1 ;  /* 0x0000000111137836 */ /* 0x000fe20000000000 */
[----:B------:R-:W-:Y:S02]  /*0e00*/  ISETP.NE.U32.AND P1, PT, R5, 0x1, PT ;  /* 0x000000010500780c */ /* 0x000fe40003f25070 */
[----:B------:R-:W-:-:S02]  /*0e10*/  MOV R17, 0x3e2aaaa8 ;  /* 0x3e2aaaa800117802 */ /* 0x000fc40000000f00 */
[----:B------:R-:W-:Y:S02]  /*0e20*/  FSEL R5, R4, -0.00019574658654164522886, P1 ;  /* 0xb94d415304057808 */ /* 0x000fe40000800000 */
[----:B------:R-:W-:Y:S02]  /*0e30*/  FSEL R23, R18, 0.041666727513074874878, !P1 ;  /* 0x3d2aaabb12177808 */ /* 0x000fe40004800000 */
[----:B------:R-:W-:Y:S02]  /*0e40*/  LOP3.LUT P2, RZ, R19, 0x2, RZ, 0xc0, !PT ;  /* 0x0000000213ff7812 */ /* 0x000fe4000784c0ff */
[----:B------:R-:W-:Y:S01]  /*0e50*/  FSEL R19, R3, 1, !P1 ;  /* 0x3f80000003137808 */ /* 0x000fe20004800000 */
[C---:B------:R-:W-:Y:S01]  /*0e60*/  FFMA R5, R2.reuse, R5, R23 ;  /* 0x0000000502057223 */ /* 0x040fe20000000017 */
[----:B------:R-:W-:Y:S02]  /*0e70*/  FSEL R22, -R17, -0.4999999701976776123, !P1 ;  /* 0xbeffffff11167808 */ /* 0x000fe40004800100 */
[----:B------:R-:W-:Y:S01]  /*0e80*/  FSETP.GE.AND P1, PT, |R21|, 105615, PT ;  /* 0x47ce47801500780b */ /* 0x000fe20003f26200 */
[----:B------:R-:W-:-:S02]  /*0e90*/  FFMA R4, R2, R19, RZ ;  /* 0x0000001302047223 */ /* 0x000fc400000000ff */
[----:B------:R-:W-:-:S04]  /*0ea0*/  FFMA R5, R2, R5, R22 ;  /* 0x0000000502057223 */ /* 0x000fc80000000016 */
[----:B------:R-:W-:-:S04]  /*0eb0*/  FFMA R19, R4, R5, R19 ;  /* 0x0000000504137223 */ /* 0x000fc80000000013 */
[----:B------:R-:W-:Y:S02]  /*0ec0*/  @P2 FADD R19, RZ, -R19 ;  /* 0x80000013ff132221 */ /* 0x000fe40000000000 */
[----:B------:R-:W-:Y:S05]  /*0ed0*/  @!P1 BRA `(.L_x_357) ;  /* 0x0000000000c89947 */ /* 0x000fea0003800000 */
[----:B------:R-:W-:-:S13]  /*0ee0*/  FSETP.NEU.AND P1, PT, |R21|, +INF , PT ;  /* 0x7f8000001500780b */ /* 0x000fda0003f2d200 */
[----:B------:R-:W-:Y:S01]  /*0ef0*/  @!P1 FMUL R6, RZ, R21 ;  /* 0x00000015ff069220 */ /* 0x000fe20000400000 */
[----:B------:R-:W-:Y:S01]  /*0f00*/  @!P1 IMAD.MOV.U32 R7, RZ, RZ, RZ ;  /* 0x000000ffff079224 */ /* 0x000fe200078e00ff */
[----:B------:R-:W-:Y:S06]  /*0f10*/  @!P1 BRA `(.L_x_357) ;  /* 0x0000000000b89947 */ /* 0x000fec0003800000 */
[----:B------:R-:W0:Y:S01]  /*0f20*/  LDC.64 R2, c[0x4][RZ] ;  /* 0x01000000ff027b82 */ /* 0x000e220000000a00 */
[----:B------:R-:W-:Y:S01]  /*0f30*/  IMAD.SHL.U32 R4, R21, 0x100, RZ ;  /* 0x0000010015047824 */ /* 0x000fe200078e00ff */
[----:B------:R-:W-:Y:S01]  /*0f40*/  CS2R R22, SRZ ;  /* 0x0000000000167805 */ /* 0x000fe2000001ff00 */
[----:B------:R-:W-:-:S03]  /*0f50*/  UMOV UR4, URZ ;  /* 0x000000ff00047c82 */ /* 0x000fc60008000000 */
[----:B------:R-:W-:-:S07]  /*0f60*/  LOP3.LUT R27, R4, 0x80000000, RZ, 0xfc, !PT ;  /* 0x80000000041b7812 */ /* 0x000fce00078efcff */
.L_x_358:
[----:B0-----:R-:W-:-:S06]  /*0f70*/  IMAD.WIDE.U32 R4, R23, 0x4, R2 ;  /* 0x0000000417047825 */ /* 0x001fcc00078e0002 */
[----:B------:R-:W2:Y:S01]  /*0f80*/  LDG.E.CONSTANT R4, desc[UR6][R4.64] ;  /* 0x0000000604047981 */ /* 0x000ea2000c1e9900 */
[C---:B-1----:R-:W-:Y:S02]  /*0f90*/  IMAD R24, R23.reuse, 0x4, R1 ;  /* 0x0000000417187824 */ /* 0x042fe400078e0201 */
[----:B------:R-:W-:-:S05]  /*0fa0*/  VIADD R23, R23, 0x1 ;  /* 0x0000000117177836 */ /* 0x000fca0000000000 */
[----:B------:R-:W-:Y:S01]  /*0fb0*/  ISETP.NE.AND P1, PT, R23, 0x6, PT ;  /* 0x000000061700780c */ /* 0x000fe20003f25270 */
[----:B--2---:R-:W-:-:S03]  /*0fc0*/  IMAD.WIDE.U32 R6, R4, R27, RZ ;  /* 0x0000001b04067225 */ /* 0x004fc600078e00ff */
[----:B------:R-:W-:-:S04]  /*0fd0*/  IADD3 R25, P2, PT, R6, R22, RZ ;  /* 0x0000001606197210 */ /* 0x000fc80007f5e0ff */
[----:B------:R-:W-:Y:S01]  /*0fe0*/  IADD3.X R22, PT, PT, R7, UR4, RZ, P2, !PT ;  /* 0x0000000407167c10 */ /* 0x000fe200097fe4ff */
[----:B------:R1:W-:Y:S04]  /*0ff0*/  STL [R24], R25 ;  /* 0x0000001918007387 */ /* 0x0003e80000100800 */
[----:B------:R-:W-:Y:S05]  /*1000*/  @P1 BRA `(.L_x_358) ;  /* 0xfffffffc00d81947 */ /* 0x000fea000383ffff */
        /* <DEDUP_REMOVED lines=17> */
[C---:B-1----:R-:W-:Y:S01]  /*1120*/  SHF.L.W.U32.HI R24, R3.reuse, 0x2, R6 ;  /* 0x0000000203187819 */ /* 0x042fe20000010e06 */
        /* <DEDUP_REMOVED lines=13> */
.L_x_357:
[----:B------:R-:W-:Y:S05]  /*1200*/  BSYNC.RECONVERGENT B0 ;  /* 0x0000000000007941 */ /* 0x000fea0003800200 */
.L_x_356:
[-C--:B------:R-:W-:Y:S01]  /*1210*/  IABS R4, R9.reuse ;  /* 0x0000000900047213 */ /* 0x080fe20000000000 */
[----:B------:R-:W0:Y:S01]  /*1220*/  LDCU UR4, c[0x0][0x390] ;  /* 0x00007200ff0477ac */ /* 0x000e220008000800 */
[----:B------:R-:W-:Y:S02]  /*1230*/  IABS R22, R16 ;  /* 0x0000001000167213 */ /* 0x000fe40000000000 */
[----:B------:R-:W1:Y:S01]  /*1240*/  I2F.RP R5, R4 ;  /* 0x0000000400057306 */ /* 0x000e620000209400 */
[----:B------:R-:W-:-:S07]  /*1250*/  IABS R23, R9 ;  /* 0x0000000900177213 */ /* 0x000fce0000000000 */
[----:B-1----:R-:W1:Y:S02]  /*1260*/  MUFU.RCP R5, R5 ;  /* 0x0000000500057308 */ /* 0x002e640000001000 */
[----:B-1----:R-:W-:-:S06]  /*1270*/  VIADD R2, R5, 0xffffffe ;  /* 0x0ffffffe05027836 */ /* 0x002fcc0000000000 */
[----:B------:R1:W2:Y:S02]  /*1280*/  F2I.FTZ.U32.TRUNC.NTZ R3, R2 ;  /* 0x0000000200037305 */ /* 0x0002a4000021f000 */
[----:B-1----:R-:W-:Y:S02]  /*1290*/  IMAD.MOV.U32 R2, RZ, RZ, RZ ;  /* 0x000000ffff027224 */ /* 0x002fe400078e00ff */
[----:B--2---:R-:W-:-:S04]  /*12a0*/  IMAD.MOV R21, RZ, RZ, -R3 ;  /* 0x000000ffff157224 */ /* 0x004fc800078e0a03 */
[----:B------:R-:W-:-:S04]  /*12b0*/  IMAD R21, R21, R4, RZ ;  /* 0x0000000415157224 */ /* 0x000fc800078e02ff */
[----:B------:R-:W-:Y:S01]  /*12c0*/  IMAD.HI.U32 R21, R3, R21, R2 ;  /* 0x0000001503157227 */ /* 0x000fe200078e0002 */
[----:B------:R-:W-:-:S03]  /*12d0*/  LOP3.LUT R2, R16, R9, RZ, 0x3c, !PT ;  /* 0x0000000910027212 */ /* 0x000fc600078e3cff */
[----:B------:R-:W-:Y:S01]  /*12e0*/  IMAD.MOV R3, RZ, RZ, -R23 ;  /* 0x000000ffff037224 */ /* 0x000fe200078e0a17 */
[----:B------:R-:W-:Y:S01]  /*12f0*/  ISETP.GE.AND P2, PT, R2, RZ, PT ;  /* 0x000000ff0200720c */ /* 0x000fe20003f46270 */
[----:B------:R-:W-:-:S04]  /*1300*/  IMAD.HI.U32 R5, R21, R22, RZ ;  /* 0x0000001615057227 */ /* 0x000fc800078e00ff */
[----:B------:R-:W-:-:S05]  /*1310*/  IMAD R3, R5, R3, R22 ;  /* 0x0000000305037224 */ /* 0x000fca00078e0216 */
[----:B------:R-:W-:-:S13]  /*1320*/  ISETP.GT.U32.AND P3, PT, R4, R3, PT ;  /* 0x000000030400720c */ /* 0x000fda0003f64070 */
[----:B------:R-:W-:Y:S02]  /*1330*/  @!P3 IMAD.IADD R3, R3, 0x1, -R4 ;  /* 0x000000010303b824 */ /* 0x000fe400078e0a04 */
[----:B------:R-:W-:Y:S01]  /*1340*/  @!P3 VIADD R5, R5, 0x1 ;  /* 0x000000010505b836 */ /* 0x000fe20000000000 */
[----:B------:R-:W-:Y:S02]  /*1350*/  ISETP.NE.AND P3, PT, R9, RZ, PT ;  /* 0x000000ff0900720c */ /* 0x000fe40003f65270 */
[----:B------:R-:W-:Y:S02]  /*1360*/  ISETP.GE.U32.AND P1, PT, R3, R4, PT ;  /* 0x000000040300720c */ /* 0x000fe40003f26070 */
[----:B------:R-:W1:Y:S11]  /*1370*/  LDC.64 R2, c[0x0][0x380] ;  /* 0x0000e000ff027b82 */ /* 0x000e760000000a00 */
[----:B------:R-:W-:-:S05]  /*1380*/  @P1 VIADD R5, R5, 0x1 ;  /* 0x0000000105051836 */ /* 0x000fca0000000000 */
[----:B------:R-:W-:Y:S02]  /*1390*/  @!P2 IADD3 R5, PT, PT, -R5, RZ, RZ ;  /* 0x000000ff0505a210 */ /* 0x000fe40007ffe1ff */
[----:B------:R-:W-:-:S05]  /*13a0*/  @!P3 LOP3.LUT R5, RZ, R9, RZ, 0x33, !PT ;  /* 0x00000009ff05b212 */ /* 0x000fca00078e33ff */
[----:B0-----:R-:W-:-:S04]  /*13b0*/  IMAD R5, R5, UR4, R20 ;  /* 0x0000000405057c24 */ /* 0x001fc8000f8e0214 */
[----:B-1----:R-:W-:-:S05]  /*13c0*/  IMAD.WIDE R2, R5, 0x4, R2 ;  /* 0x0000000405027825 */ /* 0x002fca00078e0202 */
[----:B------:R-:W2:Y:S01]  /*13d0*/  LDG.E R20, desc[UR6][R2.64] ;  /* 0x0000000602147981 */ /* 0x000ea2000c1e1900 */
[----:B------:R-:W-:-:S05]  /*13e0*/  IMAD.WIDE R4, R9, 0x4, R2 ;  /* 0x0000000409047825 */ /* 0x000fca00078e0202 */
[----:B------:R-:W3:Y:S01]  /*13f0*/  LDG.E R22, desc[UR6][R4.64] ;  /* 0x0000000604167981 */ /* 0x000ee2000c1e1900 */
[----:B------:R-:W-:Y:S01]  /*1400*/  LOP3.LUT R23, R7, 0x1, RZ, 0xc0, !PT ;  /* 0x0000000107177812 */ /* 0x000fe200078ec0ff */
[----:B------:R-:W-:-:S03]  /*1410*/  FMUL R21, R6, R6 ;  /* 0x0000000606157220 */ /* 0x000fc60000400000 */
[----:B------:R-:W-:Y:S01]  /*1420*/  ISETP.NE.U32.AND P1, PT, R23, 0x1, PT ;  /* 0x000000011700780c */ /* 0x000fe20003f25070 */
[----:B------:R-:W-:-:S03]  /*1430*/  FFMA R15, R21, R15, -0.0013887860113754868507 ;  /* 0xbab607ed150f7423 */ /* 0x000fc6000000000f */
[----:B------:R-:W-:Y:S02]  /*1440*/  FSEL R24, R18, 0.041666727513074874878, P1 ;  /* 0x3d2aaabb12187808 */ /* 0x000fe40000800000 */
[----:B------:R-:W-:Y:S02]  /*1450*/  FSEL R18, R15, -0.00019574658654164522886, !P1 ;  /* 0xb94d41530f127808 */ /* 0x000fe40004800000 */
[----:B------:R-:W-:Y:S02]  /*1460*/  FSEL R17, -R17, -0.4999999701976776123, P1 ;  /* 0xbeffffff11117808 */ /* 0x000fe40000800100 */
[----:B------:R-:W-:Y:S01]  /*1470*/  LOP3.LUT P2, RZ, R7, 0x2, RZ, 0xc0, !PT ;  /* 0x0000000207ff7812 */ /* 0x000fe2000784c0ff */
[----:B------:R-:W-:Y:S01]  /*1480*/  FFMA R18, R21, R18, R24 ;  /* 0x0000001215127223 */ /* 0x000fe20000000018 */
[----:B------:R-:W-:-:S03]  /*1490*/  FSEL R6, R6, 1, P1 ;  /* 0x3f80000006067808 */ /* 0x000fc60000800000 */
[C---:B------:R-:W-:Y:S02]  /*14a0*/  FFMA R17, R21.reuse, R18, R17 ;  /* 0x0000001215117223 */ /* 0x040fe40000000011 */
[----:B------:R-:W-:-:S04]  /*14b0*/  FFMA R21, R21, R6, RZ ;  /* 0x0000000615157223 */ /* 0x000fc800000000ff */
[----:B------:R-:W-:-:S04]  /*14c0*/  FFMA R17, R21, R17, R6 ;  /* 0x0000001115117223 */ /* 0x000fc80000000006 */
[----:B------:R-:W-:Y:S01]  /*14d0*/  @P2 FADD R17, RZ, -R17 ;  /* 0x80000011ff112221 */ /* 0x000fe20000000000 */
[----:B------:R-:W-:-:S05]  /*14e0*/  IMAD.IADD R16, R13, 0x1, R16 ;  /* 0x000000010d107824 */ /* 0x000fca00078e0210 */
[----:B------:R-:W-:Y:S01]  /*14f0*/  ISETP.GE.AND P1, PT, R16, R0, PT ;  /* 0x000000001000720c */ /* 0x000fe20003f26270 */
[C---:B---3--:R-:W-:Y:S01]  /*1500*/  FMUL R6, R17.reuse, R22 ;  /* 0x0000001611067220 */ /* 0x048fe20000400000 */
[----:B--2---:R-:W-:-:S03]  /*1510*/  FMUL R17, R17, R20 ;  /* 0x0000001411117220 */ /* 0x004fc60000400000 */
[C---:B------:R-:W-:Y:S01]  /*1520*/  FFMA R7, R19.reuse, R20, -R6 ;  /* 0x0000001413077223 */ /* 0x040fe20000000806 */
[----:B------:R-:W-:-:S04]  /*1530*/  FFMA R17, R19, R22, R17 ;  /* 0x0000001613117223 */ /* 0x000fc80000000011 */
[----:B------:R0:W-:Y:S04]  /*1540*/  STG.E desc[UR6][R2.64], R7 ;  /* 0x0000000702007986 */ /* 0x0001e8000c101906 */
[----:B------:R0:W-:Y:S01]  /*1550*/  STG.E desc[UR6][R4.64], R17 ;  /* 0x0000001104007986 */ /* 0x0001e2000c101906 */
[----:B------:R-:W-:Y:S05]  /*1560*/  @!P1 BRA `(.L_x_359) ;  /* 0xffffffec008c9947 */ /* 0x000fea000383ffff */
[----:B------:R-:W-:Y:S05]  /*1570*/  EXIT ;  /* 0x000000000000794d */ /* 0x000fea0003800000 */
        .weak           $__internal_12_$__cuda_sm3x_div_rn_noftz_f32_slowpath
        .type           $__internal_12_$__cuda_sm3x_div_rn_noftz_f32_slowpath,@function
        .size           $__internal_12_$__cuda_sm3x_div_rn_noftz_f32_slowpath,(.L_x_497 - $__internal_12_$__cuda_sm3x_div_rn_noftz_f32_slowpath)
$__internal_12_$__cuda_sm3x_div_rn_noftz_f32_slowpath:
[----:B------:R-:W-:Y:S01]  /*1580*/  SHF.R.U32.HI R3, RZ, 0x17, R12 ;  /* 0x00000017ff037819 */ /* 0x000fe2000001160c */
[----:B------:R-:W-:Y:S01]  /*1590*/  BSSY.RECONVERGENT B1, `(.L_x_360) ;  /* 0x0000064000017945 */ /* 0x000fe20003800200 */
[--C-:B------:R-:W-:Y:S01]  /*15a0*/  SHF.R.U32.HI R5, RZ, 0x17, R2.reuse ;  /* 0x00000017ff057819 */ /* 0x100fe20000011602 */
[----:B------:R-:W-:Y:S01]  /*15b0*/  IMAD.MOV.U32 R6, RZ, RZ, R2 ;  /* 0x000000ffff067224 */ /* 0x000fe200078e0002 */
[----:B------:R-:W-:Y:S01]  /*15c0*/  LOP3.LUT R3, R3, 0xff, RZ, 0xc0, !PT ;  /* 0x000000ff03037812 */ /* 0x000fe200078ec0ff */
[----:B------:R-:W-:Y:S01]  /*15d0*/  IMAD.MOV.U32 R7, RZ, RZ, R12 ;  /* 0x000000ffff077224 */ /* 0x000fe200078e000c */
        /* <DEDUP_REMOVED lines=30> */
.L_x_361:
[----:B------:R-:W-:Y:S01]  /*17c0*/  LEA R2, R3, 0xc0800000, 0x17 ;  /* 0xc080000003027811 */ /* 0x000fe200078eb8ff */
[----:B------:R-:W-:Y:S01]  /*17d0*/  VIADD R15, R15, 0xffffff81 ;  /* 0xffffff810f0f7836 */ /* 0x000fe20000000000 */
[----:B------:R-:W-:Y:S03]  /*17e0*/  BSSY.RECONVERGENT B2, `(.L_x_366) ;  /* 0x0000035000027945 */ /* 0x000fe60003800200 */
[----:B------:R-:W-:Y:S02]  /*17f0*/  IMAD.IADD R17, R7, 0x1, -R2 ;  /* 0x0000000107117824 */ /* 0x000fe400078e0a02 */
[----:B------:R-:W-:Y:S02]  /*1800*/  IMAD R2, R15, -0x800000, R6 ;  /* 0xff8000000f027824 */ /* 0x000fe400078e0206 */
[----:B------:R-:W0:Y:S01]  /*1810*/  MUFU.RCP R7, R17 ;  /* 0x0000001100077308 */ /* 0x000e220000001000 */
[----:B------:R-:W-:-:S04]  /*1820*/  FADD.FTZ R19, -R17, -RZ ;  /* 0x800000ff11137221 */ /* 0x000fc80000010100 */
        /* <DEDUP_REMOVED lines=11> */
[----:B------:R-:W-:-:S05]  /*18e0*/  IMAD.IADD R15, R3, 0x1, R6 ;  /* 0x00000001030f7824 */ /* 0x000fca00078e0206 */
        /* <DEDUP_REMOVED lines=16> */
[----:B------:R-:W-:Y:S02]  /*19f0*/  VIADD R18, R15, 0x20 ;  /* 0x000000200f127836 */ /* 0x000fe40000000000 */
[----:B------:R-:W-:Y:S01]  /*1a00*/  LOP3.LUT R5, R5, 0x800000, RZ, 0xfc, !PT ;  /* 0x0080000005057812 */ /* 0x000fe200078efcff */
[----:B------:R-:W-:Y:S01]  /*1a10*/  IMAD.MOV R7, RZ, RZ, -R15 ;  /* 0x000000ffff077224 */ /* 0x000fe200078e0a0f */
[----:B------:R-:W-:-:S02]  /*1a20*/  FSETP.NEU.FTZ.AND P1, PT, R3, R6, PT ;  /* 0x000000060300720b */ /* 0x000fc40003f3d000 */
[----:B------:R-:W-:Y:S02]  /*1a30*/  SHF.L.U32 R18, R5, R18, RZ ;  /* 0x0000001205127219 */ /* 0x000fe400000006ff */
[----:B------:R-:W-:Y:S02]  /*1a40*/  SEL R6, R7, RZ, P3 ;  /* 0x000000ff07067207 */ /* 0x000fe40001800000 */
[----:B------:R-:W-:Y:S02]  /*1a50*/  ISETP.NE.AND P2, PT, R18, RZ, P2 ;  /* 0x000000ff1200720c */ /* 0x000fe40001745270 */
[----:B------:R-:W-:Y:S02]  /*1a60*/  SHF.R.U32.HI R6, RZ, R6, R5 ;  /* 0x00000006ff067219 */ /* 0x000fe40000011605 */
[----:B------:R-:W-:Y:S02]  /*1a70*/  PLOP3.LUT P1, PT, P1, P2, PT, 0xf8, 0x8f ;  /* 0x00000000008f781c */ /* 0x000fe40000f25f70 */
[----:B------:R-:W-:-:S02]  /*1a80*/  SHF.R.U32.HI R18, RZ, 0x1, R6 ;  /* 0x00000001ff127819 */ /* 0x000fc40000011606 */
[----:B------:R-:W-:-:S04]  /*1a90*/  SEL R3, RZ, 0x1, !P1 ;  /* 0x00000001ff037807 */ /* 0x000fc80004800000 */
[----:B------:R-:W-:-:S04]  /*1aa0*/  LOP3.LUT R3, R3, 0x1, R18, 0xf8, !PT ;  /* 0x0000000103037812 */ /* 0x000fc800078ef812 */
[----:B------:R-:W-:-:S05]  /*1ab0*/  LOP3.LUT R3, R3, R6, RZ, 0xc0, !PT ;  /* 0x0000000603037212 */ /* 0x000fca00078ec0ff */
[----:B------:R-:W-:-:S05]  /*1ac0*/  IMAD.IADD R3, R18, 0x1, R3 ;  /* 0x0000000112037824 */ /* 0x000fca00078e0203 */
[----:B------:R-:W-:Y:S01]  /*1ad0*/  LOP3.LUT R2, R3, R2, RZ, 0xfc, !PT ;  /* 0x0000000203027212 */ /* 0x000fe200078efcff */
[----:B------:R-:W-:Y:S06]  /*1ae0*/  BRA `(.L_x_369) ;  /* 0x0000000000107947 */ /* 0x000fec0003800000 */
.L_x_368:
[----:B------:R-:W-:-:S04]  /*1af0*/  LOP3.LUT R2, R2, 0x80000000, RZ, 0xc0, !PT ;  /* 0x8000000002027812 */ /* 0x000fc800078ec0ff */
[----:B------:R-:W-:Y:S01]  /*1b00*/  LOP3.LUT R2, R2, 0x7f800000, RZ, 0xfc, !PT ;  /* 0x7f80000002027812 */ /* 0x000fe200078efcff */
[----:B------:R-:W-:Y:S06]  /*1b10*/  BRA `(.L_x_369) ;  /* 0x0000000000047947 */ /* 0x000fec0003800000 */
.L_x_367:
[----:B------:R-:W-:-:S07]  /*1b20*/  IMAD R2, R6, 0x800000, R2 ;  /* 0x0080000006027824 */ /* 0x000fce00078e0202 */
.L_x_369:
[----:B------:R-:W-:Y:S05]  /*1b30*/  BSYNC.RECONVERGENT B2 ;  /* 0x0000000000027941 */ /* 0x000fea0003800200 */
.L_x_366:
[----:B------:R-:W-:Y:S05]  /*1b40*/  BRA `(.L_x_370) ;  /* 0x0000000000207947 */ /* 0x000fea0003800000 */
.L_x_365:
[----:B------:R-:W-:-:S04]  /*1b50*/  LOP3.LUT R2, R7, 0x80000000, R6, 0x48, !PT ;  /* 0x8000000007027812 */ /* 0x000fc800078e4806 */
[----:B------:R-:W-:Y:S01]  /*1b60*/  LOP3.LUT R2, R2, 0x7f800000, RZ, 0xfc, !PT ;  /* 0x7f80000002027812 */ /* 0x000fe200078efcff */
[----:B------:R-:W-:Y:S06]  /*1b70*/  BRA `(.L_x_370) ;  /* 0x0000000000147947 */ /* 0x000fec0003800000 */
.L_x_364:
[----:B------:R-:W-:Y:S01]  /*1b80*/  LOP3.LUT R2, R7, 0x80000000, R6, 0x48, !PT ;  /* 0x8000000007027812 */ /* 0x000fe200078e4806 */
[----:B------:R-:W-:Y:S06]  /*1b90*/  BRA `(.L_x_370) ;  /* 0x00000000000c7947 */ /* 0x000fec0003800000 */
.L_x_363:
[----:B------:R-:W0:Y:S01]  /*1ba0*/  MUFU.RSQ R2, -QNAN ;  /* 0xffc0000000027908 */ /* 0x000e220000001400 */
[----:B------:R-:W-:Y:S05]  /*1bb0*/  BRA `(.L_x_370) ;  /* 0x0000000000047947 */ /* 0x000fea0003800000 */
.L_x_362:
[----:B------:R-:W-:-:S07]  /*1bc0*/  FADD.FTZ R2, R2, R12 ;  /* 0x0000000c02027221 */ /* 0x000fce0000010000 */
.L_x_370:
[----:B------:R-:W-:Y:S05]  /*1bd0*/  BSYNC.RECONVERGENT B1 ;  /* 0x0000000000017941 */ /* 0x000fea0003800200 */
.L_x_360:
[----:B------:R-:W-:-:S04]  /*1be0*/  IMAD.MOV.U32 R5, RZ, RZ, 0x0 ;  /* 0x00000000ff057424 */ /* 0x000fc800078e00ff */
[----:B0-----:R-:W-:Y:S05]  /*1bf0*/  RET.REL.NODEC R4 `(_Z11rope_kernelPfiiif) ;  /* 0xffffffe404007950 */ /* 0x001fea0003c3ffff */
.L_x_371:
        /* <DEDUP_REMOVED lines=16> */
.L_x_497:


//--------------------- .text._Z14softmax_kernelPfS_ii --------------------------
	.section	.text._Z14softmax_kernelPfS_ii,"ax",@progbits
	.align	128
        .global         _Z14softmax_kernelPfS_ii
        .type           _Z14softmax_kernelPfS_ii,@function
        .size           _Z14softmax_kernelPfS_ii,(.L_x_498 - _Z14softmax_kernelPfS_ii)
        .other          _Z14softmax_kernelPfS_ii,@"STO_CUDA_ENTRY STV_DEFAULT"
_Z14softmax_kernelPfS_ii:
.text._Z14softmax_kernelPfS_ii:
[----:B------:R-:W-:Y:S08]  /*0000*/  LDC R1, c[0x0][0x37c] ;  /* 0x0000df00ff017b82 */ /* 0x000ff00000000800 */
[----:B------:R-:W0:Y:S08]  /*0010*/  S2UR UR9, SR_CTAID.X ;  /* 0x00000000000979c3 */ /* 0x000e300000002500 */
[----:B------:R-:W0:Y:S02]  /*0020*/  LDC R0, c[0x0][0x390] ;  /* 0x0000e400ff007b82 */ /* 0x000e240000000800 */
[----:B0-----:R-:W-:-:S13]  /*0030*/  ISETP.LE.AND P0, PT, R0, UR9, PT ;  /* 0x0000000900007c0c */ /* 0x001fda000bf03270 */
[----:B------:R-:W-:Y:S05]  /*0040*/  @P0 EXIT ;  /* 0x000000000000094d */ /* 0x000fea0003800000 */
[----:B------:R-:W0:Y:S01]  /*0050*/  LDCU UR6, c[0x0][0x394] ;  /* 0x00007280ff0677ac */ /* 0x000e220008000800 */
[----:B------:R-:W-:Y:S01]  /*0060*/  MOV R8, 0xff800000 ;  /* 0xff80000000087802 */ /* 0x000fe20000000f00 */
[----:B------:R-:W1:Y:S01]  /*0070*/  LDCU.64 UR10, c[0x0][0x358] ;  /* 0x00006b00ff0a77ac */ /* 0x000e620008000a00 */
[----:B0-----:R-:W-:-:S09]  /*0080*/  UISETP.GE.AND UP0, UPT, UR6, 0x1, UPT ;  /* 0x000000010600788c */ /* 0x001fd2000bf06270 */
[----:B-1----:R-:W-:Y:S05]  /*0090*/  BRA.U !UP0, `(.L_x_372) ;  /* 0x0000000508b07547 */ /* 0x002fea000b800000 */
[----:B------:R-:W-:Y:S01]  /*00a0*/  UISETP.GE.U32.AND UP1, UPT, UR6, 0x10, UPT ;  /* 0x000000100600788c */ /* 0x000fe2000bf26070 */
[----:B------:R-:W-:Y:S01]  /*00b0*/  HFMA2 R0, -RZ, RZ, 0, 0 ;  /* 0x00000000ff007431 */ /* 0x000fe200000001ff */
[----:B------:R-:W-:Y:S01]  /*00c0*/  ULOP3.LUT UR8, UR6, 0xf, URZ, 0xc0, !UPT ;  /* 0x0000000f06087892 */ /* 0x000fe2000f8ec0ff */
[----:B------:R-:W-:Y:S01]  /*00d0*/  MOV R8, 0xff800000 ;  /* 0xff80000000087802 */ /* 0x000fe20000000f00 */
[----:B------:R-:W-:Y:S02]  /*00e0*/  UIMAD UR7, UR9, UR6, URZ ;  /* 0x00000006090772a4 */ /* 0x000fe4000f8e02ff */
[----:B------:R-:W-:-:S03]  /*00f0*/  UISETP.NE.AND UP0, UPT, UR8, URZ, UPT ;  /* 0x000000ff0800728c */ /* 0x000fc6000bf05270 */
[----:B------:R-:W-:Y:S08]  /*0100*/  BRA.U !UP1, `(.L_x_373) ;  /* 0x0000000109a07547 */ /* 0x000ff0000b800000 */
[----:B------:R-:W0:Y:S01]  /*0110*/  LDCU.64 UR4, c[0x0][0x380] ;  /* 0x00007000ff0477ac */ /* 0x000e220008000a00 */
[----:B------:R-:W-:Y:S01]  /*0120*/  MOV R8, 0xff800000 ;  /* 0xff80000000087802 */ /* 0x000fe20000000f00 */
[----:B0-----:R-:W-:-:S04]  /*0130*/  UIMAD.WIDE.U32 UR4, UR7, 0x4, UR4 ;  /* 0x00000004070478a5 */ /* 0x001fc8000f8e0004 */
[----:B------:R-:W-:Y:S02]  /*0140*/  UIADD3 UR12, UP1, UPT, UR4, 0x20, URZ ;  /* 0x00000020040c7890 */ /* 0x000fe4000ff3e0ff */
[----:B------:R-:W-:Y:S02]  /*0150*/  ULOP3.LUT UR4, UR6, 0x7ffffff0, URZ, 0xc0, !UPT ;  /* 0x7ffffff006047892 */ /* 0x000fe4000f8ec0ff */
[----:B------:R-:W-:Y:S02]  /*0160*/  UIADD3.X UR5, UPT, UPT, URZ, UR5, URZ, UP1, !UPT ;  /* 0x00000005ff057290 */ /* 0x000fe40008ffe4ff */
[----:B------:R-:W-:Y:S01]  /*0170*/  MOV R5, UR12 ;  /* 0x0000000c00057c02 */ /* 0x000fe20008000f00 */
[----:B------:R-:W-:Y:S02]  /*0180*/  UIADD3 UR6, UPT, UPT, -UR4, URZ, URZ ;  /* 0x000000ff04067290 */ /* 0x000fe4000fffe1ff */
[----:B------:R-:W-:Y:S02]  /*0190*/  MOV R0, UR4 ;  /* 0x0000000400007c02 */ /* 0x000fe40008000f00 */
[----:B------:R-:W-:-:S08]  /*01a0*/  MOV R3, UR5 ;  /* 0x0000000500037c02 */ /* 0x000fd00008000f00 */
.L_x_374:
[----:B------:R-:W-:-:S05]  /*01b0*/  MOV R2, R5 ;  /* 0x0000000500027202 */ /* 0x000fca0000000f00 */
        /* <DEDUP_REMOVED lines=15> */
[----:B------:R0:W5:Y:S01]  /*02b0*/  LDG.E R20, desc[UR10][R2.64+0x1c] ;  /* 0x00001c0a02147981 */ /* 0x000162000c1e1900 */
[----:B------:R-:W-:-:S04]  /*02c0*/  UIADD3 UR6, UPT, UPT, UR6, 0x10, URZ ;  /* 0x0000001006067890 */ /* 0x000fc8000fffe0ff */
[----:B------:R-:W-:Y:S01]  /*02d0*/  UISETP.NE.AND UP1, UPT, UR6, URZ, UPT ;  /* 0x000000ff0600728c */ /* 0x000fe2000bf25270 */
[----:B--2---:R-:W-:Y:S02]  /*02e0*/  FMNMX3 R4, R8, R5, R4, !PT ;  /* 0x0000000508047276 */ /* 0x004fe40007800004 */
[----:B------:R-:W-:-:S04]  /*02f0*/  IADD3 R5, P0, PT, R2, 0x40, RZ ;  /* 0x0000004002057810 */ /* 0x000fc80007f1e0ff */
[----:B0-----:R-:W-:Y:S02]  /*0300*/  IADD3.X R3, PT, PT, RZ, R3, RZ, P0, !PT ;  /* 0x00000003ff037210 */ /* 0x001fe400007fe4ff */
[----:B---3--:R-:W-:-:S04]  /*0310*/  FMNMX3 R4, R4, R7, R6, !PT ;  /* 0x0000000704047276 */ /* 0x008fc80007800006 */
[----:B----4-:R-:W-:-:S04]  /*0320*/  FMNMX3 R4, R4, R9, R10, !PT ;  /* 0x0000000904047276 */ /* 0x010fc8000780000a */
[----:B-----5:R-:W-:-:S04]  /*0330*/  FMNMX3 R4, R4, R11, R12, !PT ;  /* 0x0000000b04047276 */ /* 0x020fc8000780000c */
[----:B------:R-:W-:-:S04]  /*0340*/  FMNMX3 R4, R4, R13, R14, !PT ;  /* 0x0000000d04047276 */ /* 0x000fc8000780000e */
[----:B------:R-:W-:-:S04]  /*0350*/  FMNMX3 R4, R4, R15, R16, !PT ;  /* 0x0000000f04047276 */ /* 0x000fc80007800010 */
[----:B------:R-:W-:-:S04]  /*0360*/  FMNMX3 R4, R4, R17, R18, !PT ;  /* 0x0000001104047276 */ /* 0x000fc80007800012 */
[----:B------:R-:W-:Y:S01]  /*0370*/  FMNMX3 R8, R4, R19, R20, !PT ;  /* 0x0000001304087276 */ /* 0x000fe20007800014 */
[----:B------:R-:W-:Y:S06]  /*0380*/  BRA.U UP1, `(.L_x_374) ;  /* 0xfffffffd01887547 */ /* 0x000fec000b83ffff */
.L_x_373:
[----:B------:R-:W-:Y:S05]  /*0390*/  BRA.U !UP0, `(.L_x_372) ;  /* 0x0000000108f07547 */ /* 0x000fea000b800000 */
[----:B------:R-:W0:Y:S01]  /*03a0*/  LDCU UR4, c[0x0][0x394] ;  /* 0x00007280ff0477ac */ /* 0x000e220008000800 */
[----:B------:R-:W-:Y:S02]  /*03b0*/  UISETP.GE.U32.AND UP0, UPT, UR8, 0x8, UPT ;  /* 0x000000080800788c */ /* 0x000fe4000bf06070 */
[----:B0-----:R-:W-:-:S04]  /*03c0*/  ULOP3.LUT UR5, UR4, 0x7, URZ, 0xc0, !UPT ;  /* 0x0000000704057892 */ /* 0x001fc8000f8ec0ff */
[----:B------:R-:W-:-:S03]  /*03d0*/  UISETP.NE.AND UP1, UPT, UR5, URZ, UPT ;  /* 0x000000ff0500728c */ /* 0x000fc6000bf25270 */
[----:B------:R-:W-:Y:S08]  /*03e0*/  BRA.U !UP0, `(.L_x_375) ;  /* 0x0000000108547547 */ /* 0x000ff0000b800000 */
[----:B------:R-:W0:Y:S01]  /*03f0*/  LDC.64 R10, c[0x0][0x380] ;  /* 0x0000e000ff0a7b82 */ /* 0x000e220000000a00 */
[C---:B------:R-:W-:Y:S02]  /*0400*/  IADD3 R6, P0, PT, R0.reuse, UR7, RZ ;  /* 0x0000000700067c10 */ /* 0x040fe4000ff1e0ff */
[----:B------:R-:W-:Y:S02]  /*0410*/  IADD3 R3, PT, PT, R0, UR7, RZ ;  /* 0x0000000700037c10 */ /* 0x000fe4000fffe0ff */
[----:B------:R-:W-:-:S03]  /*0420*/  IADD3.X R7, PT, PT, RZ, RZ, RZ, P0, !PT ;  /* 0x000000ffff077210 */ /* 0x000fc600007fe4ff */
[----:B------:R-:W1:Y:S01]  /*0430*/  LDC.64 R4, c[0x0][0x380] ;  /* 0x0000e000ff047b82 */ /* 0x000e620000000a00 */
[----:B0-----:R-:W-:Y:S01]  /*0440*/  LEA R2, P0, R6, R10, 0x2 ;  /* 0x0000000a06027211 */ /* 0x001fe200078010ff */
[----:B-1----:R-:W-:-:S03]  /*0450*/  IMAD.WIDE.U32 R4, R3, 0x4, R4 ;  /* 0x0000000403047825 */ /* 0x002fc600078e0004 */
[----:B------:R-:W-:-:S03]  /*0460*/  LEA.HI.X R3, R6, R11, R7, 0x2, P0 ;  /* 0x0000000b06037211 */ /* 0x000fc600000f1407 */
[----:B------:R-:W2:Y:S04]  /*0470*/  LDG.E R5, desc[UR10][R4.64] ;  /* 0x0000000a04057981 */ /* 0x000ea8000c1e1900 */
[----:B------:R-:W2:Y:S04]  /*0480*/  LDG.E R6, desc[UR10][R2.64+0x4] ;  /* 0x0000040a02067981 */ /* 0x000ea8000c1e1900 */
[----:B------:R-:W3:Y:S04]  /*0490*/  LDG.E R7, desc[UR10][R2.64+0x8] ;  /* 0x0000080a02077981 */ /* 0x000ee8000c1e1900 */
[----:B------:R-:W3:Y:S04]  /*04a0*/  LDG.E R9, desc[UR10][R2.64+0xc] ;  /* 0x00000c0a02097981 */ /* 0x000ee8000c1e1900 */
[----:B------:R-:W4:Y:S04]  /*04b0*/  LDG.E R11, desc[UR10][R2.64+0x10] ;  /* 0x0000100a020b7981 */ /* 0x000f28000c1e1900 */
[----:B------:R-:W4:Y:S04]  /*04c0*/  LDG.E R10, desc[UR10][R2.64+0x14] ;  /* 0x0000140a020a7981 */ /* 0x000f28000c1e1900 */
[----:B------:R-:W5:Y:S04]  /*04d0*/  LDG.E R13, desc[UR10][R2.64+0x18] ;  /* 0x0000180a020d7981 */ /* 0x000f68000c1e1900 */
[----:B------:R-:W5:Y:S01]  /*04e0*/  LDG.E R12, desc[UR10][R2.64+0x1c] ;  /* 0x00001c0a020c7981 */ /* 0x000f62000c1e1900 */
[----:B------:R-:W-:-:S02]  /*04f0*/  IADD3 R0, PT, PT, R0, 0x8, RZ ;  /* 0x0000000800007810 */ /* 0x000fc40007ffe0ff */
[----:B--2---:R-:W-:-:S04]  /*0500*/  FMNMX3 R6, R8, R5, R6, !PT ;  /* 0x0000000508067276 */ /* 0x004fc80007800006 */
[----:B---3--:R-:W-:-:S04]  /*0510*/  FMNMX3 R6, R6, R7, R9, !PT ;  /* 0x0000000706067276 */ /* 0x008fc80007800009 */
[----:B----4-:R-:W-:-:S04]  /*0520*/  FMNMX3 R6, R6, R11, R10, !PT ;  /* 0x0000000b06067276 */ /* 0x010fc8000780000a */
[----:B-----5:R-:W-:-:S07]  /*0530*/  FMNMX3 R8, R6, R13, R12, !PT ;  /* 0x0000000d06087276 */ /* 0x020fce000780000c */
.L_x_375:
[----:B------:R-:W-:Y:S05]  /*0540*/  BRA.U !UP1, `(.L_x_372) ;  /* 0x0000000109847547 */ /* 0x000fea000b800000 */
[----:B------:R-:W-:Y:S02]  /*0550*/  UISETP.GE.U32.AND UP0, UPT, UR5, 0x4, UPT ;  /* 0x000000040500788c */ /* 0x000fe4000bf06070 */
[----:B------:R-:W-:-:S04]  /*0560*/  ULOP3.LUT UR4, UR4, 0x3, URZ, 0xc0, !UPT ;  /* 0x0000000304047892 */ /* 0x000fc8000f8ec0ff */
        /* <DEDUP_REMOVED lines=13> */
[----:B------:R-:W3:Y:S01]  /*0640*/  LDG.E R9, desc[UR10][R4.64+0xc] ;  /* 0x00000c0a04097981 */ /* 0x000ee2000c1e1900 */
[----:B------:R-:W-:-:S02]  /*0650*/  IADD3 R0, PT, PT, R0, 0x4, RZ ;  /* 0x0000000400007810 */ /* 0x000fc40007ffe0ff */
[----:B--2---:R-:W-:-:S04]  /*0660*/  FMNMX3 R6, R8, R3, R6, !PT ;  /* 0x0000000308067276 */ /* 0x004fc80007800006 */
[----:B---3--:R-:W-:-:S07]  /*0670*/  FMNMX3 R8, R6, R7, R9, !PT ;  /* 0x0000000706087276 */ /* 0x008fce0007800009 */
.L_x_376:
[----:B------:R-:W-:Y:S05]  /*0680*/  BRA.U !UP1, `(.L_x_372) ;  /* 0x0000000109347547 */ /* 0x000fea000b800000 */
[----:B------:R-:W0:Y:S01]  /*0690*/  LDC.64 R2, c[0x0][0x380] ;  /* 0x0000e000ff027b82 */ /* 0x000e220000000a00 */
[----:B------:R-:W-:Y:S01]  /*06a0*/  IADD3 R5, PT, PT, R0, UR7, RZ ;  /* 0x0000000700057c10 */ /* 0x000fe2000fffe0ff */
[----:B------:R-:W-:-:S04]  /*06b0*/  UIADD3 UR4, UPT, UPT, -UR4, URZ, URZ ;  /* 0x000000ff04047290 */ /* 0x000fc8000fffe1ff */
[----:B0-----:R-:W-:-:S05]  /*06c0*/  IMAD.WIDE.U32 R2, R5, 0x4, R2 ;  /* 0x0000000405027825 */ /* 0x001fca00078e0002 */
[----:B------:R-:W-:-:S07]  /*06d0*/  MOV R5, R3 ;  /* 0x0000000300057202 */ /* 0x000fce0000000f00 */
.L_x_377:
[----:B------:R-:W-:-:S06]  /*06e0*/  MOV R3, R5 ;  /* 0x0000000500037202 */ /* 0x000fcc0000000f00 */
[----:B------:R0:W2:Y:S01]  /*06f0*/  LDG.E R3, desc[UR10][R2.64] ;  /* 0x0000000a02037981 */ /* 0x0000a2000c1e1900 */
[----:B------:R-:W-:-:S04]  /*0700*/  UIADD3 UR4, UPT, UPT, UR4, 0x1, URZ ;  /* 0x0000000104047890 */ /* 0x000fc8000fffe0ff */
[----:B------:R-:W-:Y:S01]  /*0710*/  UISETP.NE.AND UP0, UPT, UR4, URZ, UPT ;  /* 0x000000ff0400728c */ /* 0x000fe2000bf05270 */
[----:B0-----:R-:W-:-:S04]  /*0720*/  IADD3 R2, P0, PT, R2, 0x4, RZ ;  /* 0x0000000402027810 */ /* 0x001fc80007f1e0ff */
[----:B------:R-:W-:Y:S02]  /*0730*/  IADD3.X R5, PT, PT, RZ, R5, RZ, P0, !PT ;  /* 0x00000005ff057210 */ /* 0x000fe400007fe4ff */
[----:B--2---:R-:W-:Y:S02]  /*0740*/  FMNMX R8, R3, R8, !PT ;  /* 0x0000000803087209 */ /* 0x004fe40007800000 */
[----:B------:R-:W-:Y:S05]  /*0750*/  BRA.U UP0, `(.L_x_377) ;  /* 0xfffffffd00e07547 */ /* 0x000fea000b83ffff */
.L_x_372:
[----:B------:R-:W0:Y:S01]  /*0760*/  LDCU UR6, c[0x0][0x394] ;  /* 0x00007280ff0677ac */ /* 0x000e220008000800 */
[----:B------:R-:W-:Y:S01]  /*0770*/  HFMA2 R3, -RZ, RZ, 0, 0 ;  /* 0x00000000ff037431 */ /* 0x000fe200000001ff */
[----:B0-----:R-:W-:-:S09]  /*0780*/  UISETP.GE.AND UP0, UPT, UR6, 0x1, UPT ;  /* 0x000000010600788c */ /* 0x001fd2000bf06270 */
[----:B------:R-:W-:Y:S05]  /*0790*/  BRA.U !UP0, `(.L_x_378) ;  /* 0x0000000d08547547 */ /* 0x000fea000b800000 */
[----:B------:R-:W-:Y:S01]  /*07a0*/  UISETP.GE.U32.AND UP1, UPT, UR6, 0x8, UPT ;  /* 0x000000080600788c */ /* 0x000fe2000bf26070 */
[----:B------:R-:W-:Y:S01]  /*07b0*/  MOV R3, RZ ;  /* 0x000000ff00037202 */ /* 0x000fe20000000f00 */
[----:B------:R-:W-:Y:S01]  /*07c0*/  ULOP3.LUT UR12, UR6, 0x7, URZ, 0xc0, !UPT ;  /* 0x00000007060c7892 */ /* 0x000fe2000f8ec0ff */
[----:B------:R-:W-:Y:S01]  /*07d0*/  MOV R0, RZ ;  /* 0x000000ff00007202 */ /* 0x000fe20000000f00 */
[----:B------:R-:W-:Y:S02]  /*07e0*/  UIMAD UR8, UR9, UR6, URZ ;  /* 0x00000006090872a4 */ /* 0x000fe4000f8e02ff */
[----:B------:R-:W-:-:S03]  /*07f0*/  UISETP.NE.AND UP0, UPT, UR12, URZ, UPT ;  /* 0x000000ff0c00728c */ /* 0x000fc6000bf05270 */
[----:B------:R-:W-:Y:S08]  /*0800*/  BRA.U !UP1, `(.L_x_379) ;  /* 0x0000000509847547 */ /* 0x000ff0000b800000 */
[----:B------:R-:W0:Y:S01]  /*0810*/  LDCU.64 UR4, c[0x0][0x380] ;  /* 0x00007000ff0477ac */ /* 0x000e220008000a00 */
[----:B------:R-:W-:Y:S01]  /*0820*/  MOV R3, RZ ;  /* 0x000000ff00037202 */ /* 0x000fe20000000f00 */
        /* <DEDUP_REMOVED lines=8> */
.L_x_380:
[----:B------:R-:W2:Y:S04]  /*08b0*/  LDG.E R9, desc[UR10][R4.64+-0x10] ;  /* 0xfffff00a04097981 */ /* 0x000ea8000c1e1900 */
[----:B------:R-:W3:Y:S04]  /*08c0*/  LDG.E R13, desc[UR10][R4.64+-0xc] ;  /* 0xfffff40a040d7981 */ /* 0x000ee8000c1e1900 */
[----:B------:R-:W4:Y:S04]  /*08d0*/  LDG.E R23, desc[UR10][R4.64+-0x8] ;  /* 0xfffff80a04177981 */ /* 0x000f28000c1e1900 */
[----:B------:R-:W5:Y:S04]  /*08e0*/  LDG.E R25, desc[UR10][R4.64+-0x4] ;  /* 0xfffffc0a04197981 */ /* 0x000f68000c1e1900 */
[----:B------:R-:W5:Y:S04]  /*08f0*/  LDG.E R11, desc[UR10][R4.64] ;  /* 0x0000000a040b7981 */ /* 0x000f68000c1e1900 */
[----:B------:R-:W5:Y:S04]  /*0900*/  LDG.E R19, desc[UR10][R4.64+0x4] ;  /* 0x0000040a04137981 */ /* 0x000f68000c1e1900 */
[----:B------:R-:W5:Y:S04]  /*0910*/  LDG.E R17, desc[UR10][R4.64+0x8] ;  /* 0x0000080a04117981 */ /* 0x000f68000c1e1900 */
[----:B------:R0:W5:Y:S01]  /*0920*/  LDG.E R15, desc[UR10][R4.64+0xc] ;  /* 0x00000c0a040f7981 */ /* 0x000162000c1e1900 */
[----:B------:R-:W-:Y:S01]  /*0930*/  HFMA2 R7, -RZ, RZ, 0.96630859375, -0.0022525787353515625 ;  /* 0x3bbb989dff077431 */ /* 0x000fe200000001ff */
[----:B------:R-:W-:Y:S01]  /*0940*/  MOV R10, 0x437c0000 ;  /* 0x437c0000000a7802 */ /* 0x000fe20000000f00 */
[----:B------:R-:W-:-:S04]  /*0950*/  UIADD3 UR6, UPT, UPT, UR6, 0x8, URZ ;  /* 0x0000000806067890 */ /* 0x000fc8000fffe0ff */
[----:B------:R-:W-:Y:S01]  /*0960*/  UISETP.NE.AND UP1, UPT, UR6, URZ, UPT ;  /* 0x000000ff0600728c */ /* 0x000fe2000bf25270 */
[----:B0-----:R-:W-:-:S04]  /*0970*/  IADD3 R4, P0, PT, R4, 0x20, RZ ;  /* 0x0000002004047810 */ /* 0x001fc80007f1e0ff */
[----:B------:R-:W-:Y:S01]  /*0980*/  IADD3.X R5, PT, PT, RZ, R5, RZ, P0, !PT ;  /* 0x00000005ff057210 */ /* 0x000fe200007fe4ff */
[----:B--2---:R-:W-:-:S04]  /*0990*/  FADD R6, R9, -R8 ;  /* 0x8000000809067221 */ /* 0x004fc80000000000 */
[----:B------:R-:W-:Y:S01]  /*09a0*/  FFMA.SAT R9, R6, R7, 0.5 ;  /* 0x3f00000006097423 */ /* 0x000fe20000002007 */
[----:B---3--:R-:W-:-:S03]  /*09b0*/  FADD R16, R13, -R8 ;  /* 0x800000080d107221 */ /* 0x008fc60000000000 */
[-C--:B------:R-:W-:Y:S01]  /*09c0*/  FFMA.RM R9, R9, R10.reuse, 12582913 ;  /* 0x4b40000109097423 */ /* 0x080fe2000000400a */
[--C-:B----4-:R-:W-:Y:S01]  /*09d0*/  FADD R14, R23, -R8.reuse ;  /* 0x80000008170e7221 */ /* 0x110fe20000000000 */
[-C--:B------:R-:W-:Y:S02]  /*09e0*/  FFMA.SAT R21, R16, R7.reuse, 0.5 ;  /* 0x3f00000010157423 */ /* 0x080fe40000002007 */
[----:B------:R-:W-:Y:S01]  /*09f0*/  FADD R13, R9, -12583039 ;  /* 0xcb40007f090d7421 */ /* 0x000fe20000000000 */
[-C--:B------:R-:W-:Y:S01]  /*0a00*/  FFMA.SAT R23, R14, R7.reuse, 0.5 ;  /* 0x3f0000000e177423 */ /* 0x080fe20000002007 */
[-C--:B------:R-:W-:Y:S01]  /*0a10*/  FFMA.RM R2, R21, R10.reuse, 12582913 ;  /* 0x4b40000115027423 */ /* 0x080fe2000000400a */
[--C-:B-----5:R-:W-:Y:S01]  /*0a20*/  FADD R18, R25, -R8.reuse ;  /* 0x8000000819127221 */ /* 0x120fe20000000000 */
[----:B------:R-:W-:Y:S01]  /*0a30*/  FFMA R13, R6, 1.4426950216293334961, -R13 ;  /* 0x3fb8aa3b060d7823 */ /* 0x000fe2000000080d */
[--C-:B------:R-:W-:Y:S01]  /*0a40*/  FADD R20, R11, -R8.reuse ;  /* 0x800000080b147221 */ /* 0x100fe20000000000 */
[----:B------:R-:W-:Y:S01]  /*0a50*/  FADD R21, R2, -12583039 ;  /* 0xcb40007f02157421 */ /* 0x000fe20000000000 */
[-C--:B------:R-:W-:Y:S01]  /*0a60*/  FFMA.SAT R25, R18, R7.reuse, 0.5 ;  /* 0x3f00000012197423 */ /* 0x080fe20000002007 */
[----:B------:R-:W-:Y:S01]  /*0a70*/  FFMA R12, R6, 1.925963033500011079e-08, R13 ;  /* 0x32a57060060c7823 */ /* 0x000fe2000000000d */
[-C--:B------:R-:W-:Y:S01]  /*0a80*/  FFMA.RM R6, R23, R10.reuse, 12582913 ;  /* 0x4b40000117067423 */ /* 0x080fe2000000400a */
[----:B------:R-:W-:Y:S01]  /*0a90*/  FFMA R21, R16, 1.4426950216293334961, -R21 ;  /* 0x3fb8aa3b10157823 */ /* 0x000fe20000000815 */
[-C--:B------:R-:W-:Y:S01]  /*0aa0*/  FFMA.RM R11, R25, R10.reuse, 12582913 ;  /* 0x4b400001190b7423 */ /* 0x080fe2000000400a */
[-C--:B------:R-:W-:Y:S01]  /*0ab0*/  FFMA.SAT R25, R20, R7.reuse, 0.5 ;  /* 0x3f00000014197423 */ /* 0x080fe20000002007 */
[----:B------:R-:W-:Y:S01]  /*0ac0*/  FADD R23, R6, -12583039 ;  /* 0xcb40007f06177421 */ /* 0x000fe20000000000 */
[----:B------:R-:W-:Y:S01]  /*0ad0*/  FFMA R13, R16, 1.925963033500011079e-08, R21 ;  /* 0x32a57060100d7823 */ /* 0x000fe20000000015 */
[--C-:B------:R-:W-:Y:S01]  /*0ae0*/  FADD R22, R19, -R8.reuse ;  /* 0x8000000813167221 */ /* 0x100fe20000000000 */
[----:B------:R-:W-:Y:S01]  /*0af0*/  FADD R21, R11, -12583039 ;  /* 0xcb40007f0b157421 */ /* 0x000fe20000000000 */
[----:B------:R-:W-:Y:S01]  /*0b00*/  FFMA R23, R14, 1.4426950216293334961, -R23 ;  /* 0x3fb8aa3b0e177823 */ /* 0x000fe20000000817 */
[----:B------:R-:W-:Y:S01]  /*0b10*/  FADD R24, R17, -R8 ;  /* 0x8000000811187221 */ /* 0x000fe20000000000 */
[----:B------:R-:W0:Y:S01]  /*0b20*/  MUFU.EX2 R12, R12 ;  /* 0x0000000c000c7308 */ /* 0x000e220000000800 */
[----:B------:R-:W-:Y:S01]  /*0b30*/  FFMA R21, R18, 1.4426950216293334961, -R21 ;  /* 0x3fb8aa3b12157823 */ /* 0x000fe20000000815 */
[----:B------:R-:W-:Y:S01]  /*0b40*/  FFMA R16, R14, 1.925963033500011079e-08, R23 ;  /* 0x32a570600e107823 */ /* 0x000fe20000000017 */
[-C--:B------:R-:W-:Y:S01]  /*0b50*/  FFMA.RM R14, R25, R10.reuse, 12582913 ;  /* 0x4b400001190e7423 */ /* 0x080fe2000000400a */
[-C--:B------:R-:W-:Y:S01]  /*0b60*/  FFMA.SAT R23, R22, R7.reuse, 0.5 ;  /* 0x3f00000016177423 */ /* 0x080fe20000002007 */
[----:B------:R-:W-:Y:S01]  /*0b70*/  FFMA R18, R18, 1.925963033500011079e-08, R21 ;  /* 0x32a5706012127823 */ /* 0x000fe20000000015 */
[----:B------:R-:W-:Y:S01]  /*0b80*/  SHF.L.U32 R6, R6, 0x17, RZ ;  /* 0x0000001706067819 */ /* 0x000fe200000006ff */
[----:B------:R-:W-:Y:S01]  /*0b90*/  FADD R19, R14, -12583039 ;  /* 0xcb40007f0e137421 */ /* 0x000fe20000000000 */
[----:B------:R-:W-:Y:S01]  /*0ba0*/  FFMA.RM R17, R23, R10, 12582913 ;  /* 0x4b40000117117423 */ /* 0x000fe2000000400a */
[----:B------:R-:W-:Y:S01]  /*0bb0*/  FFMA.SAT R23, R24, R7, 0.5 ;  /* 0x3f00000018177423 */ /* 0x000fe20000002007 */
[----:B------:R-:W1:Y:S01]  /*0bc0*/  MUFU.EX2 R13, R13 ;  /* 0x0000000d000d7308 */ /* 0x000e620000000800 */
[----:B------:R-:W-:Y:S01]  /*0bd0*/  FFMA R19, R20, 1.4426950216293334961, -R19 ;  /* 0x3fb8aa3b14137823 */ /* 0x000fe20000000813 */
[C---:B------:R-:W-:Y:S01]  /*0be0*/  FADD R21, R17.reuse, -12583039 ;  /* 0xcb40007f11157421 */ /* 0x040fe20000000000 */
[----:B------:R-:W-:-:S02]  /*0bf0*/  SHF.L.U32 R17, R17, 0x17, RZ ;  /* 0x0000001711117819 */ /* 0x000fc400000006ff */
[----:B------:R-:W-:Y:S01]  /*0c00*/  FFMA R19, R20, 1.925963033500011079e-08, R19 ;  /* 0x32a5706014137823 */ /* 0x000fe20000000013 */
[----:B------:R-:W-:Y:S01]  /*0c10*/  FADD R20, R15, -R8 ;  /* 0x800000080f147221 */ /* 0x000fe20000000000 */
[----:B------:R-:W-:Y:S01]  /*0c20*/  FFMA R21, R22, 1.4426950216293334961, -R21 ;  /* 0x3fb8aa3b16157823 */ /* 0x000fe20000000815 */
[-C--:B------:R-:W-:Y:S01]  /*0c30*/  FFMA.RM R15, R23, R10.reuse, 12582913 ;  /* 0x4b400001170f7423 */ /* 0x080fe2000000400a */
[----:B------:R-:W2:Y:S01]  /*0c40*/  MUFU.EX2 R16, R16 ;  /* 0x0000001000107308 */ /* 0x000ea20000000800 */
[----:B------:R-:W-:Y:S01]  /*0c50*/  FFMA.SAT R25, R20, R7, 0.5 ;  /* 0x3f00000014197423 */ /* 0x000fe20000002007 */
[----:B------:R-:W-:Y:S01]  /*0c60*/  FFMA R7, R22, 1.925963033500011079e-08, R21 ;  /* 0x32a5706016077823 */ /* 0x000fe20000000015 */
[----:B------:R-:W-:Y:S01]  /*0c70*/  SHF.L.U32 R22, R9, 0x17, RZ ;  /* 0x0000001709167819 */ /* 0x000fe200000006ff */
[----:B------:R-:W-:Y:S01]  /*0c80*/  FADD R23, R15, -12583039 ;  /* 0xcb40007f0f177421 */ /* 0x000fe20000000000 */
[----:B------:R-:W-:Y:S01]  /*0c90*/  FFMA.RM R10, R25, R10, 12582913 ;  /* 0x4b400001190a7423 */ /* 0x000fe2000000400a */
[----:B------:R-:W-:-:S02]  /*0ca0*/  SHF.L.U32 R9, R2, 0x17, RZ ;  /* 0x0000001702097819 */ /* 0x000fc400000006ff */
[----:B------:R-:W3:Y:S01]  /*0cb0*/  MUFU.EX2 R18, R18 ;  /* 0x0000001200127308 */ /* 0x000ee20000000800 */
[----:B0-----:R-:W-:Y:S01]  /*0cc0*/  FFMA R12, R22, R12, R3 ;  /* 0x0000000c160c7223 */ /* 0x001fe20000000003 */
[----:B------:R-:W-:Y:S01]  /*0cd0*/  FFMA R23, R24, 1.4426950216293334961, -R23 ;  /* 0x3fb8aa3b18177823 */ /* 0x000fe20000000817 */
[----:B------:R-:W-:Y:S01]  /*0ce0*/  FADD R3, R10, -12583039 ;  /* 0xcb40007f0a037421 */ /* 0x000fe20000000000 */
[----:B------:R-:W-:Y:S01]  /*0cf0*/  SHF.L.U32 R2, R11, 0x17, RZ ;  /* 0x000000170b027819 */ /* 0x000fe200000006ff */
[----:B-1----:R-:W-:Y:S01]  /*0d00*/  FFMA R9, R9, R13, R12 ;  /* 0x0000000d09097223 */ /* 0x002fe2000000000c */
[----:B------:R-:W-:Y:S01]  /*0d10*/  FFMA R23, R24, 1.925963033500011079e-08, R23 ;  /* 0x32a5706018177823 */ /* 0x000fe20000000017 */
[----:B------:R-:W-:Y:S01]  /*0d20*/  FFMA R3, R20, 1.4426950216293334961, -R3 ;  /* 0x3fb8aa3b14037823 */ /* 0x000fe20000000803 */
[----:B------:R-:W0:Y:S01]  /*0d30*/  MUFU.EX2 R19, R19 ;  /* 0x0000001300137308 */ /* 0x000e220000000800 */
[----:B--2---:R-:W-:Y:S01]  /*0d40*/  FFMA R9, R6, R16, R9 ;  /* 0x0000001006097223 */ /* 0x004fe20000000009 */
[----:B------:R-:W-:Y:S01]  /*0d50*/  SHF.L.U32 R15, R15, 0x17, RZ ;  /* 0x000000170f0f7819 */ /* 0x000fe200000006ff */
[----:B------:R-:W-:Y:S01]  /*0d60*/  FFMA R20, R20, 1.925963033500011079e-08, R3 ;  /* 0x32a5706014147823 */ /* 0x000fe20000000003 */
[----:B------:R-:W-:-:S04]  /*0d70*/  SHF.L.U32 R3, R14, 0x17, RZ ;  /* 0x000000170e037819 */ /* 0x000fc800000006ff */
[----:B------:R-:W1:Y:S01]  /*0d80*/  MUFU.EX2 R7, R7 ;  /* 0x0000000700077308 */ /* 0x000e620000000800 */
[----:B---3--:R-:W-:-:S07]  /*0d90*/  FFMA R2, R2, R18, R9 ;  /* 0x0000001202027223 */ /* 0x008fce0000000009 */
[----:B------:R-:W2:Y:S01]  /*0da0*/  MUFU.EX2 R23, R23 ;  /* 0x0000001700177308 */ /* 0x000ea20000000800 */
[----:B0-----:R-:W-:Y:S01]  /*0db0*/  FFMA R2, R3, R19, R2 ;  /* 0x0000001303027223 */ /* 0x001fe20000000002 */
[----:B------:R-:W-:-:S06]  /*0dc0*/  SHF.L.U32 R3, R10, 0x17, RZ ;  /* 0x000000170a037819 */ /* 0x000fcc00000006ff */
[----:B------:R-:W0:Y:S01]  /*0dd0*/  MUFU.EX2 R20, R20 ;  /* 0x0000001400147308 */ /* 0x000e220000000800 */
[----:B-1----:R-:W-:-:S04]  /*0de0*/  FFMA R2, R17, R7, R2 ;  /* 0x0000000711027223 */ /* 0x002fc80000000002 */
[----:B--2---:R-:W-:-:S04]  /*0df0*/  FFMA R2, R15, R23, R2 ;  /* 0x000000170f027223 */ /* 0x004fc80000000002 */
[----:B0-----:R-:W-:Y:S01]  /*0e00*/  FFMA R3, R3, R20, R2 ;  /* 0x0000001403037223 */ /* 0x001fe20000000002 */
[----:B------:R-:W-:Y:S06]  /*0e10*/  BRA.U UP1, `(.L_x_380) ;  /* 0xfffffff901a47547 */ /* 0x000fec000b83ffff */
.L_x_379:
[----:B------:R-:W-:Y:S05]  /*0e20*/  BRA.U !UP0, `(.L_x_378) ;  /* 0x0000000508b07547 */ /* 0x000fea000b800000 */
[----:B------:R-:W0:Y:S01]  /*0e30*/  LDCU UR4, c[0x0][0x394] ;  /* 0x00007280ff0477ac */ /* 0x000e220008000800 */
[----:B------:R-:W-:Y:S02]  /*0e40*/  UISETP.GE.U32.AND UP0, UPT, UR12, 0x4, UPT ;  /* 0x000000040c00788c */ /* 0x000fe4000bf06070 */
[----:B0-----:R-:W-:-:S04]  /*0e50*/  ULOP3.LUT UR5, UR4, 0x3, URZ, 0xc0, !UPT ;  /* 0x0000000304057892 */ /* 0x001fc8000f8ec0ff */
[----:B------:R-:W-:-:S03]  /*0e60*/  UISETP.NE.AND UP1, UPT, UR5, URZ, UPT ;  /* 0x000000ff0500728c */ /* 0x000fc6000bf25270 */
[----:B------:R-:W-:Y:S08]  /*0e70*/  BRA.U !UP0, `(.L_x_381) ;  /* 0x0000000108cc7547 */ /* 0x000ff0000b800000 */
[----:B------:R-:W0:Y:S01]  /*0e80*/  LDC.64 R4, c[0x0][0x380] ;  /* 0x0000e000ff047b82 */ /* 0x000e220000000a00 */
[C---:B------:R-:W-:Y:S02]  /*0e90*/  IADD3 R7, PT, PT, R0.reuse, UR8, RZ ;  /* 0x0000000800077c10 */ /* 0x040fe4000fffe0ff */
[----:B------:R-:W-:-:S05]  /*0ea0*/  IADD3 R2, P0, PT, R0, UR8, RZ ;  /* 0x0000000800027c10 */ /* 0x000fca000ff1e0ff */
[----:B------:R-:W1:Y:S01]  /*0eb0*/  LDC.64 R10, c[0x0][0x380] ;  /* 0x0000e000ff0a7b82 */ /* 0x000e620000000a00 */
[----:B0-----:R-:W-:Y:S01]  /*0ec0*/  IMAD.WIDE.U32 R4, R7, 0x4, R4 ;  /* 0x0000000407047825 */ /* 0x001fe200078e0004 */
[----:B------:R-:W-:-:S05]  /*0ed0*/  IADD3.X R7, PT, PT, RZ, RZ, RZ, P0, !PT ;  /* 0x000000ffff077210 */ /* 0x000fca00007fe4ff */
[----:B------:R-:W2:Y:S01]  /*0ee0*/  LDG.E R5, desc[UR10][R4.64] ;  /* 0x0000000a04057981 */ /* 0x000ea2000c1e1900 */
[----:B-1----:R-:W-:-:S04]  /*0ef0*/  LEA R6, P0, R2, R10, 0x2 ;  /* 0x0000000a02067211 */ /* 0x002fc800078010ff */
[----:B------:R-:W-:-:S05]  /*0f00*/  LEA.HI.X R7, R2, R11, R7, 0x2, P0 ;  /* 0x0000000b02077211 */ /* 0x000fca00000f1407 */
[----:B------:R-:W3:Y:S04]  /*0f10*/  LDG.E R11, desc[UR10][R6.64+0x4] ;  /* 0x0000040a060b7981 */ /* 0x000ee8000c1e1900 */
[----:B------:R-:W4:Y:S04]  /*0f20*/  LDG.E R13, desc[UR10][R6.64+0x8] ;  /* 0x0000080a060d7981 */ /* 0x000f28000c1e1900 */
[----:B------:R-:W5:Y:S01]  /*0f30*/  LDG.E R15, desc[UR10][R6.64+0xc] ;  /* 0x00000c0a060f7981 */ /* 0x000f62000c1e1900 */
[----:B------:R-:W-:Y:S01]  /*0f40*/  HFMA2 R12, -RZ, RZ, 0.96630859375, -0.0022525787353515625 ;  /* 0x3bbb989dff0c7431 */ /* 0x000fe200000001ff */
[----:B------:R-:W-:-:S02]  /*0f50*/  MOV R14, 0x437c0000 ;  /* 0x437c0000000e7802 */ /* 0x000fc40000000f00 */
[----:B------:R-:W-:Y:S01]  /*0f60*/  IADD3 R0, PT, PT, R0, 0x4, RZ ;  /* 0x0000000400007810 */ /* 0x000fe20007ffe0ff */
[----:B--2---:R-:W-:-:S04]  /*0f70*/  FADD R9, R5, -R8 ;  /* 0x8000000805097221 */ /* 0x004fc80000000000 */
[----:B------:R-:W-:-:S04]  /*0f80*/  FFMA.SAT R2, R9, R12, 0.5 ;  /* 0x3f00000009027423 */ /* 0x000fc8000000200c */
[----:B------:R-:W-:Y:S01]  /*0f90*/  FFMA.RM R2, R2, R14, 12582913 ;  /* 0x4b40000102027423 */ /* 0x000fe2000000400e */
[----:B---3--:R-:W-:-:S03]  /*0fa0*/  FADD R11, R11, -R8 ;  /* 0x800000080b0b7221 */ /* 0x008fc60000000000 */
[----:B------:R-:W-:Y:S01]  /*0fb0*/  FADD R4, R2, -12583039 ;  /* 0xcb40007f02047421 */ /* 0x000fe20000000000 */
[----:B------:R-:W-:Y:S01]  /*0fc0*/  FFMA.SAT R5, R11, R12, 0.5 ;  /* 0x3f0000000b057423 */ /* 0x000fe2000000200c */
[----:B----4-:R-:W-:Y:S02]  /*0fd0*/  FADD R13, R13, -R8 ;  /* 0x800000080d0d7221 */ /* 0x010fe40000000000 */
[----:B------:R-:W-:Y:S01]  /*0fe0*/  FFMA R10, R9, 1.4426950216293334961, -R4 ;  /* 0x3fb8aa3b090a7823 */ /* 0x000fe20000000804 */
[----:B------:R-:W-:Y:S01]  /*0ff0*/  FFMA.RM R4, R5, R14, 12582913 ;  /* 0x4b40000105047423 */ /* 0x000fe2000000400e */
[----:B------:R-:W-:Y:S01]  /*1000*/  FFMA.SAT R5, R13, R12, 0.5 ;  /* 0x3f0000000d057423 */ /* 0x000fe2000000200c */
[----:B-----5:R-:W-:Y:S02]  /*1010*/  FADD R15, R15, -R8 ;  /* 0x800000080f0f7221 */ /* 0x020fe40000000000 */
[----:B------:R-:W-:Y:S01]  /*1020*/  FADD R6, R4, -12583039 ;  /* 0xcb40007f04067421 */ /* 0x000fe20000000000 */
[----:B------:R-:W-:Y:S01]  /*1030*/  FFMA.RM R5, R5, R14, 12582913 ;  /* 0x4b40000105057423 */ /* 0x000fe2000000400e */
[----:B------:R-:W-:Y:S01]  /*1040*/  FFMA.SAT R7, R15, R12, 0.5 ;  /* 0x3f0000000f077423 */ /* 0x000fe2000000200c */
[----:B------:R-:W-:Y:S01]  /*1050*/  FFMA R10, R9, 1.925963033500011079e-08, R10 ;  /* 0x32a57060090a7823 */ /* 0x000fe2000000000a */
[----:B------:R-:W-:Y:S01]  /*1060*/  FFMA R6, R11, 1.4426950216293334961, -R6 ;  /* 0x3fb8aa3b0b067823 */ /* 0x000fe20000000806 */
[----:B------:R-:W-:Y:S01]  /*1070*/  FADD R12, R5, -12583039 ;  /* 0xcb40007f050c7421 */ /* 0x000fe20000000000 */
[----:B------:R-:W-:-:S02]  /*1080*/  FFMA.RM R9, R7, R14, 12582913 ;  /* 0x4b40000107097423 */ /* 0x000fc4000000400e */
[----:B------:R-:W-:Y:S01]  /*1090*/  FFMA R6, R11, 1.925963033500011079e-08, R6 ;  /* 0x32a570600b067823 */ /* 0x000fe20000000006 */
[----:B------:R-:W-:Y:S01]  /*10a0*/  FFMA R12, R13, 1.4426950216293334961, -R12 ;  /* 0x3fb8aa3b0d0c7823 */ /* 0x000fe2000000080c */
[----:B------:R-:W-:Y:S01]  /*10b0*/  FADD R14, R9, -12583039 ;  /* 0xcb40007f090e7421 */ /* 0x000fe20000000000 */
[----:B------:R-:W0:Y:S02]  /*10c0*/  MUFU.EX2 R10, R10 ;  /* 0x0000000a000a7308 */ /* 0x000e240000000800 */
[----:B------:R-:W-:Y:S01]  /*10d0*/  FFMA R12, R13, 1.925963033500011079e-08, R12 ;  /* 0x32a570600d0c7823 */ /* 0x000fe2000000000c */
[----:B------:R-:W-:-:S05]  /*10e0*/  FFMA R14, R15, 1.4426950216293334961, -R14 ;  /* 0x3fb8aa3b0f0e7823 */ /* 0x000fca000000080e */
[----:B------:R-:W1:Y:S01]  /*10f0*/  MUFU.EX2 R6, R6 ;  /* 0x0000000600067308 */ /* 0x000e620000000800 */
[----:B------:R-:W-:Y:S01]  /*1100*/  FFMA R14, R15, 1.925963033500011079e-08, R14 ;  /* 0x32a570600f0e7823 */ /* 0x000fe2000000000e */
[----:B------:R-:W-:-:S06]  /*1110*/  SHF.L.U32 R2, R2, 0x17, RZ ;  /* 0x0000001702027819 */ /* 0x000fcc00000006ff */
[----:B------:R-:W2:Y:S01]  /*1120*/  MUFU.EX2 R12, R12 ;  /* 0x0000000c000c7308 */ /* 0x000ea20000000800 */
[----:B------:R-:W-:Y:S01]  /*1130*/  SHF.L.U32 R7, R4, 0x17, RZ ;  /* 0x0000001704077819 */ /* 0x000fe200000006ff */
[----:B0-----:R-:W-:-:S06]  /*1140*/  FFMA R2, R2, R10, R3 ;  /* 0x0000000a02027223 */ /* 0x001fcc0000000003 */
[----:B------:R-:W0:Y:S01]  /*1150*/  MUFU.EX2 R14, R14 ;  /* 0x0000000e000e7308 */ /* 0x000e220000000800 */
[----:B------:R-:W-:Y:S01]  /*1160*/  SHF.L.U32 R5, R5, 0x17, RZ ;  /* 0x0000001705057819 */ /* 0x000fe200000006ff */
[----:B-1----:R-:W-:Y:S01]  /*1170*/  FFMA R2, R7, R6, R2 ;  /* 0x0000000607027223 */ /* 0x002fe20000000002 */
[----:B------:R-:W-:-:S03]  /*1180*/  SHF.L.U32 R3, R9, 0x17, RZ ;  /* 0x0000001709037819 */ /* 0x000fc600000006ff */
[----:B--2---:R-:W-:-:S04]  /*1190*/  FFMA R2, R5, R12, R2 ;  /* 0x0000000c05027223 */ /* 0x004fc80000000002 */
[----:B0-----:R-:W-:-:S07]  /*11a0*/  FFMA R3, R3, R14, R2 ;  /* 0x0000000e03037223 */ /* 0x001fce0000000002 */
.L_x_381:
[----:B------:R-:W-:Y:S05]  /*11b0*/  BRA.U !UP1, `(.L_x_378) ;  /* 0x0000000109cc7547 */ /* 0x000fea000b800000 */
[----:B------:R-:W-:Y:S02]  /*11c0*/  UISETP.NE.AND UP0, UPT, UR5, 0x1, UPT ;  /* 0x000000010500788c */ /* 0x000fe4000bf05270 */
[----:B------:R-:W-:-:S04]  /*11d0*/  ULOP3.LUT UR4, UR4, 0x1, URZ, 0xc0, !UPT ;  /* 0x0000000104047892 */ /* 0x000fc8000f8ec0ff */
[----:B------:R-:W-:-:S03]  /*11e0*/  UISETP.NE.U32.AND UP1, UPT, UR4, 0x1, UPT ;  /* 0x000000010400788c */ /* 0x000fc6000bf25070 */
        /* <DEDUP_REMOVED lines=9> */
[----:B------:R-:W-:-:S06]  /*1280*/  LEA.HI.X R7, R2, R11, R7, 0x2, P0 ;  /* 0x0000000b02077211 */ /* 0x000fcc00000f1407 */
[----:B------:R-:W3:Y:S01]  /*1290*/  LDG.E R7, desc[UR10][R6.64+0x4] ;  /* 0x0000040a06077981 */ /* 0x000ee2000c1e1900 */
[----:B------:R-:W-:Y:S01]  /*12a0*/  HFMA2 R9, -RZ, RZ, 0.96630859375, -0.0022525787353515625 ;  /* 0x3bbb989dff097431 */ /* 0x000fe200000001ff */
[----:B------:R-:W-:Y:S02]  /*12b0*/  MOV R11, 0x437c0000 ;  /* 0x437c0000000b7802 */ /* 0x000fe40000000f00 */
[----:B------:R-:W-:Y:S01]  /*12c0*/  IADD3 R0, PT, PT, R0, 0x2, RZ ;  /* 0x0000000200007810 */ /* 0x000fe20007ffe0ff */
[----:B--2---:R-:W-:-:S04]  /*12d0*/  FADD R2, R5, -R8 ;  /* 0x8000000805027221 */ /* 0x004fc80000000000 */
[----:B------:R-:W-:-:S04]  /*12e0*/  FFMA.SAT R10, R2, R9, 0.5 ;  /* 0x3f000000020a7423 */ /* 0x000fc80000002009 */
[----:B------:R-:W-:Y:S01]  /*12f0*/  FFMA.RM R10, R10, R11, 12582913 ;  /* 0x4b4000010a0a7423 */ /* 0x000fe2000000400b */
[----:B---3--:R-:W-:-:S04]  /*1300*/  FADD R12, R7, -R8 ;  /* 0x80000008070c7221 */ /* 0x008fc80000000000 */
[----:B------:R-:W-:Y:S01]  /*1310*/  FFMA.SAT R14, R12, R9, 0.5 ;  /* 0x3f0000000c0e7423 */ /* 0x000fe20000002009 */
[----:B------:R-:W-:-:S03]  /*1320*/  FADD R9, R10, -12583039 ;  /* 0xcb40007f0a097421 */ /* 0x000fc60000000000 */
[----:B------:R-:W-:Y:S01]  /*1330*/  FFMA.RM R14, R14, R11, 12582913 ;  /* 0x4b4000010e0e7423 */ /* 0x000fe2000000400b */
[----:B------:R-:W-:-:S03]  /*1340*/  FFMA R9, R2, 1.4426950216293334961, -R9 ;  /* 0x3fb8aa3b02097823 */ /* 0x000fc60000000809 */
[----:B------:R-:W-:Y:S01]  /*1350*/  FADD R5, R14, -12583039 ;  /* 0xcb40007f0e057421 */ /* 0x000fe20000000000 */
[----:B------:R-:W-:-:S03]  /*1360*/  FFMA R9, R2, 1.925963033500011079e-08, R9 ;  /* 0x32a5706002097823 */ /* 0x000fc60000000009 */
[----:B------:R-:W-:-:S04]  /*1370*/  FFMA R5, R12, 1.4426950216293334961, -R5 ;  /* 0x3fb8aa3b0c057823 */ /* 0x000fc80000000805 */
[----:B------:R-:W-:Y:S01]  /*1380*/  FFMA R5, R12, 1.925963033500011079e-08, R5 ;  /* 0x32a570600c057823 */ /* 0x000fe20000000005 */
[----:B------:R-:W0:Y:S08]  /*1390*/  MUFU.EX2 R9, R9 ;  /* 0x0000000900097308 */ /* 0x000e300000000800 */
[----:B------:R-:W1:Y:S01]  /*13a0*/  MUFU.EX2 R5, R5 ;  /* 0x0000000500057308 */ /* 0x000e620000000800 */
[----:B------:R-:W-:-:S02]  /*13b0*/  SHF.L.U32 R10, R10, 0x17, RZ ;  /* 0x000000170a0a7819 */ /* 0x000fc400000006ff */
[----:B------:R-:W-:-:S03]  /*13c0*/  SHF.L.U32 R14, R14, 0x17, RZ ;  /* 0x000000170e0e7819 */ /* 0x000fc600000006ff */
[----:B0-----:R-:W-:-:S04]  /*13d0*/  FFMA R3, R10, R9, R3 ;  /* 0x000000090a037223 */ /* 0x001fc80000000003 */
[----:B-1----:R-:W-:-:S07]  /*13e0*/  FFMA R3, R14, R5, R3 ;  /* 0x000000050e037223 */ /* 0x002fce0000000003 */
.L_x_382:
[----:B------:R-:W-:Y:S05]  /*13f0*/  BRA.U UP1, `(.L_x_378) ;  /* 0x00000001013c7547 */ /* 0x000fea000b800000 */
[----:B------:R-:W0:Y:S01]  /*1400*/  LDC.64 R4, c[0x0][0x380] ;  /* 0x0000e000ff047b82 */ /* 0x000e220000000a00 */
[----:B------:R-:W-:-:S05]  /*1410*/  IADD3 R7, PT, PT, R0, UR8, RZ ;  /* 0x0000000800077c10 */ /* 0x000fca000fffe0ff */
[----:B0-----:R-:W-:-:S06]  /*1420*/  IMAD.WIDE.U32 R4, R7, 0x4, R4 ;  /* 0x0000000407047825 */ /* 0x001fcc00078e0004 */
[----:B------:R-:W2:Y:S01]  /*1430*/  LDG.E R5, desc[UR10][R4.64] ;  /* 0x0000000a04057981 */ /* 0x000ea2000c1e1900 */
[----:B------:R-:W-:Y:S01]  /*1440*/  HFMA2 R7, -RZ, RZ, 0.96630859375, -0.0022525787353515625 ;  /* 0x3bbb989dff077431 */ /* 0x000fe200000001ff */
[----:B------:R-:W-:Y:S01]  /*1450*/  MOV R9, 0x437c0000 ;  /* 0x437c000000097802 */ /* 0x000fe20000000f00 */
[----:B--2---:R-:W-:-:S04]  /*1460*/  FADD R0, R5, -R8 ;  /* 0x8000000805007221 */ /* 0x004fc80000000000 */
[----:B------:R-:W-:-:S04]  /*1470*/  FFMA.SAT R2, R0, R7, 0.5 ;  /* 0x3f00000000027423 */ /* 0x000fc80000002007 */
[----:B------:R-:W-:-:S04]  /*1480*/  FFMA.RM R2, R2, R9, 12582913 ;  /* 0x4b40000102027423 */ /* 0x000fc80000004009 */
[C---:B------:R-:W-:Y:S01]  /*1490*/  FADD R7, R2.reuse, -12583039 ;  /* 0xcb40007f02077421 */ /* 0x040fe20000000000 */
[----:B------:R-:W-:-:S03]  /*14a0*/  SHF.L.U32 R2, R2, 0x17, RZ ;  /* 0x0000001702027819 */ /* 0x000fc600000006ff */
[----:B------:R-:W-:-:S04]  /*14b0*/  FFMA R7, R0, 1.4426950216293334961, -R7 ;  /* 0x3fb8aa3b00077823 */ /* 0x000fc80000000807 */
[----:B------:R-:W-:-:S06]  /*14c0*/  FFMA R7, R0, 1.925963033500011079e-08, R7 ;  /* 0x32a5706000077823 */ /* 0x000fcc0000000007 */
[----:B------:R-:W0:Y:S02]  /*14d0*/  MUFU.EX2 R7, R7 ;  /* 0x0000000700077308 */ /* 0x000e240000000800 */
[----:B0-----:R-:W-:-:S07]  /*14e0*/  FFMA R3, R2, R7, R3 ;  /* 0x0000000702037223 */ /* 0x001fce0000000003 */
.L_x_378:
[----:B------:R-:W0:Y:S02]  /*14f0*/  LDC R0, c[0x0][0x394] ;  /* 0x0000e500ff007b82 */ /* 0x000e240000000800 */
[----:B0-----:R-:W-:-:S13]  /*1500*/  ISETP.GE.AND P0, PT, R0, 0x1, PT ;  /* 0x000000010000780c */ /* 0x001fda0003f06270 */
[----:B------:R-:W-:Y:S05]  /*1510*/  @!P0 EXIT ;  /* 0x000000000000894d */ /* 0x000fea0003800000 */
[C---:B------:R-:W-:Y:S01]  /*1520*/  ISETP.GE.U32.AND P0, PT, R0.reuse, 0x8, PT ;  /* 0x000000080000780c */ /* 0x040fe20003f06070 */
[C---:B------:R-:W-:Y:S02]  /*1530*/  IMAD R9, R0.reuse, UR9, RZ ;  /* 0x0000000900097c24 */ /* 0x040fe4000f8e02ff */
[----:B------:R-:W-:Y:S01]  /*1540*/  HFMA2 R2, -RZ, RZ, 0, 0 ;  /* 0x00000000ff027431 */ /* 0x000fe200000001ff */
[----:B------:R-:W-:-:S09]  /*1550*/  LOP3.LUT R16, R0, 0x7, RZ, 0xc0, !PT ;  /* 0x0000000700107812 */ /* 0x000fd200078ec0ff */
[----:B------:R-:W-:Y:S05]  /*1560*/  @!P0 BRA `(.L_x_383) ;  /* 0x0000000c00508947 */ /* 0x000fea0003800000 */
[----:B------:R-:W0:Y:S01]  /*1570*/  LDCU.128 UR4, c[0x0][0x380] ;  /* 0x00007000ff0477ac */ /* 0x000e220008000c00 */
[----:B------:R-:W-:Y:S02]  /*1580*/  MOV R4, 0x10 ;  /* 0x0000001000047802 */ /* 0x000fe40000000f00 */
[----:B------:R-:W-:Y:S02]  /*1590*/  MOV R5, 0x0 ;  /* 0x0000000000057802 */ /* 0x000fe40000000f00 */
[----:B------:R-:W-:Y:S01]  /*15a0*/  LOP3.LUT R2, R0, 0x7ffffff8, RZ, 0xc0, !PT ;  /* 0x7ffffff800027812 */ /* 0x000fe200078ec0ff */
[----:B------:R-:W-:-:S03]  /*15b0*/  IMAD.WIDE.U32 R4, R9, 0x4, R4 ;  /* 0x0000000409047825 */ /* 0x000fc600078e0004 */
[----:B------:R-:W-:Y:S02]  /*15c0*/  IADD3 R10, PT, PT, -R2, RZ, RZ ;  /* 0x000000ff020a7210 */ /* 0x000fe40007ffe1ff */
[C---:B0-----:R-:W-:Y:S02]  /*15d0*/  IADD3 R11, P0, PT, R4.reuse, UR6, RZ ;  /* 0x00000006040b7c10 */ /* 0x041fe4000ff1e0ff */
[----:B------:R-:W-:Y:S02]  /*15e0*/  IADD3 R4, P1, PT, R4, UR4, RZ ;  /* 0x0000000404047c10 */ /* 0x000fe4000ff3e0ff */
[C---:B------:R-:W-:Y:S02]  /*15f0*/  IADD3.X R12, PT, PT, R5.reuse, UR7, RZ, P0, !PT ;  /* 0x00000007050c7c10 */ /* 0x040fe400087fe4ff */
[----:B------:R-:W-:-:S09]  /*1600*/  IADD3.X R5, PT, PT, R5, UR5, RZ, P1, !PT ;  /* 0x0000000505057c10 */ /* 0x000fd20008ffe4ff */
.L_x_392:
[----:B0-----:R-:W2:Y:S01]  /*1610*/  LDG.E R7, desc[UR10][R4.64+-0x10] ;  /* 0xfffff00a04077981 */ /* 0x001ea2000c1e1900 */
[----:B------:R-:W-:Y:S01]  /*1620*/  HFMA2 R13, -RZ, RZ, 3.7421875, 0 ;  /* 0x437c0000ff0d7431 */ /* 0x000fe200000001ff */
[----:B------:R-:W-:Y:S01]  /*1630*/  MOV R0, 0x3bbb989d ;  /* 0x3bbb989d00007802 */ /* 0x000fe20000000f00 */
[----:B------:R-:W0:Y:S01]  /*1640*/  MUFU.RCP R14, R3 ;  /* 0x00000003000e7308 */ /* 0x000e220000001000 */
[----:B------:R-:W-:-:S04]  /*1650*/  IADD3 R10, PT, PT, R10, 0x8, RZ ;  /* 0x000000080a0a7810 */ /* 0x000fc80007ffe0ff */
[----:B------:R-:W-:Y:S01]  /*1660*/  ISETP.NE.AND P2, PT, R10, RZ, PT ;  /* 0x000000ff0a00720c */ /* 0x000fe20003f45270 */
[----:B--2---:R-:W-:-:S04]  /*1670*/  FADD R7, R7, -R8 ;  /* 0x8000000807077221 */ /* 0x004fc80000000000 */
[----:B------:R-:W-:-:S04]  /*1680*/  FFMA.SAT R0, R7, R0, 0.5 ;  /* 0x3f00000007007423 */ /* 0x000fc80000002000 */
[----:B------:R-:W-:Y:S01]  /*1690*/  FFMA.RM R0, R0, R13, 12582913 ;  /* 0x4b40000100007423 */ /* 0x000fe2000000400d */
[----:B0-----:R-:W-:-:S03]  /*16a0*/  FFMA R13, R14, -R3, 1 ;  /* 0x3f8000000e0d7423 */ /* 0x001fc60000000803 */
[C---:B------:R-:W-:Y:S01]  /*16b0*/  FADD R6, R0.reuse, -12583039 ;  /* 0xcb40007f00067421 */ /* 0x040fe20000000000 */
[----:B------:R-:W-:Y:S01]  /*16c0*/  SHF.L.U32 R0, R0, 0x17, RZ ;  /* 0x0000001700007819 */ /* 0x000fe200000006ff */
[----:B------:R-:W-:Y:S02]  /*16d0*/  FFMA R13, R14, R13, R14 ;  /* 0x0000000d0e0d7223 */ /* 0x000fe4000000000e */
[----:B------:R-:W-:-:S04]  /*16e0*/  FFMA R6, R7, 1.4426950216293334961, -R6 ;  /* 0x3fb8aa3b07067823 */ /* 0x000fc80000000806 */
[----:B------:R-:W-:-:S04]  /*16f0*/  FFMA R6, R7, 1.925963033500011079e-08, R6 ;  /* 0x32a5706007067823 */ /* 0x000fc80000000006 */
[----:B------:R0:W1:Y:S02]  /*1700*/  MUFU.EX2 R7, R6 ;  /* 0x0000000600077308 */ /* 0x0000640000000800 */
[----:B0-----:R-:W-:Y:S01]  /*1710*/  MOV R6, R11 ;  /* 0x0000000b00067202 */ /* 0x001fe20000000f00 */
[----:B-1----:R-:W-:-:S05]  /*1720*/  FMUL R0, R0, R7 ;  /* 0x0000000700007220 */ /* 0x002fca0000400000 */
[----:B------:R-:W0:Y:S01]  /*1730*/  FCHK P0, R0, R3 ;  /* 0x0000000300007302 */ /* 0x000e220000000000 */
[----:B------:R-:W-:-:S04]  /*1740*/  FFMA R14, R0, R13, RZ ;  /* 0x0000000d000e7223 */ /* 0x000fc800000000ff */
[----:B------:R-:W-:-:S04]  /*1750*/  FFMA R7, R14, -R3, R0 ;  /* 0x800000030e077223 */ /* 0x000fc80000000000 */
[----:B------:R-:W-:Y:S01]  /*1760*/  FFMA R13, R13, R7, R14 ;  /* 0x000000070d0d7223 */ /* 0x000fe2000000000e */
[----:B------:R-:W-:Y:S01]  /*1770*/  MOV R7, R12 ;  /* 0x0000000c00077202 */ /* 0x000fe20000000f00 */
[----:B0-----:R-:W-:Y:S06]  /*1780*/  @!P0 BRA `(.L_x_384) ;  /* 0x00000000000c8947 */ /* 0x001fec0003800000 */
[----:B------:R-:W-:-:S07]  /*1790*/  MOV R14, 0x17b0 ;  /* 0x000017b0000e7802 */ /* 0x000fce0000000f00 */
[----:B------:R-:W-:Y:S05]  /*17a0*/  CALL.REL.NOINC `($__internal_13_$__cuda_sm3x_div_rn_noftz_f32_slowpath) ;  /* 0x0000001800407944 */ /* 0x000fea0003c00000 */
[----:B------:R-:W-:-:S07]  /*17b0*/  MOV R13, R11 ;  /* 0x0000000b000d7202 */ /* 0x000fce0000000f00 */
.L_x_384:
[----:B------:R0:W-:Y:S04]  /*17c0*/  STG.E desc[UR10][R6.64+-0x10], R13 ;  /* 0xfffff00d06007986 */ /* 0x0001e8000c10190a */
[----:B------:R-:W2:Y:S01]  /*17d0*/  LDG.E R11, desc[UR10][R4.64+-0xc] ;  /* 0xfffff40a040b7981 */ /* 0x000ea2000c1e1900 */
[----:B------:R-:W-:Y:S01]  /*17e0*/  MOV R0, 0x3bbb989d ;  /* 0x3bbb989d00007802 */ /* 0x000fe20000000f00 */
[----:B------:R-:W0:Y:S01]  /*17f0*/  MUFU.RCP R14, R3 ;  /* 0x00000003000e7308 */ /* 0x000e220000001000 */
[----:B------:R-:W-:Y:S01]  /*1800*/  MOV R15, 0x437c0000 ;  /* 0x437c0000000f7802 */ /* 0x000fe20000000f00 */
[----:B0-----:R-:W-:Y:S01]  /*1810*/  FFMA R13, R14, -R3, 1 ;  /* 0x3f8000000e0d7423 */ /* 0x001fe20000000803 */
[----:B--2---:R-:W-:-:S04]  /*1820*/  FADD R11, R11, -R8 ;  /* 0x800000080b0b7221 */ /* 0x004fc80000000000 */
[----:B------:R-:W-:-:S04]  /*1830*/  FFMA.SAT R0, R11, R0, 0.5 ;  /* 0x3f0000000b007423 */ /* 0x000fc80000002000 */
[----:B------:R-:W-:-:S04]  /*1840*/  FFMA.RM R0, R0, R15, 12582913 ;  /* 0x4b40000100007423 */ /* 0x000fc8000000400f */
[C---:B------:R-:W-:Y:S01]  /*1850*/  FADD R12, R0.reuse, -12583039 ;  /* 0xcb40007f000c7421 */ /* 0x040fe20000000000 */
[----:B------:R-:W-:-:S03]  /*1860*/  SHF.L.U32 R0, R0, 0x17, RZ ;  /* 0x0000001700007819 */ /* 0x000fc600000006ff */
[----:B------:R-:W-:-:S04]  /*1870*/  FFMA R12, R11, 1.4426950216293334961, -R12 ;  /* 0x3fb8aa3b0b0c7823 */ /* 0x000fc8000000080c */
[----:B------:R-:W-:-:S04]  /*1880*/  FFMA R12, R11, 1.925963033500011079e-08, R12 ;  /* 0x32a570600b0c7823 */ /* 0x000fc8000000000c */
[----:B------:R-:W0:Y:S02]  /*1890*/  MUFU.EX2 R11, R12 ;  /* 0x0000000c000b7308 */ /* 0x000e240000000800 */
[----:B0-----:R-:W-:Y:S01]  /*18a0*/  FMUL R18, R0, R11 ;  /* 0x0000000b00127220 */ /* 0x001fe20000400000 */
[----:B------:R-:W-:-:S05]  /*18b0*/  FFMA R0, R14, R13, R14 ;  /* 0x0000000d0e007223 */ /* 0x000fca000000000e */
[----:B------:R-:W0:Y:S01]  /*18c0*/  FCHK P0, R18, R3 ;  /* 0x0000000312007302 */ /* 0x000e220000000000 */
[----:B------:R-:W-:-:S04]  /*18d0*/  FFMA R11, R0, R18, RZ ;  /* 0x00000012000b7223 */ /* 0x000fc800000000ff */
[----:B------:R-:W-:-:S04]  /*18e0*/  FFMA R14, R11, -R3, R18 ;  /* 0x800000030b0e7223 */ /* 0x000fc80000000012 */
[----:B------:R-:W-:Y:S01]  /*18f0*/  FFMA R11, R0, R14, R11 ;  /* 0x0000000e000b7223 */ /* 0x000fe2000000000b */
[----:B0-----:R-:W-:Y:S06]  /*1900*/  @!P0 BRA `(.L_x_385) ;  /* 0x00000000000c8947 */ /* 0x001fec0003800000 */
[----:B------:R-:W-:Y:S02]  /*1910*/  MOV R0, R18 ;  /* 0x0000001200007202 */ /* 0x000fe40000000f00 */
[----:B------:R-:W-:-:S07]  /*1920*/  MOV R14, 0x1940 ;  /* 0x00001940000e7802 */ /* 0x000fce0000000f00 */
[----:B------:R-:W-:Y:S05]  /*1930*/  CALL.REL.NOINC `($__internal_13_$__cuda_sm3x_div_rn_noftz_f32_slowpath) ;  /* 0x0000001400dc7944 */ /* 0x000fea0003c00000 */
.L_x_385:
[----:B------:R0:W-:Y:S04]  /*1940*/  STG.E desc[UR10][R6.64+-0xc], R11 ;  /* 0xfffff40b06007986 */ /* 0x0001e8000c10190a */
[----:B------:R-:W2:Y:S01]  /*1950*/  LDG.E R13, desc[UR10][R4.64+-0x8] ;  /* 0xfffff80a040d7981 */ /* 0x000ea2000c1e1900 */
[----:B------:R-:W-:Y:S01]  /*1960*/  HFMA2 R0, -RZ, RZ, 0.96630859375, -0.0022525787353515625 ;  /* 0x3bbb989dff007431 */ /* 0x000fe200000001ff */
[----:B------:R-:W-:Y:S01]  /*1970*/  MOV R15, 0x437c0000 ;  /* 0x437c0000000f7802 */ /* 0x000fe20000000f00 */
[----:B------:R-:W1:Y:S01]  /*1980*/  MUFU.RCP R14, R3 ;  /* 0x00000003000e7308 */ /* 0x000e620000001000 */
[----:B--2---:R-:W-:-:S04]  /*1990*/  FADD R13, R13, -R8 ;  /* 0x800000080d0d7221 */ /* 0x004fc80000000000 */
[----:B------:R-:W-:-:S04]  /*19a0*/  FFMA.SAT R0, R13, R0, 0.5 ;  /* 0x3f0000000d007423 */ /* 0x000fc80000002000 */
[----:B------:R-:W-:-:S04]  /*19b0*/  FFMA.RM R0, R0, R15, 12582913 ;  /* 0x4b40000100007423 */ /* 0x000fc8000000400f */
[C---:B------:R-:W-:Y:S01]  /*19c0*/  FADD R12, R0.reuse, -12583039 ;  /* 0xcb40007f000c7421 */ /* 0x040fe20000000000 */
[----:B------:R-:W-:-:S03]  /*19d0*/  SHF.L.U32 R0, R0, 0x17, RZ ;  /* 0x0000001700007819 */ /* 0x000fc600000006ff */
[----:B------:R-:W-:-:S04]  /*19e0*/  FFMA R12, R13, 1.4426950216293334961, -R12 ;  /* 0x3fb8aa3b0d0c7823 */ /* 0x000fc8000000080c */
[----:B------:R-:W-:Y:S01]  /*19f0*/  FFMA R12, R13, 1.925963033500011079e-08, R12 ;  /* 0x32a570600d0c7823 */ /* 0x000fe2000000000c */
[----:B-1----:R-:W-:-:S03]  /*1a00*/  FFMA R13, R14, -R3, 1 ;  /* 0x3f8000000e0d7423 */ /* 0x002fc60000000803 */
[----:B0-----:R-:W0:Y:S02]  /*1a10*/  MUFU.EX2 R11, R12 ;  /* 0x0000000c000b7308 */ /* 0x001e240000000800 */
        /* <DEDUP_REMOVED lines=10> */
.L_x_386:
[----:B------:R0:W-:Y:S04]  /*1ac0*/  STG.E desc[UR10][R6.64+-0x8], R11 ;  /* 0xfffff80b06007986 */ /* 0x0001e8000c10190a */
[----:B------:R-:W2:Y:S01]  /*1ad0*/  LDG.E R13, desc[UR10][R4.64+-0x4] ;  /* 0xfffffc0a040d7981 */ /* 0x000ea2000c1e1900 */
[----:B------:R-:W-:Y:S01]  /*1ae0*/  MOV R0, 0x3bbb989d ;  /* 0x3bbb989d00007802 */ /* 0x000fe20000000f00 */
[----:B------:R-:W1:Y:S01]  /*1af0*/  MUFU.RCP R14, R3 ;  /* 0x00000003000e7308 */ /* 0x000e620000001000 */
[----:B------:R-:W-:Y:S01]  /*1b00*/  MOV R15, 0x437c0000 ;  /* 0x437c0000000f7802 */ /* 0x000fe20000000f00 */
        /* <DEDUP_REMOVED lines=19> */
.L_x_387:
        /* <DEDUP_REMOVED lines=24> */
.L_x_388:
        /* <DEDUP_REMOVED lines=24> */
.L_x_389:
        /* <DEDUP_REMOVED lines=24> */
.L_x_390:
        /* <DEDUP_REMOVED lines=24> */
[----:B------:R-:W-:-:S07]  /*2240*/  MOV R13, R11 ;  /* 0x0000000b000d7202 */ /* 0x000fce0000000f00 */
.L_x_391:
[----:B------:R0:W-:Y:S01]  /*2250*/  STG.E desc[UR10][R6.64+0xc], R13 ;  /* 0x00000c0d06007986 */ /* 0x0001e2000c10190a */
[----:B------:R-:W-:Y:S02]  /*2260*/  IADD3 R11, P0, PT, R6, 0x20, RZ ;  /* 0x00000020060b7810 */ /* 0x000fe40007f1e0ff */
[----:B------:R-:W-:Y:S02]  /*2270*/  IADD3 R4, P1, PT, R4, 0x20, RZ ;  /* 0x0000002004047810 */ /* 0x000fe40007f3e0ff */
[----:B------:R-:W-:Y:S02]  /*2280*/  IADD3.X R12, PT, PT, RZ, R7, RZ, P0, !PT ;  /* 0x00000007ff0c7210 */ /* 0x000fe400007fe4ff */
[----:B------:R-:W-:Y:S01]  /*2290*/  IADD3.X R5, PT, PT, RZ, R5, RZ, P1, !PT ;  /* 0x00000005ff057210 */ /* 0x000fe20000ffe4ff */
[----:B------:R-:W-:Y:S08]  /*22a0*/  @P2 BRA `(.L_x_392) ;  /* 0xfffffff000d82947 */ /* 0x000ff0000383ffff */
.L_x_383:
[----:B------:R-:W-:-:S13]  /*22b0*/  ISETP.NE.AND P0, PT, R16, RZ, PT ;  /* 0x000000ff1000720c */ /* 0x000fda0003f05270 */
[----:B------:R-:W-:Y:S05]  /*22c0*/  @!P0 EXIT ;  /* 0x000000000000894d */ /* 0x000fea0003800000 */
[----:B------:R-:W1:Y:S01]  /*22d0*/  LDCU UR4, c[0x0][0x394] ;  /* 0x00007280ff0477ac */ /* 0x000e620008000800 */
[----:B------:R-:W-:Y:S01]  /*22e0*/  ISETP.GE.U32.AND P0, PT, R16, 0x4, PT ;  /* 0x000000041000780c */ /* 0x000fe20003f06070 */
[----:B-1----:R-:W-:-:S12]  /*22f0*/  ULOP3.LUT UR4, UR4, 0x3, URZ, 0xc0, !UPT ;  /* 0x0000000304047892 */ /* 0x002fd8000f8ec0ff */
[----:B------:R-:W-:Y:S05]  /*2300*/  @!P0 BRA `(.L_x_393) ;  /* 0x0000000400c88947 */ /* 0x000fea0003800000 */
[----:B0-----:R-:W0:Y:S01]  /*2310*/  LDC.64 R6, c[0x0][0x380] ;  /* 0x0000e000ff067b82 */ /* 0x001e220000000a00 */
[----:B------:R-:W-:-:S05]  /*2320*/  IADD3 R5, PT, PT, R9, R2, RZ ;  /* 0x0000000209057210 */ /* 0x000fca0007ffe0ff */
[----:B0-----:R-:W-:-:S06]  /*2330*/  IMAD.WIDE.U32 R6, R5, 0x4, R6 ;  /* 0x0000000405067825 */ /* 0x001fcc00078e0006 */
[----:B------:R-:W2:Y:S01]  /*2340*/  LDG.E R7, desc[UR10][R6.64] ;  /* 0x0000000a06077981 */ /* 0x000ea2000c1e1900 */
[----:B------:R-:W-:Y:S01]  /*2350*/  HFMA2 R11, -RZ, RZ, 0.96630859375, -0.0022525787353515625 ;  /* 0x3bbb989dff0b7431 */ /* 0x000fe200000001ff */
[----:B------:R-:W-:Y:S01]  /*2360*/  MOV R13, 0x437c0000 ;  /* 0x437c0000000d7802 */ /* 0x000fe20000000f00 */
[----:B------:R-:W0:Y:S01]  /*2370*/  MUFU.RCP R10, R3 ;  /* 0x00000003000a7308 */ /* 0x000e220000001000 */
[----:B--2---:R-:W-:Y:S01]  /*2380*/  FADD R0, R7, -R8 ;  /* 0x8000000807007221 */ /* 0x004fe20000000000 */
[----:B0-----:R-:W-:-:S03]  /*2390*/  FFMA R7, R10, -R3, 1 ;  /* 0x3f8000000a077423 */ /* 0x001fc60000000803 */
[----:B------:R-:W-:-:S04]  /*23a0*/  FFMA.SAT R4, R0, R11, 0.5 ;  /* 0x3f00000000047423 */ /* 0x000fc8000000200b */
[----:B------:R-:W-:-:S04]  /*23b0*/  FFMA.RM R4, R4, R13, 12582913 ;  /* 0x4b40000104047423 */ /* 0x000fc8000000400d */
[C---:B------:R-:W-:Y:S01]  /*23c0*/  FADD R11, R4.reuse, -12583039 ;  /* 0xcb40007f040b7421 */ /* 0x040fe20000000000 */
[----:B------:R-:W-:-:S03]  /*23d0*/  SHF.L.U32 R4, R4, 0x17, RZ ;  /* 0x0000001704047819 */ /* 0x000fc600000006ff */
[----:B------:R-:W-:-:S04]  /*23e0*/  FFMA R11, R0, 1.4426950216293334961, -R11 ;  /* 0x3fb8aa3b000b7823 */ /* 0x000fc8000000080b */
[----:B------:R-:W-:Y:S01]  /*23f0*/  FFMA R11, R0, 1.925963033500011079e-08, R11 ;  /* 0x32a57060000b7823 */ /* 0x000fe2000000000b */
[----:B------:R-:W-:-:S05]  /*2400*/  FFMA R0, R10, R7, R10 ;  /* 0x000000070a007223 */ /* 0x000fca000000000a */
[----:B------:R-:W0:Y:S02]  /*2410*/  MUFU.EX2 R11, R11 ;  /* 0x0000000b000b7308 */ /* 0x000e240000000800 */
[----:B0-----:R-:W-:-:S06]  /*2420*/  FMUL R15, R4, R11 ;  /* 0x0000000b040f7220 */ /* 0x001fcc0000400000 */
        /* <DEDUP_REMOVED lines=9> */
.L_x_394:
[----:B------:R-:W0:Y:S01]  /*24c0*/  LDC.64 R10, c[0x0][0x388] ;  /* 0x0000e200ff0a7b82 */ /* 0x000e220000000a00 */
[----:B------:R-:W1:Y:S01]  /*24d0*/  LDCU.64 UR6, c[0x0][0x380] ;  /* 0x00007000ff0677ac */ /* 0x000e620008000a00 */
[----:B------:R-:W-:-:S04]  /*24e0*/  IADD3 R7, P0, PT, R9, R2, RZ ;  /* 0x0000000209077210 */ /* 0x000fc80007f1e0ff */
[----:B------:R-:W-:Y:S02]  /*24f0*/  IADD3.X R0, PT, PT, RZ, RZ, RZ, P0, !PT ;  /* 0x000000ffff007210 */ /* 0x000fe400007fe4ff */
[C---:B------:R-:W-:Y:S02]  /*2500*/  SHF.L.U32 R6, R7.reuse, 0x2, RZ ;  /* 0x0000000207067819 */ /* 0x040fe400000006ff */
[----:B------:R-:W-:Y:S02]  /*2510*/  SHF.L.U64.HI R7, R7, 0x2, R0 ;  /* 0x0000000207077819 */ /* 0x000fe40000010200 */
[----:B-1----:R-:W-:Y:S01]  /*2520*/  IADD3 R4, P0, PT, R6, UR6, RZ ;  /* 0x0000000606047c10 */ /* 0x002fe2000ff1e0ff */
[----:B0-----:R-:W-:-:S03]  /*2530*/  IMAD.WIDE.U32 R10, R5, 0x4, R10 ;  /* 0x00000004050a7825 */ /* 0x001fc600078e000a */
[----:B------:R-:W-:Y:S02]  /*2540*/  IADD3.X R5, PT, PT, R7, UR7, RZ, P0, !PT ;  /* 0x0000000707057c10 */ /* 0x000fe400087fe4ff */
        /* <DEDUP_REMOVED lines=24> */
.L_x_395:
[----:B------:R-:W0:Y:S02]  /*26d0*/  LDCU.64 UR6, c[0x0][0x388] ;  /* 0x00007100ff0677ac */ /* 0x000e240008000a00 */
[----:B0-----:R-:W-:-:S04]  /*26e0*/  IADD3 R6, P0, PT, R6, UR6, RZ ;  /* 0x0000000606067c10 */ /* 0x001fc8000ff1e0ff */
[----:B------:R-:W-:-:S05]  /*26f0*/  IADD3.X R7, PT, PT, R7, UR7, RZ, P0, !PT ;  /* 0x0000000707077c10 */ /* 0x000fca00087fe4ff */
        /* <DEDUP_REMOVED lines=24> */
.L_x_396:
[----:B------:R0:W-:Y:S04]  /*2880*/  STG.E desc[UR10][R6.64+0x8], R11 ;  /* 0x0000080b06007986 */ /* 0x0001e8000c10190a */
[----:B------:R-:W2:Y:S01]  /*2890*/  LDG.E R5, desc[UR10][R4.64+0xc] ;  /* 0x00000c0a04057981 */ /* 0x000ea2000c1e1900 */
[----:B------:R-:W-:Y:S01]  /*28a0*/  MOV R13, 0x3bbb989d ;  /* 0x3bbb989d000d7802 */ /* 0x000fe20000000f00 */
[----:B------:R-:W1:Y:S01]  /*28b0*/  MUFU.RCP R12, R3 ;  /* 0x00000003000c7308 */ /* 0x000e620000001000 */
[----:B------:R-:W-:Y:S01]  /*28c0*/  MOV R15, 0x437c0000 ;  /* 0x437c0000000f7802 */ /* 0x000fe20000000f00 */
[----:B--2---:R-:W-:Y:S01]  /*28d0*/  FADD R0, R5, -R8 ;  /* 0x8000000805007221 */ /* 0x004fe20000000000 */
[----:B-1----:R-:W-:-:S03]  /*28e0*/  FFMA R5, R12, -R3, 1 ;  /* 0x3f8000000c057423 */ /* 0x002fc60000000803 */
        /* <DEDUP_REMOVED lines=18> */
.L_x_397:
[----:B------:R1:W-:Y:S01]  /*2a10*/  STG.E desc[UR10][R6.64+0xc], R5 ;  /* 0x00000c0506007986 */ /* 0x0003e2000c10190a */
[----:B------:R-:W-:-:S07]  /*2a20*/  IADD3 R2, PT, PT, R2, 0x4, RZ ;  /* 0x0000000402027810 */ /* 0x000fce0007ffe0ff */
.L_x_393:
[----:B------:R-:W-:-:S13]  /*2a30*/  ISETP.NE.AND P0, PT, RZ, UR4, PT ;  /* 0x00000004ff007c0c */ /* 0x000fda000bf05270 */
[----:B------:R-:W-:Y:S05]  /*2a40*/  @!P0 EXIT ;  /* 0x000000000000894d */ /* 0x000fea0003800000 */
[----:B------:R-:W-:-:S09]  /*2a50*/  UISETP.NE.AND UP0, UPT, UR4, 0x1, UPT ;  /* 0x000000010400788c */ /* 0x000fd2000bf05270 */
[----:B------:R-:W-:Y:S05]  /*2a60*/  BRA.U !UP0, `(.L_x_398) ;  /* 0x0000000508047547 */ /* 0x000fea000b800000 */
[----:B-1----:R-:W1:Y:S01]  /*2a70*/  LDC.64 R4, c[0x0][0x380] ;  /* 0x0000e000ff047b82 */ /* 0x002e620000000a00 */
[----:B0-----:R-:W-:-:S05]  /*2a80*/  IADD3 R6, PT, PT, R9, R2, RZ ;  /* 0x0000000209067210 */ /* 0x001fca0007ffe0ff */
[----:B-1----:R-:W-:-:S06]  /*2a90*/  IMAD.WIDE.U32 R4, R6, 0x4, R4 ;  /* 0x0000000406047825 */ /* 0x002fcc00078e0004 */
[----:B------:R-:W2:Y:S01]  /*2aa0*/  LDG.E R5, desc[UR10][R4.64] ;  /* 0x0000000a04057981 */ /* 0x000ea2000c1e1900 */
[----:B------:R-:W-:Y:S01]  /*2ab0*/  HFMA2 R7, -RZ, RZ, 0.96630859375, -0.0022525787353515625 ;  /* 0x3bbb989dff077431 */ /* 0x000fe200000001ff */
[----:B------:R-:W-:Y:S01]  /*2ac0*/  MOV R10, 0x437c0000 ;  /* 0x437c0000000a7802 */ /* 0x000fe20000000f00 */
[----:B--2---:R-:W-:-:S04]  /*2ad0*/  FADD R0, R5, -R8 ;  /* 0x8000000805007221 */ /* 0x004fc80000000000 */
[----:B------:R-:W-:-:S04]  /*2ae0*/  FFMA.SAT R7, R0, R7, 0.5 ;  /* 0x3f00000000077423 */ /* 0x000fc80000002007 */
[----:B------:R-:W-:Y:S02]  /*2af0*/  FFMA.RM R7, R7, R10, 12582913 ;  /* 0x4b40000107077423 */ /* 0x000fe4000000400a */
[----:B------:R-:W0:Y:S02]  /*2b00*/  MUFU.RCP R10, R3 ;  /* 0x00000003000a7308 */ /* 0x000e240000001000 */
[C---:B------:R-:W-:Y:S01]  /*2b10*/  FADD R11, R7.reuse, -12583039 ;  /* 0xcb40007f070b7421 */ /* 0x040fe20000000000 */
[----:B------:R-:W-:-:S03]  /*2b20*/  SHF.L.U32 R7, R7, 0x17, RZ ;  /* 0x0000001707077819 */ /* 0x000fc600000006ff */
[----:B------:R-:W-:-:S04]  /*2b30*/  FFMA R11, R0, 1.4426950216293334961, -R11 ;  /* 0x3fb8aa3b000b7823 */ /* 0x000fc8000000080b */
[----:B------:R-:W-:-:S04]  /*2b40*/  FFMA R11, R0, 1.925963033500011079e-08, R11 ;  /* 0x32a57060000b7823 */ /* 0x000fc8000000000b */
[----:B------:R-:W1:Y:S01]  /*2b50*/  MUFU.EX2 R0, R11 ;  /* 0x0000000b00007308 */ /* 0x000e620000000800 */
[----:B0-----:R-:W-:Y:S01]  /*2b60*/  FFMA R5, R10, -R3, 1 ;  /* 0x3f8000000a057423 */ /* 0x001fe20000000803 */
[----:B-1----:R-:W-:-:S03]  /*2b70*/  FMUL R7, R7, R0 ;  /* 0x0000000007077220 */ /* 0x002fc60000400000 */
[----:B------:R-:W-:-:S03]  /*2b80*/  FFMA R0, R10, R5, R10 ;  /* 0x000000050a007223 */ /* 0x000fc6000000000a */
        /* <DEDUP_REMOVED lines=9> */
.L_x_399:
[----:B------:R-:W0:Y:S01]  /*2c20*/  LDC.64 R12, c[0x0][0x388] ;  /* 0x0000e200ff0c7b82 */ /* 0x000e220000000a00 */
[----:B------:R-:W1:Y:S01]  /*2c30*/  LDCU.64 UR4, c[0x0][0x380] ;  /* 0x00007000ff0477ac */ /* 0x000e620008000a00 */
[----:B------:R-:W-:-:S04]  /*2c40*/  IADD3 R4, P0, PT, R9, R2, RZ ;  /* 0x0000000209047210 */ /* 0x000fc80007f1e0ff */
[----:B------:R-:W-:Y:S02]  /*2c50*/  IADD3.X R7, PT, PT, RZ, RZ, RZ, P0, !PT ;  /* 0x000000ffff077210 */ /* 0x000fe400007fe4ff */
[C---:B------:R-:W-:Y:S02]  /*2c60*/  SHF.L.U32 R5, R4.reuse, 0x2, RZ ;  /* 0x0000000204057819 */ /* 0x040fe400000006ff */
[----:B------:R-:W-:Y:S02]  /*2c70*/  SHF.L.U64.HI R4, R4, 0x2, R7 ;  /* 0x0000000204047819 */ /* 0x000fe40000010207 */
[----:B-1----:R-:W-:-:S04]  /*2c80*/  IADD3 R10, P0, PT, R5, UR4, RZ ;  /* 0x00000004050a7c10 */ /* 0x002fc8000ff1e0ff */
[----:B------:R-:W-:Y:S01]  /*2c90*/  IADD3.X R11, PT, PT, R4, UR5, RZ, P0, !PT ;  /* 0x00000005040b7c10 */ /* 0x000fe200087fe4ff */
[----:B0-----:R-:W-:-:S05]  /*2ca0*/  IMAD.WIDE.U32 R6, R6, 0x4, R12 ;  /* 0x0000000406067825 */ /* 0x001fca00078e000c */
        /* <DEDUP_REMOVED lines=24> */
.L_x_400:
[----:B------:R-:W0:Y:S01]  /*2e30*/  LDCU.64 UR4, c[0x0][0x388] ;  /* 0x00007100ff0477ac */ /* 0x000e220008000a00 */
[----:B------:R-:W-:Y:S02]  /*2e40*/  IADD3 R2, PT, PT, R2, 0x2, RZ ;  /* 0x0000000202027810 */ /* 0x000fe40007ffe0ff */
[----:B0-----:R-:W-:-:S04]  /*2e50*/  IADD3 R6, P0, PT, R5, UR4, RZ ;  /* 0x0000000405067c10 */ /* 0x001fc8000ff1e0ff */
[----:B------:R-:W-:-:S05]  /*2e60*/  IADD3.X R7, PT, PT, R4, UR5, RZ, P0, !PT ;  /* 0x0000000504077c10 */ /* 0x000fca00087fe4ff */
[----:B------:R2:W-:Y:S04]  /*2e70*/  STG.E desc[UR10][R6.64+0x4], R11 ;  /* 0x0000040b06007986 */ /* 0x0005e8000c10190a */
.L_x_398:
[----:B------:R-:W3:Y:S02]  /*2e80*/  LDC R0, c[0x0][0x394] ;  /* 0x0000e500ff007b82 */ /* 0x000ee40000000800 */
[----:B---3--:R-:W-:-:S04]  /*2e90*/  LOP3.LUT R0, R0, 0x1, RZ, 0xc0, !PT ;  /* 0x0000000100007812 */ /* 0x008fc800078ec0ff */
[----:B------:R-:W-:-:S13]  /*2ea0*/  ISETP.NE.U32.AND P0, PT, R0, 0x1, PT ;  /* 0x000000010000780c */ /* 0x000fda0003f05070 */
[----:B------:R-:W-:Y:S05]  /*2eb0*/  @P0 EXIT ;  /* 0x000000000000094d */ /* 0x000fea0003800000 */
[----:B-1----:R-:W1:Y:S01]  /*2ec0*/  LDC.64 R4, c[0x0][0x380] ;  /* 0x0000e000ff047b82 */ /* 0x002e620000000a00 */
[----:B------:R-:W-:-:S05]  /*2ed0*/  IADD3 R2, PT, PT, R9, R2, RZ ;  /* 0x0000000209027210 */ /* 0x000fca0007ffe0ff */
[----:B-1----:R-:W-:-:S06]  /*2ee0*/  IMAD.WIDE.U32 R4, R2, 0x4, R4 ;  /* 0x0000000402047825 */ /* 0x002fcc00078e0004 */
[----:B------:R-:W3:Y:S01]  /*2ef0*/  LDG.E R5, desc[UR10][R4.64] ;  /* 0x0000000a04057981 */ /* 0x000ee2000c1e1900 */
[----:B0-2---:R-:W-:Y:S01]  /*2f00*/  HFMA2 R7, -RZ, RZ, 0.96630859375, -0.0022525787353515625 ;  /* 0x3bbb989dff077431 */ /* 0x005fe200000001ff */
[----:B------:R-:W-:Y:S01]  /*2f10*/  MOV R9, 0x437c0000 ;  /* 0x437c000000097802 */ /* 0x000fe20000000f00 */
[----:B------:R-:W0:Y:S01]  /*2f20*/  MUFU.RCP R6, R3 ;  /* 0x0000000300067308 */ /* 0x000e220000001000 */
[----:B---3--:R-:W-:Y:S01]  /*2f30*/  FADD R8, R5, -R8 ;  /* 0x8000000805087221 */ /* 0x008fe20000000000 */
[----:B0-----:R-:W-:-:S03]  /*2f40*/  FFMA R5, R6, -R3, 1 ;  /* 0x3f80000006057423 */ /* 0x001fc60000000803 */
[----:B------:R-:W-:-:S04]  /*2f50*/  FFMA.SAT R0, R8, R7, 0.5 ;  /* 0x3f00000008007423 */ /* 0x000fc80000002007 */
[----:B------:R-:W-:-:S04]  /*2f60*/  FFMA.RM R0, R0, R9, 12582913 ;  /* 0x4b40000100007423 */ /* 0x000fc80000004009 */
[C---:B------:R-:W-:Y:S01]  /*2f70*/  FADD R7, R0.reuse, -12583039 ;  /* 0xcb40007f00077421 */ /* 0x040fe20000000000 */
[----:B------:R-:W-:-:S03]  /*2f80*/  SHF.L.U32 R0, R0, 0x17, RZ ;  /* 0x0000001700007819 */ /* 0x000fc600000006ff */
[----:B------:R-:W-:-:S04]  /*2f90*/  FFMA R7, R8, 1.4426950216293334961, -R7 ;  /* 0x3fb8aa3b08077823 */ /* 0x000fc80000000807 */
[----:B------:R-:W-:-:S06]  /*2fa0*/  FFMA R7, R8, 1.925963033500011079e-08, R7 ;  /* 0x32a5706008077823 */ /* 0x000fcc0000000007 */
        /* <DEDUP_REMOVED lines=12> */
.L_x_401:
[----:B------:R-:W0:Y:S02]  /*3070*/  LDC.64 R4, c[0x0][0x388] ;  /* 0x0000e200ff047b82 */ /* 0x000e240000000a00 */
[----:B0-----:R-:W-:-:S05]  /*3080*/  IMAD.WIDE.U32 R2, R2, 0x4, R4 ;  /* 0x0000000402027825 */ /* 0x001fca00078e0004 */
[----:B------:R-:W-:Y:S01]  /*3090*/  STG.E desc[UR10][R2.64], R9 ;  /* 0x0000000902007986 */ /* 0x000fe2000c10190a */
[----:B------:R-:W-:Y:S05]  /*30a0*/  EXIT ;  /* 0x000000000000794d */ /* 0x000fea0003800000 */
        .weak           $__internal_13_$__cuda_sm3x_div_rn_noftz_f32_slowpath
        .type           $__internal_13_$__cuda_sm3x_div_rn_noftz_f32_slowpath,@function
        .size           $__internal_13_$__cuda_sm3x_div_rn_noftz_f32_slowpath,(.L_x_498 - $__internal_13_$__cuda_sm3x_div_rn_noftz_f32_slowpath)
$__internal_13_$__cuda_sm3x_div_rn_noftz_f32_slowpath:
[----:B------:R-:W-:Y:S02]  /*30b0*/  SHF.R.U32.HI R12, RZ, 0x17, R3 ;  /* 0x00000017ff0c7819 */ /* 0x000fe40000011603 */
        /* <DEDUP_REMOVED lines=26> */
[----:B------:R-:W-:Y:S02]  /*3260*/  IADD3 R11, PT, PT, R15, -0x1, RZ ;  /* 0xffffffff0f0b7810 */ /* 0x000fe40007ffe0ff */
[----:B------:R-:W-:Y:S02]  /*3270*/  ISETP.GE.AND P1, PT, R17, RZ, PT ;  /* 0x000000ff1100720c */ /* 0x000fe40003f26270 */
[----:B------:R-:W-:-:S11]  /*3280*/  ISETP.GE.AND P0, PT, R11, RZ, PT ;  /* 0x000000ff0b00720c */ /* 0x000fd60003f06270 */
[----:B------:R-:W-:Y:S02]  /*3290*/  @!P1 FFMA R13, R3, 1.84467440737095516160e+19, RZ ;  /* 0x5f800000030d9823 */ /* 0x000fe400000000ff */
[----:B------:R-:W-:Y:S01]  /*32a0*/  @P0 MOV R11, RZ ;  /* 0x000000ff000b0202 */ /* 0x000fe20000000f00 */
[----:B------:R-:W-:Y:S01]  /*32b0*/  @!P0 FFMA R0, R0, 1.84467440737095516160e+19, RZ ;  /* 0x5f80000000008823 */ /* 0x000fe200000000ff */
[----:B------:R-:W-:-:S04]  /*32c0*/  @!P0 MOV R11, 0xffffffc0 ;  /* 0xffffffc0000b8802 */ /* 0x000fc80000000f00 */
[----:B------:R-:W-:-:S07]  /*32d0*/  @!P1 IADD3 R11, PT, PT, R11, 0x40, RZ ;  /* 0x000000400b0b9810 */ /* 0x000fce0007ffe0ff */
.L_x_402:
        /* <DEDUP_REMOVED lines=29> */
[CCC-:B------:R-:W-:Y:S01]  /*34b0*/  FFMA.RP R15, R17.reuse, R13.reuse, R18.reuse ;  /* 0x0000000d110f7223 */ /* 0x1c0fe20000008012 */
[----:B------:R-:W-:Y:S01]  /*34c0*/  FFMA.RM R18, R17, R13, R18 ;  /* 0x0000000d11127223 */ /* 0x000fe20000004012 */
[C---:B------:R-:W-:Y:S02]  /*34d0*/  IADD3 R13, PT, PT, R11.reuse, 0x20, RZ ;  /* 0x000000200b0d7810 */ /* 0x040fe40007ffe0ff */
[----:B------:R-:W-:Y:S02]  /*34e0*/  LOP3.LUT R12, R12, 0x7fffff, RZ, 0xc0, !PT ;  /* 0x007fffff0c0c7812 */ /* 0x000fe400078ec0ff */
[C---:B------:R-:W-:Y:S02]  /*34f0*/  ISETP.NE.AND P3, PT, R11.reuse, RZ, PT ;  /* 0x000000ff0b00720c */ /* 0x040fe40003f65270 */
[----:B------:R-:W-:Y:S02]  /*3500*/  LOP3.LUT R12, R12, 0x800000, RZ, 0xfc, !PT ;  /* 0x008000000c0c7812 */ /* 0x000fe400078efcff */
[----:B------:R-:W-:-:S02]  /*3510*/  ISETP.NE.AND P1, PT, R11, RZ, PT ;  /* 0x000000ff0b00720c */ /* 0x000fc40003f25270 */
        /* <DEDUP_REMOVED lines=14> */
.L_x_408:
[----:B------:R-:W-:-:S04]  /*3600*/  LOP3.LUT R0, R0, 0x80000000, RZ, 0xc0, !PT ;  /* 0x8000000000007812 */ /* 0x000fc800078ec0ff */
[----:B------:R-:W-:Y:S01]  /*3610*/  LOP3.LUT R0, R0, 0x7f800000, RZ, 0xfc, !PT ;  /* 0x7f80000000007812 */ /* 0x000fe200078efcff */
[----:B------:R-:W-:Y:S06]  /*3620*/  BRA `(.L_x_409) ;  /* 0x0000000000287947 */ /* 0x000fec0003800000 */
.L_x_407:
[----:B------:R-:W-:Y:S01]  /*3630*/  LEA R0, R15, R0, 0x17 ;  /* 0x000000000f007211 */ /* 0x000fe200078eb8ff */
[----:B------:R-:W-:Y:S06]  /*3640*/  BRA `(.L_x_409) ;  /* 0x0000000000207947 */ /* 0x000fec0003800000 */
.L_x_406:
[----:B------:R-:W-:-:S04]  /*3650*/  LOP3.LUT R0, R13, 0x80000000, R0, 0x48, !PT ;  /* 0x800000000d007812 */ /* 0x000fc800078e4800 */
[----:B------:R-:W-:Y:S01]  /*3660*/  LOP3.LUT R0, R0, 0x7f800000, RZ, 0xfc, !PT ;  /* 0x7f80000000007812 */ /* 0x000fe200078efcff */
[----:B------:R-:W-:Y:S06]  /*3670*/  BRA `(.L_x_409) ;  /* 0x0000000000147947 */ /* 0x000fec0003800000 */
.L_x_405:
[----:B------:R-:W-:Y:S01]  /*3680*/  LOP3.LUT R0, R13, 0x80000000, R0, 0x48, !PT ;  /* 0x800000000d007812 */ /* 0x000fe200078e4800 */
[----:B------:R-:W-:Y:S06]  /*3690*/  BRA `(.L_x_409) ;  /* 0x00000000000c7947 */ /* 0x000fec0003800000 */
.L_x_404:
[----:B------:R-:W0:Y:S01]  /*36a0*/  MUFU.RSQ R0, -QNAN ;  /* 0xffc0000000007908 */ /* 0x000e220000001400 */
[----:B------:R-:W-:Y:S05]  /*36b0*/  BRA `(.L_x_409) ;  /* 0x0000000000047947 */ /* 0x000fea0003800000 */
.L_x_403:
[----:B------:R-:W-:-:S07]  /*36c0*/  FADD.FTZ R0, R0, R3 ;  /* 0x0000000300007221 */ /* 0x000fce0000010000 */
.L_x_409:
[----:B------:R-:W-:Y:S01]  /*36d0*/  HFMA2 R15, -RZ, RZ, 0, 0 ;  /* 0x00000000ff0f7431 */ /* 0x000fe200000001ff */
[----:B0-----:R-:W-:-:S03]  /*36e0*/  MOV R11, R0 ;  /* 0x00000000000b7202 */ /* 0x001fc60000000f00 */
[----:B------:R-:W-:Y:S05]  /*36f0*/  RET.REL.NODEC R14 `(_Z14softmax_kernelPfS_ii) ;  /* 0xffffffc80e407950 */ /* 0x000fea0003c3ffff */
.L_x_410:
        /* <DEDUP_REMOVED lines=16> */
.L_x_498:


//--------------------- .text._Z13swiglu_kernelPfS_S_i --------------------------
	.section	.text._Z13swiglu_kernelPfS_S_i,"ax",@progbits
	.align	128
        .global         _Z13swiglu_kernelPfS_S_i
        .type           _Z13swiglu_kernelPfS_S_i,@function
        .size           _Z13swiglu_kernelPfS_S_i,(.L_x_499 - _Z13swiglu_kernelPfS_S_i)
        .other          _Z13swiglu_kernelPfS_S_i,@"STO_CUDA_ENTRY STV_DEFAULT"
_Z13swiglu_kernelPfS_S_i:
.text._Z13swiglu_kernelPfS_S_i:
        /* <DEDUP_REMOVED lines=12> */
[----:B------:R-:W4:Y:S07]  /*00c0*/  LDCU UR5, c[0x0][0x398] ;  /* 0x00007300ff0577ac */ /* 0x000f2e0008000800 */
[----:B------:R-:W0:Y:S01]  /*00d0*/  LDC.64 R4, c[0x0][0x388] ;  /* 0x0000e200ff047b82 */ /* 0x000e220000000a00 */
[----:B-1----:R-:W-:-:S07]  /*00e0*/  IMAD R2, R2, UR4, RZ ;  /* 0x0000000402027c24 */ /* 0x002fce000f8e02ff */
.L_x_413:
[----:B-1-3--:R-:W-:-:S05]  /*00f0*/  IMAD.WIDE R12, R11, 0x4, R6 ;  /* 0x000000040b0c7825 */ /* 0x00afca00078e0206 */
[----:B--2---:R1:W2:Y:S01]  /*0100*/  LDG.E R0, desc[UR6][R12.64] ;  /* 0x000000060c007981 */ /* 0x0042a2000c1e1900 */
[----:B------:R-:W-:Y:S02]  /*0110*/  IMAD.MOV.U32 R3, RZ, RZ, 0x3bbb989d ;  /* 0x3bbb989dff037424 */ /* 0x000fe400078e00ff */
[----:B------:R-:W-:Y:S02]  /*0120*/  IMAD.MOV.U32 R16, RZ, RZ, 0x437c0000 ;  /* 0x437c0000ff107424 */ /* 0x000fe400078e00ff */
[----:B0-----:R-:W-:Y:S01]  /*0130*/  IMAD.WIDE R14, R11, 0x4, R4 ;  /* 0x000000040b0e7825 */ /* 0x001fe200078e0204 */
[----:B------:R-:W-:Y:S03]  /*0140*/  BSSY.RECONVERGENT B0, `(.L_x_411) ;  /* 0x0000018000007945 */ /* 0x000fe60003800200 */
[--C-:B-1----:R-:W-:Y:S01]  /*0150*/  IMAD.MOV.U32 R13, RZ, RZ, R11.reuse ;  /* 0x000000ffff0d7224 */ /* 0x102fe200078e000b */
[----:B------:R0:W5:Y:S01]  /*0160*/  LDG.E R10, desc[UR6][R14.64] ;  /* 0x000000060e0a7981 */ /* 0x000162000c1e1900 */
        /* <DEDUP_REMOVED lines=8> */
[----:B------:R-:W1:Y:S02]  /*01f0*/  MUFU.EX2 R16, R17 ;  /* 0x0000001100107308 */ /* 0x000e640000000800 */
[----:B-1----:R-:W-:-:S06]  /*0200*/  FFMA R17, R3, R16, 1 ;  /* 0x3f80000003117423 */ /* 0x002fcc0000000010 */
[----:B------:R-:W1:Y:S08]  /*0210*/  MUFU.RCP R3, R17 ;  /* 0x0000001100037308 */ /* 0x000e700000001000 */
[----:B------:R-:W2:Y:S01]  /*0220*/  FCHK P0, R0, R17 ;  /* 0x0000001100007302 */ /* 0x000ea20000000000 */
[----:B-1----:R-:W-:-:S04]  /*0230*/  FFMA R12, -R17, R3, 1 ;  /* 0x3f800000110c7423 */ /* 0x002fc80000000103 */
[----:B------:R-:W-:-:S04]  /*0240*/  FFMA R3, R3, R12, R3 ;  /* 0x0000000c03037223 */ /* 0x000fc80000000003 */
[----:B------:R-:W-:-:S04]  /*0250*/  FFMA R12, R0, R3, RZ ;  /* 0x00000003000c7223 */ /* 0x000fc800000000ff */
[----:B0-----:R-:W-:-:S04]  /*0260*/  FFMA R14, -R17, R12, R0 ;  /* 0x0000000c110e7223 */ /* 0x001fc80000000100 */
[----:B------:R-:W-:Y:S01]  /*0270*/  FFMA R3, R3, R14, R12 ;  /* 0x0000000e03037223 */ /* 0x000fe2000000000c */
[----:B--2---:R-:W-:Y:S06]  /*0280*/  @!P0 BRA `(.L_x_412) ;  /* 0x00000000000c8947 */ /* 0x004fec0003800000 */
[----:B------:R-:W-:-:S07]  /*0290*/  MOV R12, 0x2b0 ;  /* 0x000002b0000c7802 */ /* 0x000fce0000000f00 */
[----:B-----5:R-:W-:Y:S05]  /*02a0*/  CALL.REL.NOINC `($__internal_14_$__cuda_sm3x_div_rn_noftz_f32_slowpath) ;  /* 0x00000000001c7944 */ /* 0x020fea0003c00000 */
[----:B------:R-:W-:-:S07]  /*02b0*/  IMAD.MOV.U32 R3, RZ, RZ, R0 ;  /* 0x000000ffff037224 */ /* 0x000fce00078e0000 */
.L_x_412:
[----:B------:R-:W-:Y:S05]  /*02c0*/  BSYNC.RECONVERGENT B0 ;  /* 0x0000000000007941 */ /* 0x000fea0003800200 */
.L_x_411:
[----:B-----5:R-:W-:Y:S01]  /*02d0*/  FMUL R3, R10, R3 ;  /* 0x000000030a037220 */ /* 0x020fe20000400000 */
[----:B------:R-:W-:-:S05]  /*02e0*/  IMAD.WIDE R12, R13, 0x4, R8 ;  /* 0x000000040d0c7825 */ /* 0x000fca00078e0208 */
[----:B------:R1:W-:Y:S01]  /*02f0*/  STG.E desc[UR6][R12.64], R3 ;  /* 0x000000030c007986 */ /* 0x0003e2000c101906 */
[----:B------:R-:W-:Y:S05]  /*0300*/  @!P2 BRA `(.L_x_413) ;  /* 0xfffffffc0078a947 */ /* 0x000fea000383ffff */
[----:B------:R-:W-:Y:S05]  /*0310*/  EXIT ;  /* 0x000000000000794d */ /* 0x000fea0003800000 */
        .weak           $__internal_14_$__cuda_sm3x_div_rn_noftz_f32_slowpath
        .type           $__internal_14_$__cuda_sm3x_div_rn_noftz_f32_slowpath,@function
        .size           $__internal_14_$__cuda_sm3x_div_rn_noftz_f32_slowpath,(.L_x_499 - $__internal_14_$__cuda_sm3x_div_rn_noftz_f32_slowpath)
$__internal_14_$__cuda_sm3x_div_rn_noftz_f32_slowpath:
        /* <DEDUP_REMOVED lines=36> */
.L_x_415:
[----:B------:R-:W-:Y:S01]  /*0560*/  LEA R0, R14, 0xc0800000, 0x17 ;  /* 0xc08000000e007811 */ /* 0x000fe200078eb8ff */
[----:B------:R-:W-:Y:S04]  /*0570*/  BSSY.RECONVERGENT B2, `(.L_x_420) ;  /* 0x0000036000027945 */ /* 0x000fe80003800200 */
[----:B------:R-:W-:Y:S02]  /*0580*/  IMAD.IADD R18, R17, 0x1, -R0 ;  /* 0x0000000111127824 */ /* 0x000fe400078e0a00 */
[----:B------:R-:W-:Y:S02]  /*0590*/  VIADD R17, R20, 0xffffff81 ;  /* 0xffffff8114117836 */ /* 0x000fe40000000000 */
        /* <DEDUP_REMOVED lines=26> */
[C---:B------:R-:W-:Y:S01]  /*0740*/  VIADD R16, R17.reuse, 0x20 ;  /* 0x0000002011107836 */ /* 0x040fe20000000000 */
[C---:B------:R-:W-:Y:S02]  /*0750*/  ISETP.NE.AND P3, PT, R17.reuse, RZ, PT ;  /* 0x000000ff1100720c */ /* 0x040fe40003f65270 */
[----:B------:R-:W-:Y:S01]  /*0760*/  ISETP.NE.AND P1, PT, R17, RZ, PT ;  /* 0x000000ff1100720c */ /* 0x000fe20003f25270 */
[----:B------:R-:W-:Y:S01]  /*0770*/  IMAD.MOV R17, RZ, RZ, -R17 ;  /* 0x000000ffff117224 */ /* 0x000fe200078e0a11 */
[----:B------:R-:W-:Y:S01]  /*0780*/  LOP3.LUT R15, R14, 0x7fffff, RZ, 0xc0, !PT ;  /* 0x007fffff0e0f7812 */ /* 0x000fe200078ec0ff */
[CCC-:B------:R-:W-:Y:S01]  /*0790*/  FFMA.RP R14, R3.reuse, R19.reuse, R20.reuse ;  /* 0x00000013030e7223 */ /* 0x1c0fe20000008014 */
[----:B------:R-:W-:Y:S02]  /*07a0*/  FFMA.RM R3, R3, R19, R20 ;  /* 0x0000001303037223 */ /* 0x000fe40000004014 */
[----:B------:R-:W-:-:S03]  /*07b0*/  LOP3.LUT R15, R15, 0x800000, RZ, 0xfc, !PT ;  /* 0x008000000f0f7812 */ /* 0x000fc600078efcff */
        /* <DEDUP_REMOVED lines=13> */
.L_x_422:
[----:B------:R-:W-:-:S04]  /*0890*/  LOP3.LUT R0, R0, 0x80000000, RZ, 0xc0, !PT ;  /* 0x8000000000007812 */ /* 0x000fc800078ec0ff */
[----:B------:R-:W-:Y:S01]  /*08a0*/  LOP3.LUT R0, R0, 0x7f800000, RZ, 0xfc, !PT ;  /* 0x7f80000000007812 */ /* 0x000fe200078efcff */
[----:B------:R-:W-:Y:S06]  /*08b0*/  BRA `(.L_x_423) ;  /* 0x0000000000047947 */ /* 0x000fec0003800000 */
.L_x_421:
[----:B------:R-:W-:-:S07]  /*08c0*/  IMAD R0, R15, 0x800000, R0 ;  /* 0x008000000f007824 */ /* 0x000fce00078e0200 */
.L_x_423:
[----:B------:R-:W-:Y:S05]  /*08d0*/  BSYNC.RECONVERGENT B2 ;  /* 0x0000000000027941 */ /* 0x000fea0003800200 */
.L_x_420:
[----:B------:R-:W-:Y:S05]  /*08e0*/  BRA `(.L_x_424) ;  /* 0x0000000000207947 */ /* 0x000fea0003800000 */
.L_x_419:
[----:B------:R-:W-:-:S04]  /*08f0*/  LOP3.LUT R0, R17, 0x80000000, R16, 0x48, !PT ;  /* 0x8000000011007812 */ /* 0x000fc800078e4810 */
[----:B------:R-:W-:Y:S01]  /*0900*/  LOP3.LUT R0, R0, 0x7f800000, RZ, 0xfc, !PT ;  /* 0x7f80000000007812 */ /* 0x000fe200078efcff */
[----:B------:R-:W-:Y:S06]  /*0910*/  BRA `(.L_x_424) ;  /* 0x0000000000147947 */ /* 0x000fec0003800000 */
.L_x_418:
[----:B------:R-:W-:Y:S01]  /*0920*/  LOP3.LUT R0, R17, 0x80000000, R16, 0x48, !PT ;  /* 0x8000000011007812 */ /* 0x000fe200078e4810 */
[----:B------:R-:W-:Y:S06]  /*0930*/  BRA `(.L_x_424) ;  /* 0x00000000000c7947 */ /* 0x000fec0003800000 */
.L_x_417:
[----:B------:R-:W0:Y:S01]  /*0940*/  MUFU.RSQ R0, -QNAN ;  /* 0xffc0000000007908 */ /* 0x000e220000001400 */
[----:B------:R-:W-:Y:S05]  /*0950*/  BRA `(.L_x_424) ;  /* 0x0000000000047947 */ /* 0x000fea0003800000 */
.L_x_416:
[----:B------:R-:W-:-:S07]  /*0960*/  FADD.FTZ R0, R0, R3 ;  /* 0x0000000300007221 */ /* 0x000fce0000010000 */
.L_x_424:
[----:B------:R-:W-:Y:S05]  /*0970*/  BSYNC.RECONVERGENT B1 ;  /* 0x0000000000017941 */ /* 0x000fea0003800200 */
.L_x_414:
[----:B------:R-:W-:Y:S02]  /*0980*/  IMAD.MOV.U32 R14, RZ, RZ, R12 ;  /* 0x000000ffff0e7224 */ /* 0x000fe400078e000c */
[----:B------:R-:W-:-:S04]  /*0990*/  IMAD.MOV.U32 R15, RZ, RZ, 0x0 ;  /* 0x00000000ff0f7424 */ /* 0x000fc800078e00ff */
[----:B0-----:R-:W-:Y:S05]  /*09a0*/  RET.REL.NODEC R14 `(_Z13swiglu_kernelPfS_S_i) ;  /* 0xfffffff40e947950 */ /* 0x001fea0003c3ffff */
.L_x_425:
        /* <DEDUP_REMOVED lines=13> */
.L_x_499:


//--------------------- .text._Z14rmsnorm_kernelPfS_S_iif --------------------------
	.section	.text._Z14rmsnorm_kernelPfS_S_iif,"ax",@progbits
	.align	128
        .global         _Z14rmsnorm_kernelPfS_S_iif
        .type           _Z14rmsnorm_kernelPfS_S_iif,@function
        .size           _Z14rmsnorm_kernelPfS_S_iif,(.L_x_501 - _Z14rmsnorm_kernelPfS_S_iif)
        .other          _Z14rmsnorm_kernelPfS_S_iif,@"STO_CUDA_ENTRY STV_DEFAULT"
_Z14rmsnorm_kernelPfS_S_iif:
.text._Z14rmsnorm_kernelPfS_S_iif:
        /* <DEDUP_REMOVED lines=8> */
[----:B------:R-:W0:Y:S02]  /*0080*/  LDC R6, c[0x0][0x39c] ;  /* 0x0000e700ff067b82 */ /* 0x000e240000000800 */
[----:B0-----:R-:W-:-:S13]  /*0090*/  ISETP.GE.AND P0, PT, R6, 0x1, PT ;  /* 0x000000010600780c */ /* 0x001fda0003f06270 */
[----:B------:R-:W-:Y:S05]  /*00a0*/  @!P0 EXIT ;  /* 0x000000000000894d */ /* 0x000fea0003800000 */
[----:B------:R-:W0:Y:S01]  /*00b0*/  LDCU UR4, c[0x0][0x370] ;  /* 0x00006e00ff0477ac */ /* 0x000e220008000800 */
[C---:B------:R-:W-:Y:S02]  /*00c0*/  LOP3.LUT R8, R6.reuse, 0x7ffffff0, RZ, 0xc0, !PT ;  /* 0x7ffffff006087812 */ /* 0x040fe400078ec0ff */
[C---:B------:R-:W-:Y:S01]  /*00d0*/  LOP3.LUT R11, R6.reuse, 0xf, RZ, 0xc0, !PT ;  /* 0x0000000f060b7812 */ /* 0x040fe200078ec0ff */
[----:B------:R-:W1:Y:S01]  /*00e0*/  LDCU.64 UR6, c[0x0][0x358] ;  /* 0x00006b00ff0677ac */ /* 0x000e620008000a00 */
[C---:B------:R-:W-:Y:S02]  /*00f0*/  LOP3.LUT R10, R6.reuse, 0x7, RZ, 0xc0, !PT ;  /* 0x00000007060a7812 */ /* 0x040fe400078ec0ff */
[C---:B------:R-:W-:Y:S02]  /*0100*/  LOP3.LUT R9, R6.reuse, 0x3, RZ, 0xc0, !PT ;  /* 0x0000000306097812 */ /* 0x040fe400078ec0ff */
[----:B------:R-:W-:Y:S02]  /*0110*/  LOP3.LUT R7, R6, 0x7ffffff8, RZ, 0xc0, !PT ;  /* 0x7ffffff806077812 */ /* 0x000fe400078ec0ff */
[----:B------:R-:W-:-:S02]  /*0120*/  I2FP.F32.S32 R6, R6 ;  /* 0x0000000600067245 */ /* 0x000fc40000201400 */
[----:B------:R-:W-:Y:S01]  /*0130*/  IADD3 R4, PT, PT, -R8, RZ, RZ ;  /* 0x000000ff08047210 */ /* 0x000fe20007ffe1ff */
[----:B0-----:R-:W-:-:S07]  /*0140*/  IMAD R5, R5, UR4, RZ ;  /* 0x0000000405057c24 */ /* 0x001fce000f8e02ff */
.L_x_471:
[----:B0-----:R-:W0:Y:S01]  /*0150*/  LDC.64 R12, c[0x0][0x398] ;  /* 0x0000e600ff0c7b82 */ /* 0x001e220000000a00 */
[----:B--2---:R-:W-:Y:S01]  /*0160*/  HFMA2 R3, -RZ, RZ, 0, 0 ;  /* 0x00000000ff037431 */ /* 0x004fe200000001ff */
[----:B-1----:R-:W-:Y:S02]  /*0170*/  MOV R17, RZ ;  /* 0x000000ff00117202 */ /* 0x002fe40000000f00 */
[----:B0-----:R-:W-:Y:S01]  /*0180*/  ISETP.GE.U32.AND P0, PT, R13, 0x10, PT ;  /* 0x000000100d00780c */ /* 0x001fe20003f06070 */
[----:B------:R-:W-:Y:S01]  /*0190*/  IMAD R2, R24, R13, RZ ;  /* 0x0000000d18027224 */ /* 0x000fe200078e02ff */
[----:B------:R-:W-:-:S04]  /*01a0*/  IADD3 R24, PT, PT, R5, R24, RZ ;  /* 0x0000001805187210 */ /* 0x000fc80007ffe0ff */
[----:B------:R-:W-:-:S07]  /*01b0*/  ISETP.GE.AND P2, PT, R24, R12, PT ;  /* 0x0000000c1800720c */ /* 0x000fce0003f46270 */
[----:B---3--:R-:W-:Y:S06]  /*01c0*/  @!P0 BRA `(.L_x_426) ;  /* 0x0000000000a88947 */ /* 0x008fec0003800000 */
[----:B------:R-:W-:Y:S02]  /*01d0*/  MOV R3, RZ ;  /* 0x000000ff00037202 */ /* 0x000fe40000000f00 */
[----:B------:R-:W-:Y:S02]  /*01e0*/  MOV R12, R2 ;  /* 0x00000002000c7202 */ /* 0x000fe40000000f00 */
[----:B------:R-:W-:-:S07]  /*01f0*/  MOV R0, R4 ;  /* 0x0000000400007202 */ /* 0x000fce0000000f00 */
.L_x_427:
[----:B------:R-:W0:Y:S02]  /*0200*/  LDC.64 R14, c[0x0][0x380] ;  /* 0x0000e000ff0e7b82 */ /* 0x000e240000000a00 */
[----:B0-----:R-:W-:-:S05]  /*0210*/  IMAD.WIDE R14, R12, 0x4, R14 ;  /* 0x000000040c0e7825 */ /* 0x001fca00078e020e */
[----:B-1----:R-:W2:Y:S04]  /*0220*/  LDG.E R28, desc[UR6][R14.64] ;  /* 0x000000060e1c7981 */ /* 0x002ea8000c1e1900 */
[----:B------:R-:W3:Y:S04]  /*0230*/  LDG.E R30, desc[UR6][R14.64+0x4] ;  /* 0x000004060e1e7981 */ /* 0x000ee8000c1e1900 */
        /* <DEDUP_REMOVED lines=13> */
[----:B------:R-:W5:Y:S01]  /*0310*/  LDG.E R26, desc[UR6][R14.64+0x3c] ;  /* 0x00003c060e1a7981 */ /* 0x000f62000c1e1900 */
[----:B------:R-:W-:-:S02]  /*0320*/  IADD3 R0, PT, PT, R0, 0x10, RZ ;  /* 0x0000001000007810 */ /* 0x000fc40007ffe0ff */
[----:B------:R-:W-:Y:S02]  /*0330*/  IADD3 R12, PT, PT, R12, 0x10, RZ ;  /* 0x000000100c0c7810 */ /* 0x000fe40007ffe0ff */
[----:B------:R-:W-:Y:S01]  /*0340*/  ISETP.NE.AND P0, PT, R0, RZ, PT ;  /* 0x000000ff0000720c */ /* 0x000fe20003f05270 */
        /* <DEDUP_REMOVED lines=16> */
[----:B------:R-:W-:Y:S06]  /*0450*/  @P0 BRA `(.L_x_427) ;  /* 0xfffffffc00680947 */ /* 0x000fec000383ffff */
[----:B------:R-:W-:-:S07]  /*0460*/  MOV R17, R8 ;  /* 0x0000000800117202 */ /* 0x000fce0000000f00 */
.L_x_426:
[----:B------:R-:W-:-:S13]  /*0470*/  ISETP.NE.AND P0, PT, R11, RZ, PT ;  /* 0x000000ff0b00720c */ /* 0x000fda0003f05270 */
[----:B------:R-:W-:Y:S05]  /*0480*/  @!P0 BRA `(.L_x_428) ;  /* 0x0000000000d88947 */ /* 0x000fea0003800000 */
[----:B------:R-:W-:Y:S02]  /*0490*/  IADD3 R0, PT, PT, R11, -0x1, RZ ;  /* 0xffffffff0b007810 */ /* 0x000fe40007ffe0ff */
[----:B------:R-:W-:Y:S02]  /*04a0*/  ISETP.NE.AND P1, PT, R10, RZ, PT ;  /* 0x000000ff0a00720c */ /* 0x000fe40003f25270 */
[----:B------:R-:W-:-:S13]  /*04b0*/  ISETP.GE.U32.AND P0, PT, R0, 0x7, PT ;  /* 0x000000070000780c */ /* 0x000fda0003f06070 */
[----:B------:R-:W-:Y:S05]  /*04c0*/  @!P0 BRA `(.L_x_429) ;  /* 0x0000000000508947 */ /* 0x000fea0003800000 */
[----:B------:R-:W0:Y:S01]  /*04d0*/  LDC.64 R14, c[0x0][0x380] ;  /* 0x0000e000ff0e7b82 */ /* 0x000e220000000a00 */
[----:B------:R-:W-:-:S05]  /*04e0*/  IADD3 R19, PT, PT, R2, R17, RZ ;  /* 0x0000001102137210 */ /* 0x000fca0007ffe0ff */
        /* <DEDUP_REMOVED lines=8> */
[----:B------:R-:W5:Y:S01]  /*0570*/  LDG.E R31, desc[UR6][R14.64+0x1c] ;  /* 0x00001c060e1f7981 */ /* 0x000f62000c1e1900 */
[----:B------:R-:W-:Y:S01]  /*0580*/  IADD3 R17, PT, PT, R17, 0x8, RZ ;  /* 0x0000000811117810 */ /* 0x000fe20007ffe0ff */
        /* <DEDUP_REMOVED lines=8> */
.L_x_429:
        /* <DEDUP_REMOVED lines=11> */
[----:B------:R-:W5:Y:S01]  /*06c0*/  LDG.E R23, desc[UR6][R14.64+0xc] ;  /* 0x00000c060e177981 */ /* 0x000f62000c1e1900 */
[----:B------:R-:W-:Y:S01]  /*06d0*/  IADD3 R17, PT, PT, R17, 0x4, RZ ;  /* 0x0000000411117810 */ /* 0x000fe20007ffe0ff */
[----:B--2---:R-:W-:-:S04]  /*06e0*/  FFMA R0, R0, R0, R3 ;  /* 0x0000000000007223 */ /* 0x004fc80000000003 */
[----:B---3--:R-:W-:-:S04]  /*06f0*/  FFMA R0, R19, R19, R0 ;  /* 0x0000001313007223 */ /* 0x008fc80000000000 */
[----:B----4-:R-:W-:-:S04]  /*0700*/  FFMA R0, R21, R21, R0 ;  /* 0x0000001515007223 */ /* 0x010fc80000000000 */
[----:B-----5:R-:W-:-:S07]  /*0710*/  FFMA R3, R23, R23, R0 ;  /* 0x0000001717037223 */ /* 0x020fce0000000000 */
.L_x_430:
[----:B------:R-:W-:Y:S05]  /*0720*/  @!P1 BRA `(.L_x_428) ;  /* 0x0000000000309947 */ /* 0x000fea0003800000 */
[----:B------:R-:W0:Y:S01]  /*0730*/  LDC.64 R14, c[0x0][0x380] ;  /* 0x0000e000ff0e7b82 */ /* 0x000e220000000a00 */
[----:B------:R-:W-:-:S05]  /*0740*/  IADD3 R17, PT, PT, R2, R17, RZ ;  /* 0x0000001102117210 */ /* 0x000fca0007ffe0ff */
[----:B0-----:R-:W-:-:S05]  /*0750*/  IMAD.WIDE R14, R17, 0x4, R14 ;  /* 0x00000004110e7825 */ /* 0x001fca00078e020e */
[----:B-1----:R-:W2:Y:S01]  /*0760*/  LDG.E R0, desc[UR6][R14.64] ;  /* 0x000000060e007981 */ /* 0x002ea2000c1e1900 */
[----:B------:R-:W-:Y:S01]  /*0770*/  ISETP.NE.AND P0, PT, R9, 0x1, PT ;  /* 0x000000010900780c */ /* 0x000fe20003f05270 */
[----:B--2---:R-:W-:-:S12]  /*0780*/  FFMA R3, R0, R0, R3 ;  /* 0x0000000000037223 */ /* 0x004fd80000000003 */
[----:B------:R-:W-:Y:S05]  /*0790*/  @!P0 BRA `(.L_x_428) ;  /* 0x0000000000148947 */ /* 0x000fea0003800000 */
[----:B------:R-:W-:Y:S01]  /*07a0*/  ISETP.NE.AND P0, PT, R9, 0x2, PT ;  /* 0x000000020900780c */ /* 0x000fe20003f05270 */
[----:B------:R-:W2:-:S12]  /*07b0*/  LDG.E R0, desc[UR6][R14.64+0x4] ;  /* 0x000004060e007981 */ /* 0x000e98000c1e1900 */
[----:B------:R-:W3:Y:S01]  /*07c0*/  @P0 LDG.E R12, desc[UR6][R14.64+0x8] ;  /* 0x000008060e0c0981 */ /* 0x000ee2000c1e1900 */
[----:B--2---:R-:W-:-:S04]  /*07d0*/  FFMA R3, R0, R0, R3 ;  /* 0x0000000000037223 */ /* 0x004fc80000000003 */
[----:B---3--:R-:W-:-:S07]  /*07e0*/  @P0 FFMA R3, R12, R12, R3 ;  /* 0x0000000c0c030223 */ /* 0x008fce0000000003 */
.L_x_428:
[----:B------:R-:W0:Y:S01]  /*07f0*/  MUFU.RCP R15, R6 ;  /* 0x00000006000f7308 */ /* 0x000e220000001000 */
[----:B------:R-:W-:Y:S01]  /*0800*/  BSSY.RECONVERGENT B2, `(.L_x_431) ;  /* 0x000000d000027945 */ /* 0x000fe20003800200 */
[----:B------:R-:W-:-:S06]  /*0810*/  ISETP.GE.U32.AND P3, PT, R13, 0x8, PT ;  /* 0x000000080d00780c */ /* 0x000fcc0003f66070 */
[----:B------:R-:W2:Y:S01]  /*0820*/  FCHK P0, R3, R6 ;  /* 0x0000000603007302 */ /* 0x000ea20000000000 */
[----:B0-----:R-:W-:-:S04]  /*0830*/  FFMA R0, -R6, R15, 1 ;  /* 0x3f80000006007423 */ /* 0x001fc8000000010f */
[----:B------:R-:W-:-:S04]  /*0840*/  FFMA R0, R15, R0, R15 ;  /* 0x000000000f007223 */ /* 0x000fc8000000000f */
[----:B------:R-:W-:-:S04]  /*0850*/  FFMA R15, R0, R3, RZ ;  /* 0x00000003000f7223 */ /* 0x000fc800000000ff */
[----:B------:R-:W-:-:S04]  /*0860*/  FFMA R12, -R6, R15, R3 ;  /* 0x0000000f060c7223 */ /* 0x000fc80000000103 */
[----:B------:R-:W-:Y:S01]  /*0870*/  FFMA R0, R0, R12, R15 ;  /* 0x0000000c00007223 */ /* 0x000fe2000000000f */
[----:B--2---:R-:W-:Y:S06]  /*0880*/  @!P0 BRA `(.L_x_432) ;  /* 0x0000000000108947 */ /* 0x004fec0003800000 */
[----:B------:R-:W-:Y:S02]  /*0890*/  MOV R0, R3 ;  /* 0x0000000300007202 */ /* 0x000fe40000000f00 */
[----:B------:R-:W-:Y:S02]  /*08a0*/  MOV R3, R6 ;  /* 0x0000000600037202 */ /* 0x000fe40000000f00 */
[----:B------:R-:W-:-:S07]  /*08b0*/  MOV R26, 0x8d0 ;  /* 0x000008d0001a7802 */ /* 0x000fce0000000f00 */
[----:B-1----:R-:W-:Y:S05]  /*08c0*/  CALL.REL.NOINC `($__internal_16_$__cuda_sm3x_div_rn_noftz_f32_slowpath) ;  /* 0x0000001400607944 */ /* 0x002fea0003c00000 */
.L_x_432:
[----:B-1----:R-:W-:Y:S05]  /*08d0*/  BSYNC.RECONVERGENT B2 ;  /* 0x0000000000027941 */ /* 0x002fea0003800200 */
.L_x_431:
        /* <DEDUP_REMOVED lines=8> */
[----:B------:R-:W-:Y:S05]  /*0960*/  CALL.REL.NOINC `($__internal_15_$__cuda_sm20_sqrt_rn_f32_slowpath) ;  /* 0x0000001000e07944 */ /* 0x000fea0003c00000 */
[----:B------:R-:W-:Y:S05]  /*0970*/  BRA `(.L_x_435) ;  /* 0x0000000000107947 */ /* 0x000fea0003800000 */
.L_x_434:
[----:B------:R-:W-:Y:S01]  /*0980*/  FMUL.FTZ R3, R0, R13 ;  /* 0x0000000d00037220 */ /* 0x000fe20000410000 */
[----:B------:R-:W-:-:S03]  /*0990*/  FMUL.FTZ R12, R13, 0.5 ;  /* 0x3f0000000d0c7820 */ /* 0x000fc60000410000 */
[----:B------:R-:W-:-:S04]  /*09a0*/  FFMA R0, -R3, R3, R0 ;  /* 0x0000000303007223 */ /* 0x000fc80000000100 */
[----:B------:R-:W-:-:S07]  /*09b0*/  FFMA R3, R0, R12, R3 ;  /* 0x0000000c00037223 */ /* 0x000fce0000000003 */
.L_x_435:
[----:B------:R-:W-:Y:S05]  /*09c0*/  BSYNC.RECONVERGENT B0 ;  /* 0x0000000000007941 */ /* 0x000fea0003800200 */
.L_x_433:
[----:B------:R-:W-:Y:S01]  /*09d0*/  HFMA2 R15, -RZ, RZ, 0, 0 ;  /* 0x00000000ff0f7431 */ /* 0x000fe200000001ff */
[----:B------:R-:W-:Y:S06]  /*09e0*/  @!P3 BRA `(.L_x_436) ;  /* 0x000000080050b947 */ /* 0x000fec0003800000 */
[----:B------:R-:W0:Y:S01]  /*09f0*/  LDC.64 R12, c[0x0][0x380] ;  /* 0x0000e000ff0c7b82 */ /* 0x000e220000000a00 */
[----:B------:R-:W-:-:S07]  /*0a00*/  MOV R31, RZ ;  /* 0x000000ff001f7202 */ /* 0x000fce0000000f00 */
[----:B------:R-:W1:Y:S08]  /*0a10*/  LDC.64 R14, c[0x0][0x388] ;  /* 0x0000e200ff0e7b82 */ /* 0x000e700000000a00 */
[----:B------:R-:W2:Y:S02]  /*0a20*/  LDC.64 R16, c[0x0][0x390] ;  /* 0x0000e400ff107b82 */ /* 0x000ea40000000a00 */
.L_x_453:
[----:B---3--:R-:W-:-:S05]  /*0a30*/  IADD3 R23, PT, PT, R2, R31, RZ ;  /* 0x0000001f02177210 */ /* 0x008fca0007ffe0ff */
[----:B0-----:R-:W-:-:S05]  /*0a40*/  IMAD.WIDE R18, R23, 0x4, R12 ;  /* 0x0000000417127825 */ /* 0x001fca00078e020c */
[----:B------:R-:W3:Y:S01]  /*0a50*/  LDG.E R0, desc[UR6][R18.64] ;  /* 0x0000000612007981 */ /* 0x000ee2000c1e1900 */
[----:B------:R-:W0:Y:S01]  /*0a60*/  MUFU.RCP R20, R3 ;  /* 0x0000000300147308 */ /* 0x000e220000001000 */
[----:B------:R-:W-:Y:S01]  /*0a70*/  BSSY.RECONVERGENT B2, `(.L_x_437) ;  /* 0x000000b000027945 */ /* 0x000fe20003800200 */
[----:B0-----:R-:W-:-:S04]  /*0a80*/  FFMA R21, R20, -R3, 1 ;  /* 0x3f80000014157423 */ /* 0x001fc80000000803 */
[----:B------:R-:W-:Y:S02]  /*0a90*/  FFMA R21, R20, R21, R20 ;  /* 0x0000001514157223 */ /* 0x000fe40000000014 */
[----:B---3--:R-:W0:Y:S02]  /*0aa0*/  FCHK P0, R0, R3 ;  /* 0x0000000300007302 */ /* 0x008e240000000000 */
[----:B------:R-:W-:-:S04]  /*0ab0*/  FFMA R20, R0, R21, RZ ;  /* 0x0000001500147223 */ /* 0x000fc800000000ff */
[----:B------:R-:W-:-:S04]  /*0ac0*/  FFMA R22, R20, -R3, R0 ;  /* 0x8000000314167223 */ /* 0x000fc80000000000 */
[----:B------:R-:W-:Y:S01]  /*0ad0*/  FFMA R25, R21, R22, R20 ;  /* 0x0000001615197223 */ /* 0x000fe20000000014 */
[----:B0-----:R-:W-:Y:S06]  /*0ae0*/  @!P0 BRA `(.L_x_438) ;  /* 0x00000000000c8947 */ /* 0x001fec0003800000 */
[----:B------:R-:W-:-:S07]  /*0af0*/  MOV R26, 0xb10 ;  /* 0x00000b10001a7802 */ /* 0x000fce0000000f00 */
[----:B-12---:R-:W-:Y:S05]  /*0b00*/  CALL.REL.NOINC `($__internal_16_$__cuda_sm3x_div_rn_noftz_f32_slowpath) ;  /* 0x0000001000d07944 */ /* 0x006fea0003c00000 */
[----:B------:R-:W-:-:S07]  /*0b10*/  MOV R25, R0 ;  /* 0x0000000000197202 */ /* 0x000fce0000000f00 */
.L_x_438:
[----:B------:R-:W-:Y:S05]  /*0b20*/  BSYNC.RECONVERGENT B2 ;  /* 0x0000000000027941 */ /* 0x000fea0003800200 */
.L_x_437:
[----:B-1----:R-:W-:-:S05]  /*0b30*/  IMAD.WIDE.U32 R20, R31, 0x4, R14 ;  /* 0x000000041f147825 */ /* 0x002fca00078e000e */
[----:B------:R-:W3:Y:S01]  /*0b40*/  LDG.E R0, desc[UR6][R20.64] ;  /* 0x0000000614007981 */ /* 0x000ee2000c1e1900 */
[----:B--2---:R-:W-:-:S04]  /*0b50*/  IMAD.WIDE R22, R23, 0x4, R16 ;  /* 0x0000000417167825 */ /* 0x004fc800078e0210 */
[----:B---3--:R-:W-:-:S05]  /*0b60*/  FMUL R25, R0, R25 ;  /* 0x0000001900197220 */ /* 0x008fca0000400000 */
[----:B------:R0:W-:Y:S04]  /*0b70*/  STG.E desc[UR6][R22.64], R25 ;  /* 0x0000001916007986 */ /* 0x0001e8000c101906 */
[----:B------:R-:W2:Y:S01]  /*0b80*/  LDG.E R29, desc[UR6][R18.64+0x4] ;  /* 0x00000406121d7981 */ /* 0x000ea2000c1e1900 */
[----:B------:R-:W1:Y:S01]  /*0b90*/  MUFU.RCP R0, R3 ;  /* 0x0000000300007308 */ /* 0x000e620000001000 */
[----:B------:R-:W-:Y:S01]  /*0ba0*/  BSSY.RECONVERGENT B2, `(.L_x_439) ;  /* 0x000000b000027945 */ /* 0x000fe20003800200 */
[----:B-1----:R-:W-:-:S04]  /*0bb0*/  FFMA R27, R0, -R3, 1 ;  /* 0x3f800000001b7423 */ /* 0x002fc80000000803 */
[----:B------:R-:W-:Y:S02]  /*0bc0*/  FFMA R0, R0, R27, R0 ;  /* 0x0000001b00007223 */ /* 0x000fe40000000000 */
[----:B--2---:R-:W1:Y:S02]  /*0bd0*/  FCHK P0, R29, R3 ;  /* 0x000000031d007302 */ /* 0x004e640000000000 */
[----:B------:R-:W-:-:S04]  /*0be0*/  FFMA R26, R0, R29, RZ ;  /* 0x0000001d001a7223 */ /* 0x000fc800000000ff */
[----:B------:R-:W-:-:S04]  /*0bf0*/  FFMA R27, R26, -R3, R29 ;  /* 0x800000031a1b7223 */ /* 0x000fc8000000001d */
[----:B------:R-:W-:Y:S01]  /*0c00*/  FFMA R0, R0, R27, R26 ;  /* 0x0000001b00007223 */ /* 0x000fe2000000001a */
[----:B01----:R-:W-:Y:S06]  /*0c10*/  @!P0 BRA `(.L_x_440) ;  /* 0x00000000000c8947 */ /* 0x003fec0003800000 */
[----:B------:R-:W-:Y:S02]  /*0c20*/  MOV R0, R29 ;  /* 0x0000001d00007202 */ /* 0x000fe40000000f00 */
[----:B------:R-:W-:-:S07]  /*0c30*/  MOV R26, 0xc50 ;  /* 0x00000c50001a7802 */ /* 0x000fce0000000f00 */
[----:B------:R-:W-:Y:S05]  /*0c40*/  CALL.REL.NOINC `($__internal_16_$__cuda_sm3x_div_rn_noftz_f32_slowpath) ;  /* 0x0000001000807944 */ /* 0x000fea0003c00000 */
.L_x_440:
[----:B------:R-:W-:Y:S05]  /*0c50*/  BSYNC.RECONVERGENT B2 ;  /* 0x0000000000027941 */ /* 0x000fea0003800200 */
.L_x_439:
[----:B------:R-:W2:Y:S02]  /*0c60*/  LDG.E R25, desc[UR6][R20.64+0x4] ;  /* 0x0000040614197981 */ /* 0x000ea4000c1e1900 */
[----:B--2---:R-:W-:-:S05]  /*0c70*/  FMUL R25, R25, R0 ;  /* 0x0000000019197220 */ /* 0x004fca0000400000 */
        /* <DEDUP_REMOVED lines=14> */
.L_x_442:
[----:B------:R-:W-:Y:S05]  /*0d60*/  BSYNC.RECONVERGENT B2 ;  /* 0x0000000000027941 */ /* 0x000fea0003800200 */
.L_x_441:
        /* <DEDUP_REMOVED lines=16> */
.L_x_444:
[----:B------:R-:W-:Y:S05]  /*0e70*/  BSYNC.RECONVERGENT B2 ;  /* 0x0000000000027941 */ /* 0x000fea0003800200 */
.L_x_443:
        /* <DEDUP_REMOVED lines=16> */
.L_x_446:
[----:B------:R-:W-:Y:S05]  /*0f80*/  BSYNC.RECONVERGENT B2 ;  /* 0x0000000000027941 */ /* 0x000fea0003800200 */
.L_x_445:
        /* <DEDUP_REMOVED lines=16> */
.L_x_448:
[----:B------:R-:W-:Y:S05]  /*1090*/  BSYNC.RECONVERGENT B2 ;  /* 0x0000000000027941 */ /* 0x000fea0003800200 */
.L_x_447:
        /* <DEDUP_REMOVED lines=16> */
.L_x_450:
[----:B------:R-:W-:Y:S05]  /*11a0*/  BSYNC.RECONVERGENT B2 ;  /* 0x0000000000027941 */ /* 0x000fea0003800200 */
.L_x_449:
        /* <DEDUP_REMOVED lines=16> */
.L_x_452:
[----:B------:R-:W-:Y:S05]  /*12b0*/  BSYNC.RECONVERGENT B2 ;  /* 0x0000000000027941 */ /* 0x000fea0003800200 */
.L_x_451:
[----:B------:R-:W2:Y:S01]  /*12c0*/  LDG.E R21, desc[UR6][R20.64+0x1c] ;  /* 0x00001c0614157981 */ /* 0x000ea2000c1e1900 */
[----:B------:R-:W-:-:S04]  /*12d0*/  IADD3 R31, PT, PT, R31, 0x8, RZ ;  /* 0x000000081f1f7810 */ /* 0x000fc80007ffe0ff */
[----:B------:R-:W-:Y:S01]  /*12e0*/  ISETP.NE.AND P0, PT, R31, R7, PT ;  /* 0x000000071f00720c */ /* 0x000fe20003f05270 */
[----:B--2---:R-:W-:-:S05]  /*12f0*/  FMUL R19, R21, R0 ;  /* 0x0000000015137220 */ /* 0x004fca0000400000 */
[----:B------:R3:W-:Y:S07]  /*1300*/  STG.E desc[UR6][R22.64+0x1c], R19 ;  /* 0x00001c1316007986 */ /* 0x0007ee000c101906 */
[----:B------:R-:W-:Y:S05]  /*1310*/  @P0 BRA `(.L_x_453) ;  /* 0xfffffff400c40947 */ /* 0x000fea000383ffff */
[----:B------:R-:W-:-:S07]  /*1320*/  MOV R15, R7 ;  /* 0x00000007000f7202 */ /* 0x000fce0000000f00 */
.L_x_436:
[----:B------:R-:W-:-:S13]  /*1330*/  ISETP.NE.AND P0, PT, R10, RZ, PT ;  /* 0x000000ff0a00720c */ /* 0x000fda0003f05270 */
[----:B------:R-:W-:Y:S05]  /*1340*/  @!P0 BRA `(.L_x_454) ;  /* 0x0000000800608947 */ /* 0x000fea0003800000 */
[----:B------:R-:W-:-:S04]  /*1350*/  IADD3 R0, PT, PT, R10, -0x1, RZ ;  /* 0xffffffff0a007810 */ /* 0x000fc80007ffe0ff */
[----:B------:R-:W-:-:S13]  /*1360*/  ISETP.GE.U32.AND P0, PT, R0, 0x3, PT ;  /* 0x000000030000780c */ /* 0x000fda0003f06070 */
[----:B------:R-:W-:Y:S05]  /*1370*/  @!P0 BRA `(.L_x_455) ;  /* 0x0000000400308947 */ /* 0x000fea0003800000 */
[----:B---3--:R-:W0:Y:S01]  /*1380*/  LDC.64 R18, c[0x0][0x380] ;  /* 0x0000e000ff127b82 */ /* 0x008e220000000a00 */
[----:B------:R-:W-:-:S05]  /*1390*/  IADD3 R12, PT, PT, R2, R15, RZ ;  /* 0x0000000f020c7210 */ /* 0x000fca0007ffe0ff */
[----:B0-----:R-:W-:-:S05]  /*13a0*/  IMAD.WIDE R18, R12, 0x4, R18 ;  /* 0x000000040c127825 */ /* 0x001fca00078e0212 */
[----:B------:R-:W2:Y:S01]  /*13b0*/  LDG.E R16, desc[UR6][R18.64] ;  /* 0x0000000612107981 */ /* 0x000ea2000c1e1900 */
[----:B------:R-:W0:Y:S01]  /*13c0*/  MUFU.RCP R0, R3 ;  /* 0x0000000300007308 */ /* 0x000e220000001000 */
[----:B------:R-:W-:Y:S01]  /*13d0*/  BSSY.RECONVERGENT B2, `(.L_x_456) ;  /* 0x000000b000027945 */ /* 0x000fe20003800200 */
[----:B0-----:R-:W-:-:S04]  /*13e0*/  FFMA R13, R0, -R3, 1 ;  /* 0x3f800000000d7423 */ /* 0x001fc80000000803 */
[----:B------:R-:W-:Y:S02]  /*13f0*/  FFMA R0, R0, R13, R0 ;  /* 0x0000000d00007223 */ /* 0x000fe40000000000 */
[----:B--2---:R-:W0:Y:S02]  /*1400*/  FCHK P0, R16, R3 ;  /* 0x0000000310007302 */ /* 0x004e240000000000 */
[----:B------:R-:W-:-:S04]  /*1410*/  FFMA R13, R0, R16, RZ ;  /* 0x00000010000d7223 */ /* 0x000fc800000000ff */
[----:B------:R-:W-:-:S04]  /*1420*/  FFMA R14, R13, -R3, R16 ;  /* 0x800000030d0e7223 */ /* 0x000fc80000000010 */
[----:B------:R-:W-:Y:S01]  /*1430*/  FFMA R0, R0, R14, R13 ;  /* 0x0000000e00007223 */ /* 0x000fe2000000000d */
[----:B0-----:R-:W-:Y:S06]  /*1440*/  @!P0 BRA `(.L_x_457) ;  /* 0x00000000000c8947 */ /* 0x001fec0003800000 */
[----:B------:R-:W-:Y:S02]  /*1450*/  MOV R0, R16 ;  /* 0x0000001000007202 */ /* 0x000fe40000000f00 */
[----:B------:R-:W-:-:S07]  /*1460*/  MOV R26, 0x1480 ;  /* 0x00001480001a7802 */ /* 0x000fce0000000f00 */
[----:B------:R-:W-:Y:S05]  /*1470*/  CALL.REL.NOINC `($__internal_16_$__cuda_sm3x_div_rn_noftz_f32_slowpath) ;  /* 0x0000000800747944 */ /* 0x000fea0003c00000 */
.L_x_457:
[----:B------:R-:W-:Y:S05]  /*1480*/  BSYNC.RECONVERGENT B2 ;  /* 0x0000000000027941 */ /* 0x000fea0003800200 */
.L_x_456:
[----:B------:R-:W0:Y:S08]  /*1490*/  LDC.64 R16, c[0x0][0x388] ;  /* 0x0000e200ff107b82 */ /* 0x000e300000000a00 */
[----:B------:R-:W1:Y:S01]  /*14a0*/  LDC.64 R20, c[0x0][0x390] ;  /* 0x0000e400ff147b82 */ /* 0x000e620000000a00 */
[----:B0-----:R-:W-:-:S05]  /*14b0*/  IMAD.WIDE.U32 R16, R15, 0x4, R16 ;  /* 0x000000040f107825 */ /* 0x001fca00078e0010 */
[----:B------:R-:W2:Y:S01]  /*14c0*/  LDG.E R23, desc[UR6][R16.64] ;  /* 0x0000000610177981 */ /* 0x000ea2000c1e1900 */
[----:B-1----:R-:W-:-:S04]  /*14d0*/  IMAD.WIDE R12, R12, 0x4, R20 ;  /* 0x000000040c0c7825 */ /* 0x002fc800078e0214 */
        /* <DEDUP_REMOVED lines=15> */
.L_x_459:
[----:B------:R-:W-:Y:S05]  /*15d0*/  BSYNC.RECONVERGENT B2 ;  /* 0x0000000000027941 */ /* 0x000fea0003800200 */
.L_x_458:
        /* <DEDUP_REMOVED lines=16> */
.L_x_461:
[----:B------:R-:W-:Y:S05]  /*16e0*/  BSYNC.RECONVERGENT B2 ;  /* 0x0000000000027941 */ /* 0x000fea0003800200 */
.L_x_460:
        /* <DEDUP_REMOVED lines=16> */
.L_x_463:
[----:B------:R-:W-:Y:S05]  /*17f0*/  BSYNC.RECONVERGENT B2 ;  /* 0x0000000000027941 */ /* 0x000fea0003800200 */
.L_x_462:
[----:B------:R-:W2:Y:S01]  /*1800*/  LDG.E R17, desc[UR6][R16.64+0xc] ;  /* 0x00000c0610117981 */ /* 0x000ea2000c1e1900 */
[----:B------:R-:W-:Y:S01]  /*1810*/  IADD3 R15, PT, PT, R15, 0x4, RZ ;  /* 0x000000040f0f7810 */ /* 0x000fe20007ffe0ff */
[----:B--2---:R-:W-:-:S05]  /*1820*/  FMUL R19, R17, R0 ;  /* 0x0000000011137220 */ /* 0x004fca0000400000 */
[----:B------:R0:W-:Y:S02]  /*1830*/  STG.E desc[UR6][R12.64+0xc], R19 ;  /* 0x00000c130c007986 */ /* 0x0001e4000c101906 */
.L_x_455:
[----:B------:R-:W-:-:S13]  /*1840*/  ISETP.NE.AND P0, PT, R9, RZ, PT ;  /* 0x000000ff0900720c */ /* 0x000fda0003f05270 */
[----:B------:R-:W-:Y:S05]  /*1850*/  @!P0 BRA `(.L_x_454) ;  /* 0x00000004001c8947 */ /* 0x000fea0003800000 */
[----:B------:R-:W-:-:S13]  /*1860*/  ISETP.NE.AND P0, PT, R9, 0x1, PT ;  /* 0x000000010900780c */ /* 0x000fda0003f05270 */
[----:B------:R-:W-:Y:S05]  /*1870*/  @!P0 BRA `(.L_x_464) ;  /* 0x0000000000a88947 */ /* 0x000fea0003800000 */
[----:B------:R-:W1:Y:S01]  /*1880*/  LDC.64 R16, c[0x0][0x380] ;  /* 0x0000e000ff107b82 */ /* 0x000e620000000a00 */
[----:B------:R-:W-:-:S05]  /*1890*/  IADD3 R14, PT, PT, R2, R15, RZ ;  /* 0x0000000f020e7210 */ /* 0x000fca0007ffe0ff */
[----:B-1----:R-:W-:-:S05]  /*18a0*/  IMAD.WIDE R16, R14, 0x4, R16 ;  /* 0x000000040e107825 */ /* 0x002fca00078e0210 */
[----:B0--3--:R-:W2:Y:S01]  /*18b0*/  LDG.E R19, desc[UR6][R16.64] ;  /* 0x0000000610137981 */ /* 0x009ea2000c1e1900 */
        /* <DEDUP_REMOVED lines=12> */
.L_x_466:
[----:B------:R-:W-:Y:S05]  /*1980*/  BSYNC.RECONVERGENT B2 ;  /* 0x0000000000027941 */ /* 0x000fea0003800200 */
.L_x_465:
        /* <DEDUP_REMOVED lines=20> */
.L_x_468:
[----:B------:R-:W-:Y:S05]  /*1ad0*/  BSYNC.RECONVERGENT B2 ;  /* 0x0000000000027941 */ /* 0x000fea0003800200 */
.L_x_467:
[----:B------:R-:W2:Y:S01]  /*1ae0*/  LDG.E R13, desc[UR6][R12.64+0x4] ;  /* 0x000004060c0d7981 */ /* 0x000ea2000c1e1900 */
[----:B------:R-:W-:Y:S01]  /*1af0*/  IADD3 R15, PT, PT, R15, 0x2, RZ ;  /* 0x000000020f0f7810 */ /* 0x000fe20007ffe0ff */
[----:B--2---:R-:W-:-:S05]  /*1b00*/  FMUL R17, R13, R0 ;  /* 0x000000000d117220 */ /* 0x004fca0000400000 */
[----:B------:R1:W-:Y:S02]  /*1b10*/  STG.E desc[UR6][R18.64+0x4], R17 ;  /* 0x0000041112007986 */ /* 0x0003e4000c101906 */
.L_x_464:
[----:B------:R-:W2:Y:S02]  /*1b20*/  LDCU UR4, c[0x0][0x39c] ;  /* 0x00007380ff0477ac */ /* 0x000ea40008000800 */
[----:B--2---:R-:W-:-:S09]  /*1b30*/  ULOP3.LUT UP0, URZ, UR4, 0x1, URZ, 0xc0, !UPT ;  /* 0x0000000104ff7892 */ /* 0x004fd2000f80c0ff */
[----:B------:R-:W-:Y:S05]  /*1b40*/  BRA.U !UP0, `(.L_x_454) ;  /* 0x0000000108607547 */ /* 0x000fea000b800000 */
[----:B0-----:R-:W0:Y:S01]  /*1b50*/  LDC.64 R12, c[0x0][0x380] ;  /* 0x0000e000ff0c7b82 */ /* 0x001e220000000a00 */
[----:B------:R-:W-:-:S05]  /*1b60*/  IADD3 R2, PT, PT, R2, R15, RZ ;  /* 0x0000000f02027210 */ /* 0x000fca0007ffe0ff */
[----:B0-----:R-:W-:-:S06]  /*1b70*/  IMAD.WIDE R12, R2, 0x4, R12 ;  /* 0x00000004020c7825 */ /* 0x001fcc00078e020c */
[----:B------:R-:W2:Y:S01]  /*1b80*/  LDG.E R13, desc[UR6][R12.64] ;  /* 0x000000060c0d7981 */ /* 0x000ea2000c1e1900 */
[----:B------:R-:W1:Y:S01]  /*1b90*/  MUFU.RCP R0, R3 ;  /* 0x0000000300007308 */ /* 0x000e620000001000 */
[----:B------:R-:W-:Y:S01]  /*1ba0*/  BSSY.RECONVERGENT B2, `(.L_x_469) ;  /* 0x000000b000027945 */ /* 0x000fe20003800200 */
[----:B-1----:R-:W-:-:S04]  /*1bb0*/  FFMA R17, R0, -R3, 1 ;  /* 0x3f80000000117423 */ /* 0x002fc80000000803 */
        /* <DEDUP_REMOVED lines=8> */
[----:B---3--:R-:W-:Y:S05]  /*1c40*/  CALL.REL.NOINC `($__internal_16_$__cuda_sm3x_div_rn_noftz_f32_slowpath) ;  /* 0x0000000000807944 */ /* 0x008fea0003c00000 */
.L_x_470:
[----:B------:R-:W-:Y:S05]  /*1c50*/  BSYNC.RECONVERGENT B2 ;  /* 0x0000000000027941 */ /* 0x000fea0003800200 */
.L_x_469:
[----:B------:R-:W0:Y:S02]  /*1c60*/  LDC.64 R12, c[0x0][0x388] ;  /* 0x0000e200ff0c7b82 */ /* 0x000e240000000a00 */
[----:B0-----:R-:W-:-:S06]  /*1c70*/  IMAD.WIDE.U32 R12, R15, 0x4, R12 ;  /* 0x000000040f0c7825 */ /* 0x001fcc00078e000c */
[----:B------:R-:W0:Y:S01]  /*1c80*/  LDC.64 R14, c[0x0][0x390] ;  /* 0x0000e400ff0e7b82 */ /* 0x000e220000000a00 */
[----:B------:R-:W2:Y:S01]  /*1c90*/  LDG.E R13, desc[UR6][R12.64] ;  /* 0x000000060c0d7981 */ /* 0x000ea2000c1e1900 */
[----:B0-----:R-:W-:-:S04]  /*1ca0*/  IMAD.WIDE R2, R2, 0x4, R14 ;  /* 0x0000000402027825 */ /* 0x001fc800078e020e */
[----:B--2---:R-:W-:-:S05]  /*1cb0*/  FMUL R15, R13, R0 ;  /* 0x000000000d0f7220 */ /* 0x004fca0000400000 */
[----:B------:R2:W-:Y:S02]  /*1cc0*/  STG.E desc[UR6][R2.64], R15 ;  /* 0x0000000f02007986 */ /* 0x0005e4000c101906 */
.L_x_454:
[----:B------:R-:W-:Y:S05]  /*1cd0*/  @!P2 BRA `(.L_x_471) ;  /* 0xffffffe4001ca947 */ /* 0x000fea000383ffff */
[----:B------:R-:W-:Y:S05]  /*1ce0*/  EXIT ;  /* 0x000000000000794d */ /* 0x000fea0003800000 */
        .weak           $__internal_15_$__cuda_sm20_sqrt_rn_f32_slowpath
        .type           $__internal_15_$__cuda_sm20_sqrt_rn_f32_slowpath,@function
        .size           $__internal_15_$__cuda_sm20_sqrt_rn_f32_slowpath,($__internal_16_$__cuda_sm3x_div_rn_noftz_f32_slowpath - $__internal_15_$__cuda_sm20_sqrt_rn_f32_slowpath)
$__internal_15_$__cuda_sm20_sqrt_rn_f32_slowpath:
[----:B------:R-:W-:-:S13]  /*1cf0*/  LOP3.LUT P0, RZ, R0, 0x7fffffff, RZ, 0xc0, !PT ;  /* 0x7fffffff00ff7812 */ /* 0x000fda000780c0ff */
[----:B------:R-:W-:Y:S01]  /*1d00*/  @!P0 MOV R3, R0 ;  /* 0x0000000000038202 */ /* 0x000fe20000000f00 */
[----:B------:R-:W-:Y:S06]  /*1d10*/  @!P0 BRA `(.L_x_472) ;  /* 0x0000000000408947 */ /* 0x000fec0003800000 */
[----:B------:R-:W-:-:S13]  /*1d20*/  FSETP.GEU.FTZ.AND P0, PT, R0, RZ, PT ;  /* 0x000000ff0000720b */ /* 0x000fda0003f1e000 */
        /* <DEDUP_REMOVED lines=10> */
[----:B------:R-:W-:Y:S02]  /*1dd0*/  @!P0 MOV R3, R0 ;  /* 0x0000000000038202 */ /* 0x000fe40000000f00 */
[----:B------:R-:W-:-:S04]  /*1de0*/  @P0 FADD.FTZ R14, -R13, -RZ ;  /* 0x800000ff0d0e0221 */ /* 0x000fc80000010100 */
[----:B------:R-:W-:-:S04]  /*1df0*/  @P0 FFMA R14, R13, R14, R12 ;  /* 0x0000000e0d0e0223 */ /* 0x000fc8000000000c */
[----:B------:R-:W-:-:S04]  /*1e00*/  @P0 FFMA R14, R14, R15, R13 ;  /* 0x0000000f0e0e0223 */ /* 0x000fc8000000000d */
[----:B------:R-:W-:-:S07]  /*1e10*/  @P0 FMUL.FTZ R3, R14, 2.3283064365386962891e-10 ;  /* 0x2f8000000e030820 */ /* 0x000fce0000410000 */
.L_x_472:
[----:B------:R-:W-:Y:S01]  /*1e20*/  HFMA2 R13, -RZ, RZ, 0, 0 ;  /* 0x00000000ff0d7431 */ /* 0x000fe200000001ff */
[----:B------:R-:W-:-:S04]  /*1e30*/  MOV R12, R16 ;  /* 0x00000010000c7202 */ /* 0x000fc80000000f00 */
[----:B------:R-:W-:Y:S05]  /*1e40*/  RET.REL.NODEC R12 `(_Z14rmsnorm_kernelPfS_S_iif) ;  /* 0xffffffe00c6c7950 */ /* 0x000fea0003c3ffff */
        .weak           $__internal_16_$__cuda_sm3x_div_rn_noftz_f32_slowpath
        .type           $__internal_16_$__cuda_sm3x_div_rn_noftz_f32_slowpath,@function
        .size           $__internal_16_$__cuda_sm3x_div_rn_noftz_f32_slowpath,(.L_x_501 - $__internal_16_$__cuda_sm3x_div_rn_noftz_f32_slowpath)
$__internal_16_$__cuda_sm3x_div_rn_noftz_f32_slowpath:
        /* <DEDUP_REMOVED lines=35> */
.L_x_474:
[----:B------:R-:W-:Y:S01]  /*2080*/  LEA R34, R25, 0xc0800000, 0x17 ;  /* 0xc080000019227811 */ /* 0x000fe200078eb8ff */
[----:B------:R-:W-:Y:S01]  /*2090*/  BSSY.RECONVERGENT B1, `(.L_x_479) ;  /* 0x0000036000017945 */ /* 0x000fe20003800200 */
[----:B------:R-:W-:Y:S02]  /*20a0*/  IADD3 R28, PT, PT, R28, -0x7f, RZ ;  /* 0xffffff811c1c7810 */ /* 0x000fe40007ffe0ff */
[----:B------:R-:W-:-:S03]  /*20b0*/  IADD3 R34, PT, PT, -R34, R33, RZ ;  /* 0x0000002122227210 */ /* 0x000fc60007ffe1ff */
[----:B------:R-:W-:Y:S01]  /*20c0*/  IMAD R0, R28, -0x800000, R0 ;  /* 0xff8000001c007824 */ /* 0x000fe200078e0200 */
[----:B------:R-:W0:Y:S01]  /*20d0*/  MUFU.RCP R30, R34 ;  /* 0x00000022001e7308 */ /* 0x000e220000001000 */
[----:B------:R-:W-:Y:S01]  /*20e0*/  FADD.FTZ R29, -R34, -RZ ;  /* 0x800000ff221d7221 */ /* 0x000fe20000010100 */
        /* <DEDUP_REMOVED lines=25> */
[----:B------:R-:W-:Y:S02]  /*2280*/  IADD3 R29, PT, PT, R25, 0x20, RZ ;  /* 0x00000020191d7810 */ /* 0x000fe40007ffe0ff */
[----:B------:R-:W-:Y:S02]  /*2290*/  LOP3.LUT R27, R27, 0x7fffff, RZ, 0xc0, !PT ;  /* 0x007fffff1b1b7812 */ /* 0x000fe400078ec0ff */
[----:B------:R-:W-:Y:S02]  /*22a0*/  ISETP.NE.AND P4, PT, R25, RZ, PT ;  /* 0x000000ff1900720c */ /* 0x000fe40003f85270 */
        /* <DEDUP_REMOVED lines=16> */
.L_x_481:
[----:B------:R-:W-:-:S04]  /*23b0*/  LOP3.LUT R0, R0, 0x80000000, RZ, 0xc0, !PT ;  /* 0x8000000000007812 */ /* 0x000fc800078ec0ff */
[----:B------:R-:W-:Y:S01]  /*23c0*/  LOP3.LUT R0, R0, 0x7f800000, RZ, 0xfc, !PT ;  /* 0x7f80000000007812 */ /* 0x000fe200078efcff */
[----:B------:R-:W-:Y:S06]  /*23d0*/  BRA `(.L_x_482) ;  /* 0x0000000000047947 */ /* 0x000fec0003800000 */
.L_x_480:
[----:B------:R-:W-:-:S07]  /*23e0*/  LEA R0, R27, R0, 0x17 ;  /* 0x000000001b007211 */ /* 0x000fce00078eb8ff */
.L_x_482:
[----:B------:R-:W-:Y:S05]  /*23f0*/  BSYNC.RECONVERGENT B1 ;  /* 0x0000000000017941 */ /* 0x000fea0003800200 */
.L_x_479:
[----:B------:R-:W-:Y:S05]  /*2400*/  BRA `(.L_x_483) ;  /* 0x0000000000207947 */ /* 0x000fea0003800000 */
.L_x_478:
[----:B------:R-:W-:-:S04]  /*2410*/  LOP3.LUT R0, R33, 0x80000000, R0, 0x48, !PT ;  /* 0x8000000021007812 */ /* 0x000fc800078e4800 */
[----:B------:R-:W-:Y:S01]  /*2420*/  LOP3.LUT R0, R0, 0x7f800000, RZ, 0xfc, !PT ;  /* 0x7f80000000007812 */ /* 0x000fe200078efcff */
[----:B------:R-:W-:Y:S06]  /*2430*/  BRA `(.L_x_483) ;  /* 0x0000000000147947 */ /* 0x000fec0003800000 */
.L_x_477:
[----:B------:R-:W-:Y:S01]  /*2440*/  LOP3.LUT R0, R33, 0x80000000, R0, 0x48, !PT ;  /* 0x8000000021007812 */ /* 0x000fe200078e4800 */
[----:B------:R-:W-:Y:S06]  /*2450*/  BRA `(.L_x_483) ;  /* 0x00000000000c7947 */ /* 0x000fec0003800000 */
.L_x_476:
[----:B------:R-:W0:Y:S01]  /*2460*/  MUFU.RSQ R0, -QNAN ;  /* 0xffc0000000007908 */ /* 0x000e220000001400 */
[----:B------:R-:W-:Y:S05]  /*2470*/  BRA `(.L_x_483) ;  /* 0x0000000000047947 */ /* 0x000fea0003800000 */
.L_x_475:
[----:B------:R-:W-:-:S07]  /*2480*/  FADD.FTZ R0, R0, R3 ;  /* 0x0000000300007221 */ /* 0x000fce0000010000 */
.L_x_483:
[----:B------:R-:W-:Y:S05]  /*2490*/  BSYNC.RECONVERGENT B0 ;  /* 0x0000000000007941 */ /* 0x000fea0003800200 */
.L_x_473:
[----:B------:R-:W-:-:S04]  /*24a0*/  HFMA2 R27, -RZ, RZ, 0, 0 ;  /* 0x00000000ff1b7431 */ /* 0x000fc800000001ff */
[----:B0-----:R-:W-:Y:S05]  /*24b0*/  RET.REL.NODEC R26 `(_Z14rmsnorm_kernelPfS_S_iif) ;  /* 0xffffffd81ad07950 */ /* 0x001fea0003c3ffff */
.L_x_484:
        /* <DEDUP_REMOVED lines=12> */
.L_x_501:


//--------------------- .nv.global.init           --------------------------
	.section	.nv.global.init,"aw",@progbits
	.align	4
.nv.global.init:
	.type		__cudart_i2opi_f,@object
	.size		__cudart_i2opi_f,(.L_0 - __cudart_i2opi_f)
__cudart_i2opi_f:
        /*0000*/ 	.byte	0x41, 0x90, 0x43, 0x3c, 0x99, 0x95, 0x62, 0xdb, 0xc0, 0xdd, 0x34, 0xf5, 0xd1, 0x57, 0x27, 0xfc
        /*0010*/ 	.byte	0x29, 0x15, 0x44, 0x4e, 0x6e, 0x83, 0xf9, 0xa2
.L_0:


//--------------------- .nv.shared._Z21fused_qkv_rope_kernelPfS_S_S_S_S_S_iiiiS_S_i --------------------------
	.section	.nv.shared._Z21fused_qkv_rope_kernelPfS_S_S_S_S_S_iiiiS_S_i,"aw",@nobits
	.sectionflags	@""
	.align	16
	.zero		1024


//--------------------- .nv.shared.reserved.0     --------------------------
	.section	.nv.shared.reserved.0,"aw",@nobits
	.weak		__nv_reservedSMEM_offset_0_alias
	.size		__nv_reservedSMEM_offset_0_alias, 0, 64
	.other		__nv_reservedSMEM_offset_0_alias,@"STO_CUDA_RESERVED_SHARED STV_DEFAULT"
__nv_reservedSMEM_offset_0_alias:
	.zero		0
	.zero		64


//--------------------- .nv.shared._Z28flash_fused_attention_kernelPKfS0_S0_Pfiiiiif --------------------------
	.section	.nv.shared._Z28flash_fused_attention_kernelPKfS0_S0_Pfiiiiif,"aw",@nobits
	.sectionflags	@""
	.align	16
	.zero		1024


//--------------------- .nv.shared._Z24fused_rmsnorm_add_kernelPKfS0_S0_Pfiif --------------------------
	.section	.nv.shared._Z24fused_rmsnorm_add_kernelPKfS0_S0_Pfiif,"aw",@nobits
	.sectionflags	@""
	.align	16
	.zero		1024


//--------------------- .nv.shared._Z16fused_mlp_kernelPKfS0_S0_S0_Pfiii --------------------------
	.section	.nv.shared._Z16fused_mlp_kernelPKfS0_S0_S0_Pfiii,"aw",@nobits
	.sectionflags	@""
	.align	16
	.zero		1024


//--------------------- .nv.shared._Z19fused_swiglu_kernelPKfS0_S0_S0_Pfiii --------------------------
	.section	.nv.shared._Z19fused_swiglu_kernelPKfS0_S0_S0_Pfiii,"aw",@nobits
	.sectionflags	@""
	.align	16
	.zero		1024


//--------------------- .nv.shared._Z17fused_rope_kernelPfPKfiiiif --------------------------
	.section	.nv.shared._Z17fused_rope_kernelPfPKfiiiif,"aw",@nobits
	.sectionflags	@""
	.align	16
	.zero		1024


//--------------------- .nv.shared._Z22fused_attention_kernelPKfS0_S0_PfS0_S0_iiiiifi --------------------------
	.section	.nv.shared._Z22fused_attention_kernelPKfS0_S0_PfS0_S0_iiiiifi,"aw",@nobits
	.sectionflags	@""
	.align	16
	.zero		1024


//--------------------- .nv.shared._Z27dequant_q6_k_to_bf16_kernelPKhPti --------------------------
	.section	.nv.shared._Z27dequant_q6_k_to_bf16_kernelPKhPti,"aw",@nobits
	.sectionflags	@""
	.align	16
	.zero		1024


//--------------------- .nv.shared._Z19dequant_q6_k_kernelPKhPfi --------------------------
	.section	.nv.shared._Z19dequant_q6_k_kernelPKhPfi,"aw",@nobits
	.sectionflags	@""
	.align	16
	.zero		1024


//--------------------- .nv.shared._Z27dequant_q4_k_to_bf16_kernelPKhPti --------------------------
	.section	.nv.shared._Z27dequant_q4_k_to_bf16_kernelPKhPti,"aw",@nobits
	.sectionflags	@""
	.align	16
	.zero		1024


//--------------------- .nv.shared._Z19dequant_q4_k_kernelPKhPfi --------------------------
	.section	.nv.shared._Z19dequant_q4_k_kernelPKhPfi,"aw",@nobits
	.sectionflags	@""
	.align	16
	.zero		1024


//--------------------- .nv.shared._Z27dequant_q8_0_to_bf16_kernelPKhPti --------------------------
	.section	.nv.shared._Z27dequant_q8_0_to_bf16_kernelPKhPti,"aw",@nobits
	.sectionflags	@""
	.align	16
	.zero		1024


//--------------------- .nv.shared._Z19dequant_q8_0_kernelPKhPfi --------------------------
	.section	.nv.shared._Z19dequant_q8_0_kernelPKhPfi,"aw",@nobits
	.sectionflags	@""
	.align	16
	.zero		1024


//--------------------- .nv.shared._Z25moe_expert_forward_kernelPfS_PiS_S_iiiii --------------------------
	.section	.nv.shared._Z25moe_expert_forward_kernelPfS_PiS_S_iiiii,"aw",@nobits
	.sectionflags	@""
	.align	16
	.zero		1024


//--------------------- .nv.shared._Z25moe_gate_up_swiglu_kernelPfS_S_PiS_S_iiiii --------------------------
	.section	.nv.shared._Z25moe_gate_up_swiglu_kernelPfS_S_PiS_S_iiiii,"aw",@nobits
	.sectionflags	@""
	.align	16
	.zero		1024


//--------------------- .nv.shared._Z24moe_router_logits_kernelPfS_S_iii --------------------------
	.section	.nv.shared._Z24moe_router_logits_kernelPfS_S_iii,"aw",@nobits
	.sectionflags	@""
	.align	16
	.zero		1024


//--------------------- .nv.shared._Z15moe_topk_kernelPfPiS_iii --------------------------
	.section	.nv.shared._Z15moe_topk_kernelPfPiS_iii,"aw",@nobits
	.sectionflags	@""
	.align	16
	.zero		1024


//--------------------- .nv.shared._Z11silu_kernelPfS_i --------------------------
	.section	.nv.shared._Z11silu_kernelPfS_i,"aw",@nobits
	.sectionflags	@""
	.align	16
	.zero		1024


//--------------------- .nv.shared._Z10add_kernelPfS_S_i --------------------------
	.section	.nv.shared._Z10add_kernelPfS_S_i,"aw",@nobits
	.sectionflags	@""
	.align	16
	.zero		1024


//--------------------- .nv.shared._Z11rope_kernelPfiiif --------------------------
	.section	.nv.shared._Z11rope_kernelPfiiif,"aw",@nobits
	.sectionflags	@""
	.align	16
	.zero		1024


//--------------------- .nv.shared._Z14softmax_kernelPfS_ii --------------------------
	.section	.nv.shared._Z14softmax_kernelPfS_ii,"aw",@nobits
	.sectionflags	@""
	.align	16
	.zero		1024


//--------------------- .nv.shared._Z13swiglu_kernelPfS_S_i --------------------------
	.section	.nv.shared._Z13swiglu_kernelPfS_S_i,"aw",@nobits
	.sectionflags	@""
	.align	16
	.zero		1024


//--------------------- .nv.shared._Z14rmsnorm_kernelPfS_S_iif --------------------------
	.section	.nv.shared._Z14rmsnorm_kernelPfS_S_iif,"aw",@nobits
	.sectionflags	@""
	.align	16
	.zero		1024


//--------------------- .nv.constant0._Z21fused_qkv_rope_kernelPfS_S_S_S_S_S_iiiiS_S_i --------------------------
	.section	.nv.constant0._Z21fused_qkv_rope_kernelPfS_S_S_S_S_S_iiiiS_S_i,"a",@progbits
	.sectionflags	@""
	.align	4
.nv.constant0._Z21fused_qkv_rope_kernelPfS_S_S_S_S_S_iiiiS_S_i:
	.zero		988


//--------------------- .nv.constant0._Z28flash_fused_attention_kernelPKfS0_S0_Pfiiiiif --------------------------
	.section	.nv.constant0._Z28flash_fused_attention_kernelPKfS0_S0_Pfiiiiif,"a",@progbits
	.sectionflags	@""
	.align	4
.nv.constant0._Z28flash_fused_attention_kernelPKfS0_S0_Pfiiiiif:
	.zero		952


//--------------------- .nv.constant0._Z24fused_rmsnorm_add_kernelPKfS0_S0_Pfiif --------------------------
	.section	.nv.constant0._Z24fused_rmsnorm_add_kernelPKfS0_S0_Pfiif,"a",@progbits
	.sectionflags	@""
	.align	4
.nv.constant0._Z24fused_rmsnorm_add_kernelPKfS0_S0_Pfiif:
	.zero		940


//--------------------- .nv.constant0._Z16fused_mlp_kernelPKfS0_S0_S0_Pfiii --------------------------
	.section	.nv.constant0._Z16fused_mlp_kernelPKfS0_S0_S0_Pfiii,"a",@progbits
	.sectionflags	@""
	.align	4
.nv.constant0._Z16fused_mlp_kernelPKfS0_S0_S0_Pfiii:
	.zero		948


//--------------------- .nv.constant0._Z19fused_swiglu_kernelPKfS0_S0_S0_Pfiii --------------------------
	.section	.nv.constant0._Z19fused_swiglu_kernelPKfS0_S0_S0_Pfiii,"a",@progbits
	.sectionflags	@""
	.align	4
.nv.constant0._Z19fused_swiglu_kernelPKfS0_S0_S0_Pfiii:
	.zero		948


//--------------------- .nv.constant0._Z17fused_rope_kernelPfPKfiiiif --------------------------
	.section	.nv.constant0._Z17fused_rope_kernelPfPKfiiiif,"a",@progbits
	.sectionflags	@""
	.align	4
.nv.constant0._Z17fused_rope_kernelPfPKfiiiif:
	.zero		932


//--------------------- .nv.constant0._Z22fused_attention_kernelPKfS0_S0_PfS0_S0_iiiiifi --------------------------
	.section	.nv.constant0._Z22fused_attention_kernelPKfS0_S0_PfS0_S0_iiiiifi,"a",@progbits
	.sectionflags	@""
	.align	4
.nv.constant0._Z22fused_attention_kernelPKfS0_S0_PfS0_S0_iiiiifi:
	.zero		972


//--------------------- .nv.constant0._Z27dequant_q6_k_to_bf16_kernelPKhPti --------------------------
	.section	.nv.constant0._Z27dequant_q6_k_to_bf16_kernelPKhPti,"a",@progbits
	.sectionflags	@""
	.align	4
.nv.constant0._Z27dequant_q6_k_to_bf16_kernelPKhPti:
	.zero		916


//--------------------- .nv.constant0._Z19dequant_q6_k_kernelPKhPfi --------------------------
	.section	.nv.constant0._Z19dequant_q6_k_kernelPKhPfi,"a",@progbits
	.sectionflags	@""
	.align	4
.nv.constant0._Z19dequant_q6_k_kernelPKhPfi:
	.zero		916


//--------------------- .nv.constant0._Z27dequant_q4_k_to_bf16_kernelPKhPti --------------------------
	.section	.nv.constant0._Z27dequant_q4_k_to_bf16_kernelPKhPti,"a",@progbits
	.sectionflags	@""
	.align	4
.nv.constant0._Z27dequant_q4_k_to_bf16_kernelPKhPti:
	.zero		916


//--------------------- .nv.constant0._Z19dequant_q4_k_kernelPKhPfi --------------------------
	.section	.nv.constant0._Z19dequant_q4_k_kernelPKhPfi,"a",@progbits
	.sectionflags	@""
	.align	4
.nv.constant0._Z19dequant_q4_k_kernelPKhPfi:
	.zero		916


//--------------------- .nv.constant0._Z27dequant_q8_0_to_bf16_kernelPKhPti --------------------------
	.section	.nv.constant0._Z27dequant_q8_0_to_bf16_kernelPKhPti,"a",@progbits
	.sectionflags	@""
	.align	4
.nv.constant0._Z27dequant_q8_0_to_bf16_kernelPKhPti:
	.zero		916


//--------------------- .nv.constant0._Z19dequant_q8_0_kernelPKhPfi --------------------------
	.section	.nv.constant0._Z19dequant_q8_0_kernelPKhPfi,"a",@progbits
	.sectionflags	@""
	.align	4
.nv.constant0._Z19dequant_q8_0_kernelPKhPfi:
	.zero		916


//--------------------- .nv.constant0._Z25moe_expert_forward_kernelPfS_PiS_S_iiiii --------------------------
	.section	.nv.constant0._Z25moe_expert_forward_kernelPfS_PiS_S_iiiii,"a",@progbits
	.sectionflags	@""
	.align	4
.nv.constant0._Z25moe_expert_forward_kernelPfS_PiS_S_iiiii:
	.zero		956


//--------------------- .nv.constant0._Z25moe_gate_up_swiglu_kernelPfS_S_PiS_S_iiiii --------------------------
	.section	.nv.constant0._Z25moe_gate_up_swiglu_kernelPfS_S_PiS_S_iiiii,"a",@progbits
	.sectionflags	@""
	.align	4
.nv.constant0._Z25moe_gate_up_swiglu_kernelPfS_S_PiS_S_iiiii:
	.zero		964


//--------------------- .nv.constant0._Z24moe_router_logits_kernelPfS_S_iii --------------------------
	.section	.nv.constant0._Z24moe_router_logits_kernelPfS_S_iii,"a",@progbits
	.sectionflags	@""
	.align	4
.nv.constant0._Z24moe_router_logits_kernelPfS_S_iii:
	.zero		932


//--------------------- .nv.constant0._Z15moe_topk_kernelPfPiS_iii --------------------------
	.section	.nv.constant0._Z15moe_topk_kernelPfPiS_iii,"a",@progbits
	.sectionflags	@""
	.align	4
.nv.constant0._Z15moe_topk_kernelPfPiS_iii:
	.zero		932


//--------------------- .nv.constant0._Z11silu_kernelPfS_i --------------------------
	.section	.nv.constant0._Z11silu_kernelPfS_i,"a",@progbits
	.sectionflags	@""
	.align	4
.nv.constant0._Z11silu_kernelPfS_i:
	.zero		916


//--------------------- .nv.constant0._Z10add_kernelPfS_S_i --------------------------
	.section	.nv.constant0._Z10add_kernelPfS_S_i,"a",@progbits
	.sectionflags	@""
	.align	4
.nv.constant0._Z10add_kernelPfS_S_i:
	.zero		924


//--------------------- .nv.constant0._Z11rope_kernelPfiiif --------------------------
	.section	.nv.constant0._Z11rope_kernelPfiiif,"a",@progbits
	.sectionflags	@""
	.align	4
.nv.constant0._Z11rope_kernelPfiiif:
	.zero		920


//--------------------- .nv.constant0._Z14softmax_kernelPfS_ii --------------------------
	.section	.nv.constant0._Z14softmax_kernelPfS_ii,"a",@progbits
	.sectionflags	@""
	.align	4
.nv.constant0._Z14softmax_kernelPfS_ii:
	.zero		920


//--------------------- .nv.constant0._Z13swiglu_kernelPfS_S_i --------------------------
	.section	.nv.constant0._Z13swiglu_kernelPfS_S_i,"a",@progbits
	.sectionflags	@""
	.align	4
.nv.constant0._Z13swiglu_kernelPfS_S_i:
	.zero		924


//--------------------- .nv.constant0._Z14rmsnorm_kernelPfS_S_iif --------------------------
	.section	.nv.constant0._Z14rmsnorm_kernelPfS_S_iif,"a",@progbits
	.sectionflags	@""
	.align	4
.nv.constant0._Z14rmsnorm_kernelPfS_S_iif:
	.zero		932


//--------------------- SYMBOLS --------------------------

	.type		.nv.reservedSmem.offset0,@object
	.size		.nv.reservedSmem.offset0,0x4
	.type		.nv.reservedSmem.cap,@object
	.size		.nv.reservedSmem.cap,0x4
